//
// Generated by NVIDIA NVVM Compiler
//
// Compiler Build ID: CL-36424714
// Cuda compilation tools, release 13.0, V13.0.88
// Based on NVVM 20.0.0
//

.version 9.0
.target sm_100
.address_size 64

	// .globl	_Z9reduce_v1PfS_i
// _ZZ9reduce_v1PfS_iE7warpSum has been demoted
// _ZZN3cub18CUB_300001_SM_10006detail6reduce28DeviceReduceSingleTileKernelINS2_10policy_hubIfjN4cuda3std3__44plusIfEEE10Policy1000EN6thrust24THRUST_300001_SM_1000_NS10device_ptrIfEEPfjS9_ffNS7_10__identityEEEvT0_T1_T2_T3_T4_T6_E12temp_storage has been demoted
// _ZZN3cub18CUB_300001_SM_10006detail6reduce18DeviceReduceKernelINS2_10policy_hubIfjN4cuda3std3__44plusIfEEE10Policy1000EN6thrust24THRUST_300001_SM_1000_NS10device_ptrIfEEjS9_fNS7_10__identityEEEvT0_PT3_T1_NS0_13GridEvenShareISK_EET2_T4_E12temp_storage has been demoted
// _ZZN3cub18CUB_300001_SM_10006detail6reduce28DeviceReduceSingleTileKernelINS2_10policy_hubIfjN4cuda3std3__44plusIfEEE10Policy1000EPfSC_iS9_ffNS7_10__identityEEEvT0_T1_T2_T3_T4_T6_E12temp_storage has been demoted
// _ZZN3cub18CUB_300001_SM_10006detail6reduce28DeviceReduceSingleTileKernelINS2_10policy_hubIfyN4cuda3std3__44plusIfEEE10Policy1000EN6thrust24THRUST_300001_SM_1000_NS10device_ptrIfEEPfyS9_ffNS7_10__identityEEEvT0_T1_T2_T3_T4_T6_E12temp_storage has been demoted
// _ZZN3cub18CUB_300001_SM_10006detail6reduce18DeviceReduceKernelINS2_10policy_hubIfyN4cuda3std3__44plusIfEEE10Policy1000EN6thrust24THRUST_300001_SM_1000_NS10device_ptrIfEEyS9_fNS7_10__identityEEEvT0_PT3_T1_NS0_13GridEvenShareISK_EET2_T4_E12temp_storage has been demoted
// _ZZN3cub18CUB_300001_SM_10006detail6reduce28DeviceReduceSingleTileKernelINS2_10policy_hubIfyN4cuda3std3__44plusIfEEE10Policy1000EPfSC_iS9_ffNS7_10__identityEEEvT0_T1_T2_T3_T4_T6_E12temp_storage has been demoted
.global .align 1 .b8 _ZN34_INTERNAL_b243b05e_4_k_cu_6df654254cuda3std3__45__cpo5beginE[1];
.global .align 1 .b8 _ZN34_INTERNAL_b243b05e_4_k_cu_6df654254cuda3std3__45__cpo3endE[1];
.global .align 1 .b8 _ZN34_INTERNAL_b243b05e_4_k_cu_6df654254cuda3std3__45__cpo6cbeginE[1];
.global .align 1 .b8 _ZN34_INTERNAL_b243b05e_4_k_cu_6df654254cuda3std3__45__cpo4cendE[1];
.global .align 1 .b8 _ZN34_INTERNAL_b243b05e_4_k_cu_6df654254cuda3std3__45__cpo6rbeginE[1];
.global .align 1 .b8 _ZN34_INTERNAL_b243b05e_4_k_cu_6df654254cuda3std3__45__cpo4rendE[1];
.global .align 1 .b8 _ZN34_INTERNAL_b243b05e_4_k_cu_6df654254cuda3std3__45__cpo7crbeginE[1];
.global .align 1 .b8 _ZN34_INTERNAL_b243b05e_4_k_cu_6df654254cuda3std3__45__cpo5crendE[1];
.global .align 1 .b8 _ZN34_INTERNAL_b243b05e_4_k_cu_6df654254cuda3std3__436_GLOBAL__N__b243b05e_4_k_cu_6df654256ignoreE[1];
.global .align 1 .b8 _ZN34_INTERNAL_b243b05e_4_k_cu_6df654254cuda3std3__419piecewise_constructE[1];
.global .align 1 .b8 _ZN34_INTERNAL_b243b05e_4_k_cu_6df654254cuda3std3__48in_placeE[1];
.global .align 1 .b8 _ZN34_INTERNAL_b243b05e_4_k_cu_6df654254cuda3std3__420unreachable_sentinelE[1];
.global .align 1 .b8 _ZN34_INTERNAL_b243b05e_4_k_cu_6df654254cuda3std3__47nulloptE[1];
.global .align 1 .b8 _ZN34_INTERNAL_b243b05e_4_k_cu_6df654254cuda3std3__48unexpectE[1];
.global .align 1 .b8 _ZN34_INTERNAL_b243b05e_4_k_cu_6df654254cuda3std6ranges3__45__cpo4swapE[1];
.global .align 1 .b8 _ZN34_INTERNAL_b243b05e_4_k_cu_6df654254cuda3std6ranges3__45__cpo9iter_moveE[1];
.global .align 1 .b8 _ZN34_INTERNAL_b243b05e_4_k_cu_6df654254cuda3std6ranges3__45__cpo5beginE[1];
.global .align 1 .b8 _ZN34_INTERNAL_b243b05e_4_k_cu_6df654254cuda3std6ranges3__45__cpo3endE[1];
.global .align 1 .b8 _ZN34_INTERNAL_b243b05e_4_k_cu_6df654254cuda3std6ranges3__45__cpo6cbeginE[1];
.global .align 1 .b8 _ZN34_INTERNAL_b243b05e_4_k_cu_6df654254cuda3std6ranges3__45__cpo4cendE[1];
.global .align 1 .b8 _ZN34_INTERNAL_b243b05e_4_k_cu_6df654254cuda3std6ranges3__45__cpo7advanceE[1];
.global .align 1 .b8 _ZN34_INTERNAL_b243b05e_4_k_cu_6df654254cuda3std6ranges3__45__cpo9iter_swapE[1];
.global .align 1 .b8 _ZN34_INTERNAL_b243b05e_4_k_cu_6df654254cuda3std6ranges3__45__cpo4nextE[1];
.global .align 1 .b8 _ZN34_INTERNAL_b243b05e_4_k_cu_6df654254cuda3std6ranges3__45__cpo4prevE[1];
.global .align 1 .b8 _ZN34_INTERNAL_b243b05e_4_k_cu_6df654254cuda3std6ranges3__45__cpo4dataE[1];
.global .align 1 .b8 _ZN34_INTERNAL_b243b05e_4_k_cu_6df654254cuda3std6ranges3__45__cpo5cdataE[1];
.global .align 1 .b8 _ZN34_INTERNAL_b243b05e_4_k_cu_6df654254cuda3std6ranges3__45__cpo4sizeE[1];
.global .align 1 .b8 _ZN34_INTERNAL_b243b05e_4_k_cu_6df654254cuda3std6ranges3__45__cpo5ssizeE[1];
.global .align 1 .b8 _ZN34_INTERNAL_b243b05e_4_k_cu_6df654254cuda3std6ranges3__45__cpo8distanceE[1];
.global .align 1 .b8 _ZN34_INTERNAL_b243b05e_4_k_cu_6df654256thrust24THRUST_300001_SM_1000_NS8cuda_cub3parE[1];
.global .align 1 .b8 _ZN34_INTERNAL_b243b05e_4_k_cu_6df654256thrust24THRUST_300001_SM_1000_NS8cuda_cub10par_nosyncE[1];
.global .align 1 .b8 _ZN34_INTERNAL_b243b05e_4_k_cu_6df654256thrust24THRUST_300001_SM_1000_NS6system6detail10sequential3seqE[1];
.global .align 1 .b8 _ZN34_INTERNAL_b243b05e_4_k_cu_6df654256thrust24THRUST_300001_SM_1000_NS12placeholders2_1E[1];
.global .align 1 .b8 _ZN34_INTERNAL_b243b05e_4_k_cu_6df654256thrust24THRUST_300001_SM_1000_NS12placeholders2_2E[1];
.global .align 1 .b8 _ZN34_INTERNAL_b243b05e_4_k_cu_6df654256thrust24THRUST_300001_SM_1000_NS12placeholders2_3E[1];
.global .align 1 .b8 _ZN34_INTERNAL_b243b05e_4_k_cu_6df654256thrust24THRUST_300001_SM_1000_NS12placeholders2_4E[1];
.global .align 1 .b8 _ZN34_INTERNAL_b243b05e_4_k_cu_6df654256thrust24THRUST_300001_SM_1000_NS12placeholders2_5E[1];
.global .align 1 .b8 _ZN34_INTERNAL_b243b05e_4_k_cu_6df654256thrust24THRUST_300001_SM_1000_NS12placeholders2_6E[1];
.global .align 1 .b8 _ZN34_INTERNAL_b243b05e_4_k_cu_6df654256thrust24THRUST_300001_SM_1000_NS12placeholders2_7E[1];
.global .align 1 .b8 _ZN34_INTERNAL_b243b05e_4_k_cu_6df654256thrust24THRUST_300001_SM_1000_NS12placeholders2_8E[1];
.global .align 1 .b8 _ZN34_INTERNAL_b243b05e_4_k_cu_6df654256thrust24THRUST_300001_SM_1000_NS12placeholders2_9E[1];
.global .align 1 .b8 _ZN34_INTERNAL_b243b05e_4_k_cu_6df654256thrust24THRUST_300001_SM_1000_NS12placeholders3_10E[1];
.global .align 1 .b8 _ZN34_INTERNAL_b243b05e_4_k_cu_6df654256thrust24THRUST_300001_SM_1000_NS3seqE[1];

.visible .entry _Z9reduce_v1PfS_i(
	.param .u64 .ptr .align 1 _Z9reduce_v1PfS_i_param_0,
	.param .u64 .ptr .align 1 _Z9reduce_v1PfS_i_param_1,
	.param .u32 _Z9reduce_v1PfS_i_param_2
)
{
	.reg .pred 	%p<16>;
	.reg .b32 	%r<36>;
	.reg .b32 	%f<30>;
	.reg .b64 	%rd<7>;
	// demoted variable
	.shared .align 4 .b8 _ZZ9reduce_v1PfS_iE7warpSum[128];
	ld.param.u64 	%rd1, [_Z9reduce_v1PfS_i_param_0];
	ld.param.u64 	%rd2, [_Z9reduce_v1PfS_i_param_1];
	ld.param.u32 	%r6, [_Z9reduce_v1PfS_i_param_2];
	mov.u32 	%r7, %ctaid.x;
	mov.u32 	%r1, %ntid.x;
	mov.u32 	%r2, %tid.x;
	mad.lo.s32 	%r3, %r7, %r1, %r2;
	setp.ge.s32 	%p1, %r3, %r6;
	mov.f32 	%f28, 0f00000000;
	@%p1 bra 	$L__BB0_2;
	cvta.to.global.u64 	%rd3, %rd1;
	mul.wide.s32 	%rd4, %r3, 4;
	add.s64 	%rd5, %rd3, %rd4;
	ld.global.f32 	%f28, [%rd5];
$L__BB0_2:
	mov.b32 	%r8, %f28;
	shfl.sync.down.b32	%r9|%p2, %r8, 16, 31, -1;
	mov.b32 	%f8, %r9;
	add.f32 	%f9, %f28, %f8;
	mov.b32 	%r10, %f9;
	shfl.sync.down.b32	%r11|%p3, %r10, 8, 31, -1;
	mov.b32 	%f10, %r11;
	add.f32 	%f11, %f9, %f10;
	mov.b32 	%r12, %f11;
	shfl.sync.down.b32	%r13|%p4, %r12, 4, 31, -1;
	mov.b32 	%f12, %r13;
	add.f32 	%f13, %f11, %f12;
	mov.b32 	%r14, %f13;
	shfl.sync.down.b32	%r15|%p5, %r14, 2, 31, -1;
	mov.b32 	%f14, %r15;
	add.f32 	%f15, %f13, %f14;
	mov.b32 	%r16, %f15;
	shfl.sync.down.b32	%r17|%p6, %r16, 1, 31, -1;
	mov.b32 	%f16, %r17;
	add.f32 	%f3, %f15, %f16;
	mov.u32 	%r18, %tid.y;
	mad.lo.s32 	%r4, %r18, %r1, %r2;
	and.b32  	%r5, %r4, 31;
	setp.ne.s32 	%p7, %r5, 0;
	@%p7 bra 	$L__BB0_4;
	shr.u32 	%r19, %r4, 3;
	mov.u32 	%r20, _ZZ9reduce_v1PfS_iE7warpSum;
	add.s32 	%r21, %r20, %r19;
	st.shared.f32 	[%r21], %f3;
$L__BB0_4:
	bar.sync 	0;
	setp.gt.u32 	%p8, %r4, 31;
	@%p8 bra 	$L__BB0_9;
	shr.u32 	%r22, %r1, 5;
	setp.ge.u32 	%p9, %r5, %r22;
	mov.f32 	%f29, 0f00000000;
	@%p9 bra 	$L__BB0_7;
	shl.b32 	%r23, %r5, 2;
	mov.u32 	%r24, _ZZ9reduce_v1PfS_iE7warpSum;
	add.s32 	%r25, %r24, %r23;
	ld.shared.f32 	%f29, [%r25];
$L__BB0_7:
	setp.ne.s32 	%p10, %r5, 0;
	mov.b32 	%r26, %f29;
	shfl.sync.down.b32	%r27|%p11, %r26, 16, 31, -1;
	mov.b32 	%f18, %r27;
	add.f32 	%f19, %f29, %f18;
	mov.b32 	%r28, %f19;
	shfl.sync.down.b32	%r29|%p12, %r28, 8, 31, -1;
	mov.b32 	%f20, %r29;
	add.f32 	%f21, %f19, %f20;
	mov.b32 	%r30, %f21;
	shfl.sync.down.b32	%r31|%p13, %r30, 4, 31, -1;
	mov.b32 	%f22, %r31;
	add.f32 	%f23, %f21, %f22;
	mov.b32 	%r32, %f23;
	shfl.sync.down.b32	%r33|%p14, %r32, 2, 31, -1;
	mov.b32 	%f24, %r33;
	add.f32 	%f25, %f23, %f24;
	mov.b32 	%r34, %f25;
	shfl.sync.down.b32	%r35|%p15, %r34, 1, 31, -1;
	mov.b32 	%f26, %r35;
	add.f32 	%f6, %f25, %f26;
	@%p10 bra 	$L__BB0_9;
	cvta.to.global.u64 	%rd6, %rd2;
	atom.global.add.f32 	%f27, [%rd6], %f6;
$L__BB0_9:
	ret;

}
	// .globl	_ZN3cub18CUB_300001_SM_10006detail11EmptyKernelIvEEvv
.visible .entry _ZN3cub18CUB_300001_SM_10006detail11EmptyKernelIvEEvv()
{


	ret;

}
	// .globl	_ZN3cub18CUB_300001_SM_10006detail6reduce28DeviceReduceSingleTileKernelINS2_10policy_hubIfjN4cuda3std3__44plusIfEEE10Policy1000EN6thrust24THRUST_300001_SM_1000_NS10device_ptrIfEEPfjS9_ffNS7_10__identityEEEvT0_T1_T2_T3_T4_T6_
.visible .entry _ZN3cub18CUB_300001_SM_10006detail6reduce28DeviceReduceSingleTileKernelINS2_10policy_hubIfjN4cuda3std3__44plusIfEEE10Policy1000EN6thrust24THRUST_300001_SM_1000_NS10device_ptrIfEEPfjS9_ffNS7_10__identityEEEvT0_T1_T2_T3_T4_T6_(
	.param .align 8 .b8 _ZN3cub18CUB_300001_SM_10006detail6reduce28DeviceReduceSingleTileKernelINS2_10policy_hubIfjN4cuda3std3__44plusIfEEE10Policy1000EN6thrust24THRUST_300001_SM_1000_NS10device_ptrIfEEPfjS9_ffNS7_10__identityEEEvT0_T1_T2_T3_T4_T6__param_0[8],
	.param .u64 .ptr .align 1 _ZN3cub18CUB_300001_SM_10006detail6reduce28DeviceReduceSingleTileKernelINS2_10policy_hubIfjN4cuda3std3__44plusIfEEE10Policy1000EN6thrust24THRUST_300001_SM_1000_NS10device_ptrIfEEPfjS9_ffNS7_10__identityEEEvT0_T1_T2_T3_T4_T6__param_1,
	.param .u32 _ZN3cub18CUB_300001_SM_10006detail6reduce28DeviceReduceSingleTileKernelINS2_10policy_hubIfjN4cuda3std3__44plusIfEEE10Policy1000EN6thrust24THRUST_300001_SM_1000_NS10device_ptrIfEEPfjS9_ffNS7_10__identityEEEvT0_T1_T2_T3_T4_T6__param_2,
	.param .align 1 .b8 _ZN3cub18CUB_300001_SM_10006detail6reduce28DeviceReduceSingleTileKernelINS2_10policy_hubIfjN4cuda3std3__44plusIfEEE10Policy1000EN6thrust24THRUST_300001_SM_1000_NS10device_ptrIfEEPfjS9_ffNS7_10__identityEEEvT0_T1_T2_T3_T4_T6__param_3[1],
	.param .f32 _ZN3cub18CUB_300001_SM_10006detail6reduce28DeviceReduceSingleTileKernelINS2_10policy_hubIfjN4cuda3std3__44plusIfEEE10Policy1000EN6thrust24THRUST_300001_SM_1000_NS10device_ptrIfEEPfjS9_ffNS7_10__identityEEEvT0_T1_T2_T3_T4_T6__param_4,
	.param .align 1 .b8 _ZN3cub18CUB_300001_SM_10006detail6reduce28DeviceReduceSingleTileKernelINS2_10policy_hubIfjN4cuda3std3__44plusIfEEE10Policy1000EN6thrust24THRUST_300001_SM_1000_NS10device_ptrIfEEPfjS9_ffNS7_10__identityEEEvT0_T1_T2_T3_T4_T6__param_5[1]
)
.maxntid 512
.minnctapersm 1
{
	.reg .pred 	%p<67>;
	.reg .b32 	%r<211>;
	.reg .b32 	%f<384>;
	.reg .b64 	%rd<84>;
	// demoted variable
	.shared .align 4 .b8 _ZZN3cub18CUB_300001_SM_10006detail6reduce28DeviceReduceSingleTileKernelINS2_10policy_hubIfjN4cuda3std3__44plusIfEEE10Policy1000EN6thrust24THRUST_300001_SM_1000_NS10device_ptrIfEEPfjS9_ffNS7_10__identityEEEvT0_T1_T2_T3_T4_T6_E12temp_storage[84];
	ld.param.u64 	%rd9, [_ZN3cub18CUB_300001_SM_10006detail6reduce28DeviceReduceSingleTileKernelINS2_10policy_hubIfjN4cuda3std3__44plusIfEEE10Policy1000EN6thrust24THRUST_300001_SM_1000_NS10device_ptrIfEEPfjS9_ffNS7_10__identityEEEvT0_T1_T2_T3_T4_T6__param_0];
	ld.param.u64 	%rd10, [_ZN3cub18CUB_300001_SM_10006detail6reduce28DeviceReduceSingleTileKernelINS2_10policy_hubIfjN4cuda3std3__44plusIfEEE10Policy1000EN6thrust24THRUST_300001_SM_1000_NS10device_ptrIfEEPfjS9_ffNS7_10__identityEEEvT0_T1_T2_T3_T4_T6__param_1];
	ld.param.u32 	%r51, [_ZN3cub18CUB_300001_SM_10006detail6reduce28DeviceReduceSingleTileKernelINS2_10policy_hubIfjN4cuda3std3__44plusIfEEE10Policy1000EN6thrust24THRUST_300001_SM_1000_NS10device_ptrIfEEPfjS9_ffNS7_10__identityEEEvT0_T1_T2_T3_T4_T6__param_2];
	ld.param.f32 	%f42, [_ZN3cub18CUB_300001_SM_10006detail6reduce28DeviceReduceSingleTileKernelINS2_10policy_hubIfjN4cuda3std3__44plusIfEEE10Policy1000EN6thrust24THRUST_300001_SM_1000_NS10device_ptrIfEEPfjS9_ffNS7_10__identityEEEvT0_T1_T2_T3_T4_T6__param_4];
	cvta.to.global.u64 	%rd1, %rd10;
	setp.ne.s32 	%p1, %r51, 0;
	@%p1 bra 	$L__BB2_3;
	mov.u32 	%r193, %tid.x;
	setp.ne.s32 	%p66, %r193, 0;
	@%p66 bra 	$L__BB2_52;
	st.global.f32 	[%rd1], %f42;
	bra.uni 	$L__BB2_52;
$L__BB2_3:
	cvta.to.global.u64 	%rd2, %rd9;
	setp.gt.u32 	%p2, %r51, 8191;
	@%p2 bra 	$L__BB2_28;
	mov.u32 	%r1, %tid.x;
	setp.ge.u32 	%p24, %r1, %r51;
	mov.f32 	%f371, 0f00000000;
	mov.u32 	%r197, %r1;
	@%p24 bra 	$L__BB2_6;
	mul.wide.u32 	%rd73, %r1, 4;
	add.s64 	%rd74, %rd2, %rd73;
	ld.global.f32 	%f371, [%rd74];
	add.s32 	%r197, %r1, 512;
$L__BB2_6:
	setp.ge.u32 	%p25, %r197, %r51;
	@%p25 bra 	$L__BB2_19;
	not.b32 	%r120, %r197;
	add.s32 	%r121, %r51, %r120;
	shr.u32 	%r122, %r121, 9;
	add.s32 	%r4, %r122, 1;
	and.b32  	%r5, %r4, 15;
	setp.lt.u32 	%p26, %r121, 7680;
	@%p26 bra 	$L__BB2_10;
	and.b32  	%r123, %r4, 16777200;
	neg.s32 	%r195, %r123;
	mul.wide.u32 	%rd75, %r197, 4;
	add.s64 	%rd76, %rd75, %rd2;
	add.s64 	%rd82, %rd76, 16384;
$L__BB2_9:
	.pragma "nounroll";
	ld.global.f32 	%f205, [%rd82+-16384];
	add.f32 	%f206, %f371, %f205;
	ld.global.f32 	%f207, [%rd82+-14336];
	add.f32 	%f208, %f206, %f207;
	ld.global.f32 	%f209, [%rd82+-12288];
	add.f32 	%f210, %f208, %f209;
	ld.global.f32 	%f211, [%rd82+-10240];
	add.f32 	%f212, %f210, %f211;
	ld.global.f32 	%f213, [%rd82+-8192];
	add.f32 	%f214, %f212, %f213;
	ld.global.f32 	%f215, [%rd82+-6144];
	add.f32 	%f216, %f214, %f215;
	ld.global.f32 	%f217, [%rd82+-4096];
	add.f32 	%f218, %f216, %f217;
	ld.global.f32 	%f219, [%rd82+-2048];
	add.f32 	%f220, %f218, %f219;
	ld.global.f32 	%f221, [%rd82];
	add.f32 	%f222, %f220, %f221;
	ld.global.f32 	%f223, [%rd82+2048];
	add.f32 	%f224, %f222, %f223;
	ld.global.f32 	%f225, [%rd82+4096];
	add.f32 	%f226, %f224, %f225;
	ld.global.f32 	%f227, [%rd82+6144];
	add.f32 	%f228, %f226, %f227;
	ld.global.f32 	%f229, [%rd82+8192];
	add.f32 	%f230, %f228, %f229;
	ld.global.f32 	%f231, [%rd82+10240];
	add.f32 	%f232, %f230, %f231;
	ld.global.f32 	%f233, [%rd82+12288];
	add.f32 	%f234, %f232, %f233;
	ld.global.f32 	%f235, [%rd82+14336];
	add.f32 	%f371, %f234, %f235;
	add.s32 	%r197, %r197, 8192;
	add.s32 	%r195, %r195, 16;
	add.s64 	%rd82, %rd82, 32768;
	setp.ne.s32 	%p27, %r195, 0;
	@%p27 bra 	$L__BB2_9;
$L__BB2_10:
	setp.eq.s32 	%p28, %r5, 0;
	@%p28 bra 	$L__BB2_19;
	and.b32  	%r12, %r4, 7;
	setp.lt.u32 	%p29, %r5, 8;
	@%p29 bra 	$L__BB2_13;
	mul.wide.u32 	%rd77, %r197, 4;
	add.s64 	%rd78, %rd2, %rd77;
	ld.global.f32 	%f237, [%rd78];
	add.f32 	%f238, %f371, %f237;
	ld.global.f32 	%f239, [%rd78+2048];
	add.f32 	%f240, %f238, %f239;
	ld.global.f32 	%f241, [%rd78+4096];
	add.f32 	%f242, %f240, %f241;
	ld.global.f32 	%f243, [%rd78+6144];
	add.f32 	%f244, %f242, %f243;
	ld.global.f32 	%f245, [%rd78+8192];
	add.f32 	%f246, %f244, %f245;
	ld.global.f32 	%f247, [%rd78+10240];
	add.f32 	%f248, %f246, %f247;
	ld.global.f32 	%f249, [%rd78+12288];
	add.f32 	%f250, %f248, %f249;
	ld.global.f32 	%f251, [%rd78+14336];
	add.f32 	%f371, %f250, %f251;
	add.s32 	%r197, %r197, 4096;
$L__BB2_13:
	setp.eq.s32 	%p30, %r12, 0;
	@%p30 bra 	$L__BB2_19;
	and.b32  	%r15, %r4, 3;
	setp.lt.u32 	%p31, %r12, 4;
	@%p31 bra 	$L__BB2_16;
	mul.wide.u32 	%rd79, %r197, 4;
	add.s64 	%rd80, %rd2, %rd79;
	ld.global.f32 	%f253, [%rd80];
	add.f32 	%f254, %f371, %f253;
	ld.global.f32 	%f255, [%rd80+2048];
	add.f32 	%f256, %f254, %f255;
	ld.global.f32 	%f257, [%rd80+4096];
	add.f32 	%f258, %f256, %f257;
	ld.global.f32 	%f259, [%rd80+6144];
	add.f32 	%f371, %f258, %f259;
	add.s32 	%r197, %r197, 2048;
$L__BB2_16:
	setp.eq.s32 	%p32, %r15, 0;
	@%p32 bra 	$L__BB2_19;
	mul.wide.u32 	%rd81, %r197, 4;
	add.s64 	%rd83, %rd2, %rd81;
	neg.s32 	%r200, %r15;
$L__BB2_18:
	.pragma "nounroll";
	ld.global.f32 	%f260, [%rd83];
	add.f32 	%f371, %f371, %f260;
	add.s64 	%rd83, %rd83, 2048;
	add.s32 	%r200, %r200, 1;
	setp.ne.s32 	%p33, %r200, 0;
	@%p33 bra 	$L__BB2_18;
$L__BB2_19:
	setp.lt.u32 	%p34, %r51, 512;
	@%p34 bra 	$L__BB2_24;
	// begin inline asm
	mov.u32 %r162, %laneid;
	// end inline asm
	mov.b32 	%r164, %f371;
	mov.b32 	%r165, 1;
	mov.b32 	%r186, 31;
	mov.b32 	%r187, -1;
	// begin inline asm
	shfl.sync.down.b32 %r163, %r164, %r165, %r186, %r187;
	// end inline asm
	setp.gt.s32 	%p58, %r162, 30;
	mov.b32 	%f319, %r163;
	add.f32 	%f320, %f371, %f319;
	selp.f32 	%f321, %f371, %f320, %p58;
	mov.b32 	%r169, %f321;
	mov.b32 	%r170, 2;
	// begin inline asm
	shfl.sync.down.b32 %r168, %r169, %r170, %r186, %r187;
	// end inline asm
	setp.gt.s32 	%p59, %r162, 29;
	mov.b32 	%f322, %r168;
	add.f32 	%f323, %f321, %f322;
	selp.f32 	%f324, %f321, %f323, %p59;
	mov.b32 	%r174, %f324;
	mov.b32 	%r175, 4;
	// begin inline asm
	shfl.sync.down.b32 %r173, %r174, %r175, %r186, %r187;
	// end inline asm
	setp.gt.s32 	%p60, %r162, 27;
	mov.b32 	%f325, %r173;
	add.f32 	%f326, %f324, %f325;
	selp.f32 	%f327, %f324, %f326, %p60;
	mov.b32 	%r179, %f327;
	mov.b32 	%r180, 8;
	// begin inline asm
	shfl.sync.down.b32 %r178, %r179, %r180, %r186, %r187;
	// end inline asm
	setp.gt.s32 	%p61, %r162, 23;
	mov.b32 	%f328, %r178;
	add.f32 	%f329, %f327, %f328;
	selp.f32 	%f330, %f327, %f329, %p61;
	mov.b32 	%r184, %f330;
	mov.b32 	%r185, 16;
	// begin inline asm
	shfl.sync.down.b32 %r183, %r184, %r185, %r186, %r187;
	// end inline asm
	setp.gt.s32 	%p62, %r162, 15;
	mov.b32 	%f331, %r183;
	add.f32 	%f16, %f330, %f331;
	selp.f32 	%f383, %f330, %f16, %p62;
	setp.ne.s32 	%p63, %r162, 0;
	@%p63 bra 	$L__BB2_22;
	shr.u32 	%r188, %r1, 3;
	and.b32  	%r189, %r188, 124;
	mov.u32 	%r190, _ZZN3cub18CUB_300001_SM_10006detail6reduce28DeviceReduceSingleTileKernelINS2_10policy_hubIfjN4cuda3std3__44plusIfEEE10Policy1000EN6thrust24THRUST_300001_SM_1000_NS10device_ptrIfEEPfjS9_ffNS7_10__identityEEEvT0_T1_T2_T3_T4_T6_E12temp_storage;
	add.s32 	%r191, %r190, %r189;
	st.shared.f32 	[%r191+16], %f16;
$L__BB2_22:
	bar.sync 	0;
	setp.ne.s32 	%p64, %r1, 0;
	@%p64 bra 	$L__BB2_50;
	ld.shared.f32 	%f332, [_ZZN3cub18CUB_300001_SM_10006detail6reduce28DeviceReduceSingleTileKernelINS2_10policy_hubIfjN4cuda3std3__44plusIfEEE10Policy1000EN6thrust24THRUST_300001_SM_1000_NS10device_ptrIfEEPfjS9_ffNS7_10__identityEEEvT0_T1_T2_T3_T4_T6_E12temp_storage+20];
	add.f32 	%f333, %f383, %f332;
	ld.shared.f32 	%f334, [_ZZN3cub18CUB_300001_SM_10006detail6reduce28DeviceReduceSingleTileKernelINS2_10policy_hubIfjN4cuda3std3__44plusIfEEE10Policy1000EN6thrust24THRUST_300001_SM_1000_NS10device_ptrIfEEPfjS9_ffNS7_10__identityEEEvT0_T1_T2_T3_T4_T6_E12temp_storage+24];
	add.f32 	%f335, %f333, %f334;
	ld.shared.f32 	%f336, [_ZZN3cub18CUB_300001_SM_10006detail6reduce28DeviceReduceSingleTileKernelINS2_10policy_hubIfjN4cuda3std3__44plusIfEEE10Policy1000EN6thrust24THRUST_300001_SM_1000_NS10device_ptrIfEEPfjS9_ffNS7_10__identityEEEvT0_T1_T2_T3_T4_T6_E12temp_storage+28];
	add.f32 	%f337, %f335, %f336;
	ld.shared.f32 	%f338, [_ZZN3cub18CUB_300001_SM_10006detail6reduce28DeviceReduceSingleTileKernelINS2_10policy_hubIfjN4cuda3std3__44plusIfEEE10Policy1000EN6thrust24THRUST_300001_SM_1000_NS10device_ptrIfEEPfjS9_ffNS7_10__identityEEEvT0_T1_T2_T3_T4_T6_E12temp_storage+32];
	add.f32 	%f339, %f337, %f338;
	ld.shared.f32 	%f340, [_ZZN3cub18CUB_300001_SM_10006detail6reduce28DeviceReduceSingleTileKernelINS2_10policy_hubIfjN4cuda3std3__44plusIfEEE10Policy1000EN6thrust24THRUST_300001_SM_1000_NS10device_ptrIfEEPfjS9_ffNS7_10__identityEEEvT0_T1_T2_T3_T4_T6_E12temp_storage+36];
	add.f32 	%f341, %f339, %f340;
	ld.shared.f32 	%f342, [_ZZN3cub18CUB_300001_SM_10006detail6reduce28DeviceReduceSingleTileKernelINS2_10policy_hubIfjN4cuda3std3__44plusIfEEE10Policy1000EN6thrust24THRUST_300001_SM_1000_NS10device_ptrIfEEPfjS9_ffNS7_10__identityEEEvT0_T1_T2_T3_T4_T6_E12temp_storage+40];
	add.f32 	%f343, %f341, %f342;
	ld.shared.f32 	%f344, [_ZZN3cub18CUB_300001_SM_10006detail6reduce28DeviceReduceSingleTileKernelINS2_10policy_hubIfjN4cuda3std3__44plusIfEEE10Policy1000EN6thrust24THRUST_300001_SM_1000_NS10device_ptrIfEEPfjS9_ffNS7_10__identityEEEvT0_T1_T2_T3_T4_T6_E12temp_storage+44];
	add.f32 	%f345, %f343, %f344;
	ld.shared.f32 	%f346, [_ZZN3cub18CUB_300001_SM_10006detail6reduce28DeviceReduceSingleTileKernelINS2_10policy_hubIfjN4cuda3std3__44plusIfEEE10Policy1000EN6thrust24THRUST_300001_SM_1000_NS10device_ptrIfEEPfjS9_ffNS7_10__identityEEEvT0_T1_T2_T3_T4_T6_E12temp_storage+48];
	add.f32 	%f347, %f345, %f346;
	ld.shared.f32 	%f348, [_ZZN3cub18CUB_300001_SM_10006detail6reduce28DeviceReduceSingleTileKernelINS2_10policy_hubIfjN4cuda3std3__44plusIfEEE10Policy1000EN6thrust24THRUST_300001_SM_1000_NS10device_ptrIfEEPfjS9_ffNS7_10__identityEEEvT0_T1_T2_T3_T4_T6_E12temp_storage+52];
	add.f32 	%f349, %f347, %f348;
	ld.shared.f32 	%f350, [_ZZN3cub18CUB_300001_SM_10006detail6reduce28DeviceReduceSingleTileKernelINS2_10policy_hubIfjN4cuda3std3__44plusIfEEE10Policy1000EN6thrust24THRUST_300001_SM_1000_NS10device_ptrIfEEPfjS9_ffNS7_10__identityEEEvT0_T1_T2_T3_T4_T6_E12temp_storage+56];
	add.f32 	%f351, %f349, %f350;
	ld.shared.f32 	%f352, [_ZZN3cub18CUB_300001_SM_10006detail6reduce28DeviceReduceSingleTileKernelINS2_10policy_hubIfjN4cuda3std3__44plusIfEEE10Policy1000EN6thrust24THRUST_300001_SM_1000_NS10device_ptrIfEEPfjS9_ffNS7_10__identityEEEvT0_T1_T2_T3_T4_T6_E12temp_storage+60];
	add.f32 	%f353, %f351, %f352;
	ld.shared.f32 	%f354, [_ZZN3cub18CUB_300001_SM_10006detail6reduce28DeviceReduceSingleTileKernelINS2_10policy_hubIfjN4cuda3std3__44plusIfEEE10Policy1000EN6thrust24THRUST_300001_SM_1000_NS10device_ptrIfEEPfjS9_ffNS7_10__identityEEEvT0_T1_T2_T3_T4_T6_E12temp_storage+64];
	add.f32 	%f355, %f353, %f354;
	ld.shared.f32 	%f356, [_ZZN3cub18CUB_300001_SM_10006detail6reduce28DeviceReduceSingleTileKernelINS2_10policy_hubIfjN4cuda3std3__44plusIfEEE10Policy1000EN6thrust24THRUST_300001_SM_1000_NS10device_ptrIfEEPfjS9_ffNS7_10__identityEEEvT0_T1_T2_T3_T4_T6_E12temp_storage+68];
	add.f32 	%f357, %f355, %f356;
	ld.shared.f32 	%f358, [_ZZN3cub18CUB_300001_SM_10006detail6reduce28DeviceReduceSingleTileKernelINS2_10policy_hubIfjN4cuda3std3__44plusIfEEE10Policy1000EN6thrust24THRUST_300001_SM_1000_NS10device_ptrIfEEPfjS9_ffNS7_10__identityEEEvT0_T1_T2_T3_T4_T6_E12temp_storage+72];
	add.f32 	%f359, %f357, %f358;
	ld.shared.f32 	%f360, [_ZZN3cub18CUB_300001_SM_10006detail6reduce28DeviceReduceSingleTileKernelINS2_10policy_hubIfjN4cuda3std3__44plusIfEEE10Policy1000EN6thrust24THRUST_300001_SM_1000_NS10device_ptrIfEEPfjS9_ffNS7_10__identityEEEvT0_T1_T2_T3_T4_T6_E12temp_storage+76];
	add.f32 	%f383, %f359, %f360;
	bra.uni 	$L__BB2_50;
$L__BB2_24:
	// begin inline asm
	mov.u32 %r124, %laneid;
	// end inline asm
	and.b32  	%r150, %r1, 992;
	add.s32 	%r151, %r150, 32;
	setp.gt.u32 	%p35, %r151, %r51;
	not.b32 	%r152, %r150;
	add.s32 	%r153, %r51, %r152;
	selp.b32 	%r148, %r153, 31, %p35;
	mov.b32 	%r126, %f371;
	mov.b32 	%r127, 1;
	mov.b32 	%r149, -1;
	// begin inline asm
	shfl.sync.down.b32 %r125, %r126, %r127, %r148, %r149;
	// end inline asm
	setp.lt.s32 	%p36, %r124, %r148;
	mov.b32 	%f261, %r125;
	add.f32 	%f262, %f371, %f261;
	selp.f32 	%f263, %f262, %f371, %p36;
	mov.b32 	%r131, %f263;
	mov.b32 	%r132, 2;
	// begin inline asm
	shfl.sync.down.b32 %r130, %r131, %r132, %r148, %r149;
	// end inline asm
	add.s32 	%r154, %r124, 2;
	setp.gt.s32 	%p37, %r154, %r148;
	mov.b32 	%f264, %r130;
	add.f32 	%f265, %f263, %f264;
	selp.f32 	%f266, %f263, %f265, %p37;
	mov.b32 	%r136, %f266;
	mov.b32 	%r137, 4;
	// begin inline asm
	shfl.sync.down.b32 %r135, %r136, %r137, %r148, %r149;
	// end inline asm
	add.s32 	%r155, %r124, 4;
	setp.gt.s32 	%p38, %r155, %r148;
	mov.b32 	%f267, %r135;
	add.f32 	%f268, %f266, %f267;
	selp.f32 	%f269, %f266, %f268, %p38;
	mov.b32 	%r141, %f269;
	mov.b32 	%r142, 8;
	// begin inline asm
	shfl.sync.down.b32 %r140, %r141, %r142, %r148, %r149;
	// end inline asm
	add.s32 	%r156, %r124, 8;
	setp.gt.s32 	%p39, %r156, %r148;
	mov.b32 	%f270, %r140;
	add.f32 	%f271, %f269, %f270;
	selp.f32 	%f272, %f269, %f271, %p39;
	mov.b32 	%r146, %f272;
	mov.b32 	%r147, 16;
	// begin inline asm
	shfl.sync.down.b32 %r145, %r146, %r147, %r148, %r149;
	// end inline asm
	add.s32 	%r157, %r124, 16;
	setp.gt.s32 	%p40, %r157, %r148;
	mov.b32 	%f273, %r145;
	add.f32 	%f274, %f272, %f273;
	selp.f32 	%f383, %f272, %f274, %p40;
	setp.ne.s32 	%p41, %r124, 0;
	@%p41 bra 	$L__BB2_26;
	shr.u32 	%r158, %r1, 3;
	and.b32  	%r159, %r158, 124;
	mov.u32 	%r160, _ZZN3cub18CUB_300001_SM_10006detail6reduce28DeviceReduceSingleTileKernelINS2_10policy_hubIfjN4cuda3std3__44plusIfEEE10Policy1000EN6thrust24THRUST_300001_SM_1000_NS10device_ptrIfEEPfjS9_ffNS7_10__identityEEEvT0_T1_T2_T3_T4_T6_E12temp_storage;
	add.s32 	%r161, %r160, %r159;
	st.shared.f32 	[%r161+16], %f383;
$L__BB2_26:
	bar.sync 	0;
	setp.ne.s32 	%p42, %r1, 0;
	@%p42 bra 	$L__BB2_50;
	setp.gt.u32 	%p43, %r51, 32;
	ld.shared.f32 	%f275, [_ZZN3cub18CUB_300001_SM_10006detail6reduce28DeviceReduceSingleTileKernelINS2_10policy_hubIfjN4cuda3std3__44plusIfEEE10Policy1000EN6thrust24THRUST_300001_SM_1000_NS10device_ptrIfEEPfjS9_ffNS7_10__identityEEEvT0_T1_T2_T3_T4_T6_E12temp_storage+20];
	add.f32 	%f276, %f383, %f275;
	selp.f32 	%f277, %f276, %f383, %p43;
	setp.gt.u32 	%p44, %r51, 64;
	ld.shared.f32 	%f278, [_ZZN3cub18CUB_300001_SM_10006detail6reduce28DeviceReduceSingleTileKernelINS2_10policy_hubIfjN4cuda3std3__44plusIfEEE10Policy1000EN6thrust24THRUST_300001_SM_1000_NS10device_ptrIfEEPfjS9_ffNS7_10__identityEEEvT0_T1_T2_T3_T4_T6_E12temp_storage+24];
	add.f32 	%f279, %f278, %f277;
	selp.f32 	%f280, %f279, %f277, %p44;
	setp.gt.u32 	%p45, %r51, 96;
	ld.shared.f32 	%f281, [_ZZN3cub18CUB_300001_SM_10006detail6reduce28DeviceReduceSingleTileKernelINS2_10policy_hubIfjN4cuda3std3__44plusIfEEE10Policy1000EN6thrust24THRUST_300001_SM_1000_NS10device_ptrIfEEPfjS9_ffNS7_10__identityEEEvT0_T1_T2_T3_T4_T6_E12temp_storage+28];
	add.f32 	%f282, %f281, %f280;
	selp.f32 	%f283, %f282, %f280, %p45;
	setp.gt.u32 	%p46, %r51, 128;
	ld.shared.f32 	%f284, [_ZZN3cub18CUB_300001_SM_10006detail6reduce28DeviceReduceSingleTileKernelINS2_10policy_hubIfjN4cuda3std3__44plusIfEEE10Policy1000EN6thrust24THRUST_300001_SM_1000_NS10device_ptrIfEEPfjS9_ffNS7_10__identityEEEvT0_T1_T2_T3_T4_T6_E12temp_storage+32];
	add.f32 	%f285, %f284, %f283;
	selp.f32 	%f286, %f285, %f283, %p46;
	setp.gt.u32 	%p47, %r51, 160;
	ld.shared.f32 	%f287, [_ZZN3cub18CUB_300001_SM_10006detail6reduce28DeviceReduceSingleTileKernelINS2_10policy_hubIfjN4cuda3std3__44plusIfEEE10Policy1000EN6thrust24THRUST_300001_SM_1000_NS10device_ptrIfEEPfjS9_ffNS7_10__identityEEEvT0_T1_T2_T3_T4_T6_E12temp_storage+36];
	add.f32 	%f288, %f287, %f286;
	selp.f32 	%f289, %f288, %f286, %p47;
	setp.gt.u32 	%p48, %r51, 192;
	ld.shared.f32 	%f290, [_ZZN3cub18CUB_300001_SM_10006detail6reduce28DeviceReduceSingleTileKernelINS2_10policy_hubIfjN4cuda3std3__44plusIfEEE10Policy1000EN6thrust24THRUST_300001_SM_1000_NS10device_ptrIfEEPfjS9_ffNS7_10__identityEEEvT0_T1_T2_T3_T4_T6_E12temp_storage+40];
	add.f32 	%f291, %f290, %f289;
	selp.f32 	%f292, %f291, %f289, %p48;
	setp.gt.u32 	%p49, %r51, 224;
	ld.shared.f32 	%f293, [_ZZN3cub18CUB_300001_SM_10006detail6reduce28DeviceReduceSingleTileKernelINS2_10policy_hubIfjN4cuda3std3__44plusIfEEE10Policy1000EN6thrust24THRUST_300001_SM_1000_NS10device_ptrIfEEPfjS9_ffNS7_10__identityEEEvT0_T1_T2_T3_T4_T6_E12temp_storage+44];
	add.f32 	%f294, %f293, %f292;
	selp.f32 	%f295, %f294, %f292, %p49;
	setp.gt.u32 	%p50, %r51, 256;
	ld.shared.f32 	%f296, [_ZZN3cub18CUB_300001_SM_10006detail6reduce28DeviceReduceSingleTileKernelINS2_10policy_hubIfjN4cuda3std3__44plusIfEEE10Policy1000EN6thrust24THRUST_300001_SM_1000_NS10device_ptrIfEEPfjS9_ffNS7_10__identityEEEvT0_T1_T2_T3_T4_T6_E12temp_storage+48];
	add.f32 	%f297, %f296, %f295;
	selp.f32 	%f298, %f297, %f295, %p50;
	setp.gt.u32 	%p51, %r51, 288;
	ld.shared.f32 	%f299, [_ZZN3cub18CUB_300001_SM_10006detail6reduce28DeviceReduceSingleTileKernelINS2_10policy_hubIfjN4cuda3std3__44plusIfEEE10Policy1000EN6thrust24THRUST_300001_SM_1000_NS10device_ptrIfEEPfjS9_ffNS7_10__identityEEEvT0_T1_T2_T3_T4_T6_E12temp_storage+52];
	add.f32 	%f300, %f299, %f298;
	selp.f32 	%f301, %f300, %f298, %p51;
	setp.gt.u32 	%p52, %r51, 320;
	ld.shared.f32 	%f302, [_ZZN3cub18CUB_300001_SM_10006detail6reduce28DeviceReduceSingleTileKernelINS2_10policy_hubIfjN4cuda3std3__44plusIfEEE10Policy1000EN6thrust24THRUST_300001_SM_1000_NS10device_ptrIfEEPfjS9_ffNS7_10__identityEEEvT0_T1_T2_T3_T4_T6_E12temp_storage+56];
	add.f32 	%f303, %f302, %f301;
	selp.f32 	%f304, %f303, %f301, %p52;
	setp.gt.u32 	%p53, %r51, 352;
	ld.shared.f32 	%f305, [_ZZN3cub18CUB_300001_SM_10006detail6reduce28DeviceReduceSingleTileKernelINS2_10policy_hubIfjN4cuda3std3__44plusIfEEE10Policy1000EN6thrust24THRUST_300001_SM_1000_NS10device_ptrIfEEPfjS9_ffNS7_10__identityEEEvT0_T1_T2_T3_T4_T6_E12temp_storage+60];
	add.f32 	%f306, %f305, %f304;
	selp.f32 	%f307, %f306, %f304, %p53;
	setp.gt.u32 	%p54, %r51, 384;
	ld.shared.f32 	%f308, [_ZZN3cub18CUB_300001_SM_10006detail6reduce28DeviceReduceSingleTileKernelINS2_10policy_hubIfjN4cuda3std3__44plusIfEEE10Policy1000EN6thrust24THRUST_300001_SM_1000_NS10device_ptrIfEEPfjS9_ffNS7_10__identityEEEvT0_T1_T2_T3_T4_T6_E12temp_storage+64];
	add.f32 	%f309, %f308, %f307;
	selp.f32 	%f310, %f309, %f307, %p54;
	setp.gt.u32 	%p55, %r51, 416;
	ld.shared.f32 	%f311, [_ZZN3cub18CUB_300001_SM_10006detail6reduce28DeviceReduceSingleTileKernelINS2_10policy_hubIfjN4cuda3std3__44plusIfEEE10Policy1000EN6thrust24THRUST_300001_SM_1000_NS10device_ptrIfEEPfjS9_ffNS7_10__identityEEEvT0_T1_T2_T3_T4_T6_E12temp_storage+68];
	add.f32 	%f312, %f311, %f310;
	selp.f32 	%f313, %f312, %f310, %p55;
	setp.gt.u32 	%p56, %r51, 448;
	ld.shared.f32 	%f314, [_ZZN3cub18CUB_300001_SM_10006detail6reduce28DeviceReduceSingleTileKernelINS2_10policy_hubIfjN4cuda3std3__44plusIfEEE10Policy1000EN6thrust24THRUST_300001_SM_1000_NS10device_ptrIfEEPfjS9_ffNS7_10__identityEEEvT0_T1_T2_T3_T4_T6_E12temp_storage+72];
	add.f32 	%f315, %f314, %f313;
	selp.f32 	%f316, %f315, %f313, %p56;
	setp.gt.u32 	%p57, %r51, 480;
	ld.shared.f32 	%f317, [_ZZN3cub18CUB_300001_SM_10006detail6reduce28DeviceReduceSingleTileKernelINS2_10policy_hubIfjN4cuda3std3__44plusIfEEE10Policy1000EN6thrust24THRUST_300001_SM_1000_NS10device_ptrIfEEPfjS9_ffNS7_10__identityEEEvT0_T1_T2_T3_T4_T6_E12temp_storage+76];
	add.f32 	%f318, %f317, %f316;
	selp.f32 	%f383, %f318, %f316, %p57;
	bra.uni 	$L__BB2_50;
$L__BB2_28:
	mov.u32 	%r21, %tid.x;
	mul.wide.u32 	%rd11, %r21, 4;
	add.s64 	%rd12, %rd2, %rd11;
	ld.global.f32 	%f43, [%rd12];
	ld.global.f32 	%f44, [%rd12+2048];
	ld.global.f32 	%f45, [%rd12+4096];
	ld.global.f32 	%f46, [%rd12+6144];
	ld.global.f32 	%f47, [%rd12+8192];
	ld.global.f32 	%f48, [%rd12+10240];
	ld.global.f32 	%f49, [%rd12+12288];
	ld.global.f32 	%f50, [%rd12+14336];
	ld.global.f32 	%f51, [%rd12+16384];
	ld.global.f32 	%f52, [%rd12+18432];
	ld.global.f32 	%f53, [%rd12+20480];
	ld.global.f32 	%f54, [%rd12+22528];
	ld.global.f32 	%f55, [%rd12+24576];
	ld.global.f32 	%f56, [%rd12+26624];
	ld.global.f32 	%f57, [%rd12+28672];
	ld.global.f32 	%f58, [%rd12+30720];
	add.f32 	%f59, %f43, %f44;
	add.f32 	%f60, %f45, %f46;
	add.f32 	%f61, %f47, %f48;
	add.f32 	%f62, %f49, %f50;
	add.f32 	%f63, %f51, %f52;
	add.f32 	%f64, %f53, %f54;
	add.f32 	%f65, %f55, %f56;
	add.f32 	%f66, %f57, %f58;
	add.f32 	%f67, %f59, %f60;
	add.f32 	%f68, %f61, %f62;
	add.f32 	%f69, %f63, %f64;
	add.f32 	%f70, %f65, %f66;
	add.f32 	%f71, %f67, %f68;
	add.f32 	%f72, %f69, %f70;
	add.f32 	%f382, %f71, %f72;
	add.s32 	%r22, %r51, -8192;
	setp.lt.u32 	%p3, %r22, 8192;
	mov.b32 	%r202, 8192;
	@%p3 bra 	$L__BB2_32;
	mov.b32 	%r202, 8192;
$L__BB2_30:
	add.s32 	%r54, %r21, %r202;
	mul.wide.u32 	%rd13, %r54, 4;
	add.s64 	%rd14, %rd2, %rd13;
	ld.global.f32 	%f73, [%rd14];
	ld.global.f32 	%f74, [%rd14+2048];
	ld.global.f32 	%f75, [%rd14+4096];
	ld.global.f32 	%f76, [%rd14+6144];
	ld.global.f32 	%f77, [%rd14+8192];
	ld.global.f32 	%f78, [%rd14+10240];
	ld.global.f32 	%f79, [%rd14+12288];
	ld.global.f32 	%f80, [%rd14+14336];
	ld.global.f32 	%f81, [%rd14+16384];
	ld.global.f32 	%f82, [%rd14+18432];
	ld.global.f32 	%f83, [%rd14+20480];
	ld.global.f32 	%f84, [%rd14+22528];
	ld.global.f32 	%f85, [%rd14+24576];
	ld.global.f32 	%f86, [%rd14+26624];
	ld.global.f32 	%f87, [%rd14+28672];
	ld.global.f32 	%f88, [%rd14+30720];
	add.f32 	%f89, %f382, %f73;
	add.f32 	%f90, %f74, %f75;
	add.f32 	%f91, %f76, %f77;
	add.f32 	%f92, %f78, %f79;
	add.f32 	%f93, %f80, %f81;
	add.f32 	%f94, %f82, %f83;
	add.f32 	%f95, %f84, %f85;
	add.f32 	%f96, %f86, %f87;
	add.f32 	%f97, %f89, %f90;
	add.f32 	%f98, %f91, %f92;
	add.f32 	%f99, %f93, %f94;
	add.f32 	%f100, %f95, %f96;
	add.f32 	%f101, %f97, %f98;
	add.f32 	%f102, %f99, %f100;
	add.f32 	%f103, %f101, %f102;
	add.f32 	%f382, %f103, %f88;
	sub.s32 	%r55, %r51, %r202;
	setp.lt.u32 	%p4, %r55, 8192;
	@%p4 bra 	$L__BB2_46;
	add.s32 	%r202, %r202, 8192;
	setp.le.u32 	%p5, %r202, %r22;
	@%p5 bra 	$L__BB2_30;
$L__BB2_32:
	setp.le.u32 	%p6, %r51, %r202;
	sub.s32 	%r56, %r51, %r202;
	setp.ge.s32 	%p7, %r21, %r56;
	or.pred  	%p8, %p6, %p7;
	@%p8 bra 	$L__BB2_46;
	not.b32 	%r58, %r21;
	add.s32 	%r59, %r51, %r58;
	sub.s32 	%r60, %r59, %r202;
	shr.u32 	%r61, %r60, 9;
	add.s32 	%r26, %r61, 1;
	and.b32  	%r27, %r26, 15;
	setp.lt.u32 	%p9, %r60, 7680;
	mov.u32 	%r207, %r21;
	@%p9 bra 	$L__BB2_37;
	or.b32  	%r205, %r21, 4096;
	add.s32 	%r204, %r21, %r202;
	and.b32  	%r62, %r26, 16777200;
	neg.s32 	%r203, %r62;
$L__BB2_35:
	.pragma "nounroll";
	mul.wide.u32 	%rd15, %r204, 4;
	add.s64 	%rd16, %rd2, %rd15;
	ld.global.f32 	%f105, [%rd16];
	add.f32 	%f106, %f382, %f105;
	add.s32 	%r63, %r204, 512;
	mul.wide.u32 	%rd17, %r63, 4;
	add.s64 	%rd18, %rd2, %rd17;
	ld.global.f32 	%f107, [%rd18];
	add.f32 	%f108, %f106, %f107;
	add.s32 	%r64, %r204, 1024;
	mul.wide.u32 	%rd19, %r64, 4;
	add.s64 	%rd20, %rd2, %rd19;
	ld.global.f32 	%f109, [%rd20];
	add.f32 	%f110, %f108, %f109;
	add.s32 	%r65, %r204, 1536;
	mul.wide.u32 	%rd21, %r65, 4;
	add.s64 	%rd22, %rd2, %rd21;
	ld.global.f32 	%f111, [%rd22];
	add.f32 	%f112, %f110, %f111;
	add.s32 	%r66, %r204, 2048;
	mul.wide.u32 	%rd23, %r66, 4;
	add.s64 	%rd24, %rd2, %rd23;
	ld.global.f32 	%f113, [%rd24];
	add.f32 	%f114, %f112, %f113;
	add.s32 	%r67, %r204, 2560;
	mul.wide.u32 	%rd25, %r67, 4;
	add.s64 	%rd26, %rd2, %rd25;
	ld.global.f32 	%f115, [%rd26];
	add.f32 	%f116, %f114, %f115;
	add.s32 	%r68, %r204, 3072;
	mul.wide.u32 	%rd27, %r68, 4;
	add.s64 	%rd28, %rd2, %rd27;
	ld.global.f32 	%f117, [%rd28];
	add.f32 	%f118, %f116, %f117;
	add.s32 	%r69, %r204, 3584;
	mul.wide.u32 	%rd29, %r69, 4;
	add.s64 	%rd30, %rd2, %rd29;
	ld.global.f32 	%f119, [%rd30];
	add.f32 	%f120, %f118, %f119;
	add.s32 	%r70, %r204, 4096;
	mul.wide.u32 	%rd31, %r70, 4;
	add.s64 	%rd32, %rd2, %rd31;
	ld.global.f32 	%f121, [%rd32];
	add.f32 	%f122, %f120, %f121;
	add.s32 	%r71, %r204, 4608;
	mul.wide.u32 	%rd33, %r71, 4;
	add.s64 	%rd34, %rd2, %rd33;
	ld.global.f32 	%f123, [%rd34];
	add.f32 	%f124, %f122, %f123;
	add.s32 	%r72, %r204, 5120;
	mul.wide.u32 	%rd35, %r72, 4;
	add.s64 	%rd36, %rd2, %rd35;
	ld.global.f32 	%f125, [%rd36];
	add.f32 	%f126, %f124, %f125;
	add.s32 	%r73, %r204, 5632;
	mul.wide.u32 	%rd37, %r73, 4;
	add.s64 	%rd38, %rd2, %rd37;
	ld.global.f32 	%f127, [%rd38];
	add.f32 	%f128, %f126, %f127;
	add.s32 	%r74, %r204, 6144;
	mul.wide.u32 	%rd39, %r74, 4;
	add.s64 	%rd40, %rd2, %rd39;
	ld.global.f32 	%f129, [%rd40];
	add.f32 	%f130, %f128, %f129;
	add.s32 	%r75, %r204, 6656;
	mul.wide.u32 	%rd41, %r75, 4;
	add.s64 	%rd42, %rd2, %rd41;
	ld.global.f32 	%f131, [%rd42];
	add.f32 	%f132, %f130, %f131;
	add.s32 	%r76, %r204, 7168;
	mul.wide.u32 	%rd43, %r76, 4;
	add.s64 	%rd44, %rd2, %rd43;
	ld.global.f32 	%f133, [%rd44];
	add.f32 	%f134, %f132, %f133;
	add.s32 	%r77, %r204, 7680;
	mul.wide.u32 	%rd45, %r77, 4;
	add.s64 	%rd46, %rd2, %rd45;
	ld.global.f32 	%f135, [%rd46];
	add.f32 	%f382, %f134, %f135;
	add.s32 	%r205, %r205, 8192;
	add.s32 	%r204, %r204, 8192;
	add.s32 	%r203, %r203, 16;
	setp.ne.s32 	%p10, %r203, 0;
	@%p10 bra 	$L__BB2_35;
	add.s32 	%r207, %r205, -4096;
$L__BB2_37:
	setp.eq.s32 	%p11, %r27, 0;
	@%p11 bra 	$L__BB2_46;
	and.b32  	%r39, %r26, 7;
	setp.lt.u32 	%p12, %r27, 8;
	@%p12 bra 	$L__BB2_40;
	add.s32 	%r78, %r207, %r202;
	mul.wide.u32 	%rd47, %r78, 4;
	add.s64 	%rd48, %rd2, %rd47;
	ld.global.f32 	%f137, [%rd48];
	add.f32 	%f138, %f382, %f137;
	add.s32 	%r79, %r78, 512;
	mul.wide.u32 	%rd49, %r79, 4;
	add.s64 	%rd50, %rd2, %rd49;
	ld.global.f32 	%f139, [%rd50];
	add.f32 	%f140, %f138, %f139;
	add.s32 	%r80, %r78, 1024;
	mul.wide.u32 	%rd51, %r80, 4;
	add.s64 	%rd52, %rd2, %rd51;
	ld.global.f32 	%f141, [%rd52];
	add.f32 	%f142, %f140, %f141;
	add.s32 	%r81, %r78, 1536;
	mul.wide.u32 	%rd53, %r81, 4;
	add.s64 	%rd54, %rd2, %rd53;
	ld.global.f32 	%f143, [%rd54];
	add.f32 	%f144, %f142, %f143;
	add.s32 	%r82, %r78, 2048;
	mul.wide.u32 	%rd55, %r82, 4;
	add.s64 	%rd56, %rd2, %rd55;
	ld.global.f32 	%f145, [%rd56];
	add.f32 	%f146, %f144, %f145;
	add.s32 	%r83, %r78, 2560;
	mul.wide.u32 	%rd57, %r83, 4;
	add.s64 	%rd58, %rd2, %rd57;
	ld.global.f32 	%f147, [%rd58];
	add.f32 	%f148, %f146, %f147;
	add.s32 	%r84, %r78, 3072;
	mul.wide.u32 	%rd59, %r84, 4;
	add.s64 	%rd60, %rd2, %rd59;
	ld.global.f32 	%f149, [%rd60];
	add.f32 	%f150, %f148, %f149;
	add.s32 	%r85, %r78, 3584;
	mul.wide.u32 	%rd61, %r85, 4;
	add.s64 	%rd62, %rd2, %rd61;
	ld.global.f32 	%f151, [%rd62];
	add.f32 	%f382, %f150, %f151;
	add.s32 	%r207, %r207, 4096;
$L__BB2_40:
	setp.eq.s32 	%p13, %r39, 0;
	@%p13 bra 	$L__BB2_46;
	and.b32  	%r42, %r26, 3;
	setp.lt.u32 	%p14, %r39, 4;
	@%p14 bra 	$L__BB2_43;
	add.s32 	%r86, %r207, %r202;
	mul.wide.u32 	%rd63, %r86, 4;
	add.s64 	%rd64, %rd2, %rd63;
	ld.global.f32 	%f153, [%rd64];
	add.f32 	%f154, %f382, %f153;
	add.s32 	%r87, %r86, 512;
	mul.wide.u32 	%rd65, %r87, 4;
	add.s64 	%rd66, %rd2, %rd65;
	ld.global.f32 	%f155, [%rd66];
	add.f32 	%f156, %f154, %f155;
	add.s32 	%r88, %r86, 1024;
	mul.wide.u32 	%rd67, %r88, 4;
	add.s64 	%rd68, %rd2, %rd67;
	ld.global.f32 	%f157, [%rd68];
	add.f32 	%f158, %f156, %f157;
	add.s32 	%r89, %r86, 1536;
	mul.wide.u32 	%rd69, %r89, 4;
	add.s64 	%rd70, %rd2, %rd69;
	ld.global.f32 	%f159, [%rd70];
	add.f32 	%f382, %f158, %f159;
	add.s32 	%r207, %r207, 2048;
$L__BB2_43:
	setp.eq.s32 	%p15, %r42, 0;
	@%p15 bra 	$L__BB2_46;
	add.s32 	%r210, %r207, %r202;
	neg.s32 	%r209, %r42;
$L__BB2_45:
	.pragma "nounroll";
	mul.wide.u32 	%rd71, %r210, 4;
	add.s64 	%rd72, %rd2, %rd71;
	ld.global.f32 	%f160, [%rd72];
	add.f32 	%f382, %f382, %f160;
	add.s32 	%r210, %r210, 512;
	add.s32 	%r209, %r209, 1;
	setp.ne.s32 	%p16, %r209, 0;
	@%p16 bra 	$L__BB2_45;
$L__BB2_46:
	// begin inline asm
	mov.u32 %r90, %laneid;
	// end inline asm
	mov.b32 	%r92, %f382;
	mov.b32 	%r93, 1;
	mov.b32 	%r114, 31;
	mov.b32 	%r115, -1;
	// begin inline asm
	shfl.sync.down.b32 %r91, %r92, %r93, %r114, %r115;
	// end inline asm
	setp.gt.s32 	%p17, %r90, 30;
	mov.b32 	%f161, %r91;
	add.f32 	%f162, %f382, %f161;
	selp.f32 	%f163, %f382, %f162, %p17;
	mov.b32 	%r97, %f163;
	mov.b32 	%r98, 2;
	// begin inline asm
	shfl.sync.down.b32 %r96, %r97, %r98, %r114, %r115;
	// end inline asm
	setp.gt.s32 	%p18, %r90, 29;
	mov.b32 	%f164, %r96;
	add.f32 	%f165, %f163, %f164;
	selp.f32 	%f166, %f163, %f165, %p18;
	mov.b32 	%r102, %f166;
	mov.b32 	%r103, 4;
	// begin inline asm
	shfl.sync.down.b32 %r101, %r102, %r103, %r114, %r115;
	// end inline asm
	setp.gt.s32 	%p19, %r90, 27;
	mov.b32 	%f167, %r101;
	add.f32 	%f168, %f166, %f167;
	selp.f32 	%f169, %f166, %f168, %p19;
	mov.b32 	%r107, %f169;
	mov.b32 	%r108, 8;
	// begin inline asm
	shfl.sync.down.b32 %r106, %r107, %r108, %r114, %r115;
	// end inline asm
	setp.gt.s32 	%p20, %r90, 23;
	mov.b32 	%f170, %r106;
	add.f32 	%f171, %f169, %f170;
	selp.f32 	%f172, %f169, %f171, %p20;
	mov.b32 	%r112, %f172;
	mov.b32 	%r113, 16;
	// begin inline asm
	shfl.sync.down.b32 %r111, %r112, %r113, %r114, %r115;
	// end inline asm
	setp.gt.s32 	%p21, %r90, 15;
	mov.b32 	%f173, %r111;
	add.f32 	%f38, %f172, %f173;
	selp.f32 	%f383, %f172, %f38, %p21;
	setp.ne.s32 	%p22, %r90, 0;
	@%p22 bra 	$L__BB2_48;
	shr.u32 	%r116, %r21, 3;
	and.b32  	%r117, %r116, 124;
	mov.u32 	%r118, _ZZN3cub18CUB_300001_SM_10006detail6reduce28DeviceReduceSingleTileKernelINS2_10policy_hubIfjN4cuda3std3__44plusIfEEE10Policy1000EN6thrust24THRUST_300001_SM_1000_NS10device_ptrIfEEPfjS9_ffNS7_10__identityEEEvT0_T1_T2_T3_T4_T6_E12temp_storage;
	add.s32 	%r119, %r118, %r117;
	st.shared.f32 	[%r119+16], %f38;
$L__BB2_48:
	bar.sync 	0;
	setp.ne.s32 	%p23, %r21, 0;
	@%p23 bra 	$L__BB2_50;
	ld.shared.f32 	%f174, [_ZZN3cub18CUB_300001_SM_10006detail6reduce28DeviceReduceSingleTileKernelINS2_10policy_hubIfjN4cuda3std3__44plusIfEEE10Policy1000EN6thrust24THRUST_300001_SM_1000_NS10device_ptrIfEEPfjS9_ffNS7_10__identityEEEvT0_T1_T2_T3_T4_T6_E12temp_storage+20];
	add.f32 	%f175, %f383, %f174;
	ld.shared.f32 	%f176, [_ZZN3cub18CUB_300001_SM_10006detail6reduce28DeviceReduceSingleTileKernelINS2_10policy_hubIfjN4cuda3std3__44plusIfEEE10Policy1000EN6thrust24THRUST_300001_SM_1000_NS10device_ptrIfEEPfjS9_ffNS7_10__identityEEEvT0_T1_T2_T3_T4_T6_E12temp_storage+24];
	add.f32 	%f177, %f175, %f176;
	ld.shared.f32 	%f178, [_ZZN3cub18CUB_300001_SM_10006detail6reduce28DeviceReduceSingleTileKernelINS2_10policy_hubIfjN4cuda3std3__44plusIfEEE10Policy1000EN6thrust24THRUST_300001_SM_1000_NS10device_ptrIfEEPfjS9_ffNS7_10__identityEEEvT0_T1_T2_T3_T4_T6_E12temp_storage+28];
	add.f32 	%f179, %f177, %f178;
	ld.shared.f32 	%f180, [_ZZN3cub18CUB_300001_SM_10006detail6reduce28DeviceReduceSingleTileKernelINS2_10policy_hubIfjN4cuda3std3__44plusIfEEE10Policy1000EN6thrust24THRUST_300001_SM_1000_NS10device_ptrIfEEPfjS9_ffNS7_10__identityEEEvT0_T1_T2_T3_T4_T6_E12temp_storage+32];
	add.f32 	%f181, %f179, %f180;
	ld.shared.f32 	%f182, [_ZZN3cub18CUB_300001_SM_10006detail6reduce28DeviceReduceSingleTileKernelINS2_10policy_hubIfjN4cuda3std3__44plusIfEEE10Policy1000EN6thrust24THRUST_300001_SM_1000_NS10device_ptrIfEEPfjS9_ffNS7_10__identityEEEvT0_T1_T2_T3_T4_T6_E12temp_storage+36];
	add.f32 	%f183, %f181, %f182;
	ld.shared.f32 	%f184, [_ZZN3cub18CUB_300001_SM_10006detail6reduce28DeviceReduceSingleTileKernelINS2_10policy_hubIfjN4cuda3std3__44plusIfEEE10Policy1000EN6thrust24THRUST_300001_SM_1000_NS10device_ptrIfEEPfjS9_ffNS7_10__identityEEEvT0_T1_T2_T3_T4_T6_E12temp_storage+40];
	add.f32 	%f185, %f183, %f184;
	ld.shared.f32 	%f186, [_ZZN3cub18CUB_300001_SM_10006detail6reduce28DeviceReduceSingleTileKernelINS2_10policy_hubIfjN4cuda3std3__44plusIfEEE10Policy1000EN6thrust24THRUST_300001_SM_1000_NS10device_ptrIfEEPfjS9_ffNS7_10__identityEEEvT0_T1_T2_T3_T4_T6_E12temp_storage+44];
	add.f32 	%f187, %f185, %f186;
	ld.shared.f32 	%f188, [_ZZN3cub18CUB_300001_SM_10006detail6reduce28DeviceReduceSingleTileKernelINS2_10policy_hubIfjN4cuda3std3__44plusIfEEE10Policy1000EN6thrust24THRUST_300001_SM_1000_NS10device_ptrIfEEPfjS9_ffNS7_10__identityEEEvT0_T1_T2_T3_T4_T6_E12temp_storage+48];
	add.f32 	%f189, %f187, %f188;
	ld.shared.f32 	%f190, [_ZZN3cub18CUB_300001_SM_10006detail6reduce28DeviceReduceSingleTileKernelINS2_10policy_hubIfjN4cuda3std3__44plusIfEEE10Policy1000EN6thrust24THRUST_300001_SM_1000_NS10device_ptrIfEEPfjS9_ffNS7_10__identityEEEvT0_T1_T2_T3_T4_T6_E12temp_storage+52];
	add.f32 	%f191, %f189, %f190;
	ld.shared.f32 	%f192, [_ZZN3cub18CUB_300001_SM_10006detail6reduce28DeviceReduceSingleTileKernelINS2_10policy_hubIfjN4cuda3std3__44plusIfEEE10Policy1000EN6thrust24THRUST_300001_SM_1000_NS10device_ptrIfEEPfjS9_ffNS7_10__identityEEEvT0_T1_T2_T3_T4_T6_E12temp_storage+56];
	add.f32 	%f193, %f191, %f192;
	ld.shared.f32 	%f194, [_ZZN3cub18CUB_300001_SM_10006detail6reduce28DeviceReduceSingleTileKernelINS2_10policy_hubIfjN4cuda3std3__44plusIfEEE10Policy1000EN6thrust24THRUST_300001_SM_1000_NS10device_ptrIfEEPfjS9_ffNS7_10__identityEEEvT0_T1_T2_T3_T4_T6_E12temp_storage+60];
	add.f32 	%f195, %f193, %f194;
	ld.shared.f32 	%f196, [_ZZN3cub18CUB_300001_SM_10006detail6reduce28DeviceReduceSingleTileKernelINS2_10policy_hubIfjN4cuda3std3__44plusIfEEE10Policy1000EN6thrust24THRUST_300001_SM_1000_NS10device_ptrIfEEPfjS9_ffNS7_10__identityEEEvT0_T1_T2_T3_T4_T6_E12temp_storage+64];
	add.f32 	%f197, %f195, %f196;
	ld.shared.f32 	%f198, [_ZZN3cub18CUB_300001_SM_10006detail6reduce28DeviceReduceSingleTileKernelINS2_10policy_hubIfjN4cuda3std3__44plusIfEEE10Policy1000EN6thrust24THRUST_300001_SM_1000_NS10device_ptrIfEEPfjS9_ffNS7_10__identityEEEvT0_T1_T2_T3_T4_T6_E12temp_storage+68];
	add.f32 	%f199, %f197, %f198;
	ld.shared.f32 	%f200, [_ZZN3cub18CUB_300001_SM_10006detail6reduce28DeviceReduceSingleTileKernelINS2_10policy_hubIfjN4cuda3std3__44plusIfEEE10Policy1000EN6thrust24THRUST_300001_SM_1000_NS10device_ptrIfEEPfjS9_ffNS7_10__identityEEEvT0_T1_T2_T3_T4_T6_E12temp_storage+72];
	add.f32 	%f201, %f199, %f200;
	ld.shared.f32 	%f202, [_ZZN3cub18CUB_300001_SM_10006detail6reduce28DeviceReduceSingleTileKernelINS2_10policy_hubIfjN4cuda3std3__44plusIfEEE10Policy1000EN6thrust24THRUST_300001_SM_1000_NS10device_ptrIfEEPfjS9_ffNS7_10__identityEEEvT0_T1_T2_T3_T4_T6_E12temp_storage+76];
	add.f32 	%f383, %f201, %f202;
$L__BB2_50:
	mov.u32 	%r192, %tid.x;
	setp.ne.s32 	%p65, %r192, 0;
	@%p65 bra 	$L__BB2_52;
	add.f32 	%f361, %f42, %f383;
	st.global.f32 	[%rd1], %f361;
$L__BB2_52:
	ret;

}
	// .globl	_ZN3cub18CUB_300001_SM_10006detail6reduce18DeviceReduceKernelINS2_10policy_hubIfjN4cuda3std3__44plusIfEEE10Policy1000EN6thrust24THRUST_300001_SM_1000_NS10device_ptrIfEEjS9_fNS7_10__identityEEEvT0_PT3_T1_NS0_13GridEvenShareISK_EET2_T4_
.visible .entry _ZN3cub18CUB_300001_SM_10006detail6reduce18DeviceReduceKernelINS2_10policy_hubIfjN4cuda3std3__44plusIfEEE10Policy1000EN6thrust24THRUST_300001_SM_1000_NS10device_ptrIfEEjS9_fNS7_10__identityEEEvT0_PT3_T1_NS0_13GridEvenShareISK_EET2_T4_(
	.param .align 8 .b8 _ZN3cub18CUB_300001_SM_10006detail6reduce18DeviceReduceKernelINS2_10policy_hubIfjN4cuda3std3__44plusIfEEE10Policy1000EN6thrust24THRUST_300001_SM_1000_NS10device_ptrIfEEjS9_fNS7_10__identityEEEvT0_PT3_T1_NS0_13GridEvenShareISK_EET2_T4__param_0[8],
	.param .u64 .ptr .align 1 _ZN3cub18CUB_300001_SM_10006detail6reduce18DeviceReduceKernelINS2_10policy_hubIfjN4cuda3std3__44plusIfEEE10Policy1000EN6thrust24THRUST_300001_SM_1000_NS10device_ptrIfEEjS9_fNS7_10__identityEEEvT0_PT3_T1_NS0_13GridEvenShareISK_EET2_T4__param_1,
	.param .u32 _ZN3cub18CUB_300001_SM_10006detail6reduce18DeviceReduceKernelINS2_10policy_hubIfjN4cuda3std3__44plusIfEEE10Policy1000EN6thrust24THRUST_300001_SM_1000_NS10device_ptrIfEEjS9_fNS7_10__identityEEEvT0_PT3_T1_NS0_13GridEvenShareISK_EET2_T4__param_2,
	.param .align 4 .b8 _ZN3cub18CUB_300001_SM_10006detail6reduce18DeviceReduceKernelINS2_10policy_hubIfjN4cuda3std3__44plusIfEEE10Policy1000EN6thrust24THRUST_300001_SM_1000_NS10device_ptrIfEEjS9_fNS7_10__identityEEEvT0_PT3_T1_NS0_13GridEvenShareISK_EET2_T4__param_3[40],
	.param .align 1 .b8 _ZN3cub18CUB_300001_SM_10006detail6reduce18DeviceReduceKernelINS2_10policy_hubIfjN4cuda3std3__44plusIfEEE10Policy1000EN6thrust24THRUST_300001_SM_1000_NS10device_ptrIfEEjS9_fNS7_10__identityEEEvT0_PT3_T1_NS0_13GridEvenShareISK_EET2_T4__param_4[1],
	.param .align 1 .b8 _ZN3cub18CUB_300001_SM_10006detail6reduce18DeviceReduceKernelINS2_10policy_hubIfjN4cuda3std3__44plusIfEEE10Policy1000EN6thrust24THRUST_300001_SM_1000_NS10device_ptrIfEEjS9_fNS7_10__identityEEEvT0_PT3_T1_NS0_13GridEvenShareISK_EET2_T4__param_5[1]
)
.maxntid 512
{
	.reg .pred 	%p<65>;
	.reg .b16 	%rs<4>;
	.reg .b32 	%r<279>;
	.reg .b32 	%f<380>;
	.reg .b64 	%rd<130>;
	// demoted variable
	.shared .align 4 .b8 _ZZN3cub18CUB_300001_SM_10006detail6reduce18DeviceReduceKernelINS2_10policy_hubIfjN4cuda3std3__44plusIfEEE10Policy1000EN6thrust24THRUST_300001_SM_1000_NS10device_ptrIfEEjS9_fNS7_10__identityEEEvT0_PT3_T1_NS0_13GridEvenShareISK_EET2_T4_E12temp_storage[84];
	ld.param.u32 	%r1, [_ZN3cub18CUB_300001_SM_10006detail6reduce18DeviceReduceKernelINS2_10policy_hubIfjN4cuda3std3__44plusIfEEE10Policy1000EN6thrust24THRUST_300001_SM_1000_NS10device_ptrIfEEjS9_fNS7_10__identityEEEvT0_PT3_T1_NS0_13GridEvenShareISK_EET2_T4__param_3+20];
	ld.param.u32 	%r2, [_ZN3cub18CUB_300001_SM_10006detail6reduce18DeviceReduceKernelINS2_10policy_hubIfjN4cuda3std3__44plusIfEEE10Policy1000EN6thrust24THRUST_300001_SM_1000_NS10device_ptrIfEEjS9_fNS7_10__identityEEEvT0_PT3_T1_NS0_13GridEvenShareISK_EET2_T4__param_3+24];
	ld.param.u64 	%rd3, [_ZN3cub18CUB_300001_SM_10006detail6reduce18DeviceReduceKernelINS2_10policy_hubIfjN4cuda3std3__44plusIfEEE10Policy1000EN6thrust24THRUST_300001_SM_1000_NS10device_ptrIfEEjS9_fNS7_10__identityEEEvT0_PT3_T1_NS0_13GridEvenShareISK_EET2_T4__param_0];
	cvta.to.global.u64 	%rd1, %rd3;
	mov.u32 	%r3, %ctaid.x;
	shl.b32 	%r4, %r2, 13;
	shl.b32 	%r270, %r3, 13;
	sub.s32 	%r6, %r1, %r270;
	setp.gt.u32 	%p1, %r6, 8191;
	@%p1 bra 	$L__BB3_26;
	mov.u32 	%r7, %tid.x;
	setp.ge.u32 	%p23, %r7, %r6;
	mov.f32 	%f368, 0f00000000;
	mov.u32 	%r261, %r7;
	@%p23 bra 	$L__BB3_3;
	add.s32 	%r155, %r270, %r7;
	mul.wide.u32 	%rd66, %r155, 4;
	add.s64 	%rd67, %rd1, %rd66;
	ld.global.f32 	%f368, [%rd67];
	add.s32 	%r261, %r7, 512;
$L__BB3_3:
	setp.ge.u32 	%p24, %r261, %r6;
	@%p24 bra 	$L__BB3_17;
	not.b32 	%r156, %r261;
	add.s32 	%r157, %r1, %r156;
	sub.s32 	%r158, %r157, %r270;
	shr.u32 	%r159, %r158, 9;
	add.s32 	%r10, %r159, 1;
	and.b32  	%r11, %r10, 15;
	setp.lt.u32 	%p25, %r158, 7680;
	@%p25 bra 	$L__BB3_8;
	or.b32  	%r260, %r261, 4096;
	add.s32 	%r259, %r261, %r270;
	and.b32  	%r160, %r10, 16777200;
	neg.s32 	%r258, %r160;
$L__BB3_6:
	.pragma "nounroll";
	mul.wide.u32 	%rd68, %r259, 4;
	add.s64 	%rd69, %rd1, %rd68;
	ld.global.f32 	%f203, [%rd69];
	add.f32 	%f204, %f368, %f203;
	add.s32 	%r161, %r259, 512;
	mul.wide.u32 	%rd70, %r161, 4;
	add.s64 	%rd71, %rd1, %rd70;
	ld.global.f32 	%f205, [%rd71];
	add.f32 	%f206, %f204, %f205;
	add.s32 	%r162, %r259, 1024;
	mul.wide.u32 	%rd72, %r162, 4;
	add.s64 	%rd73, %rd1, %rd72;
	ld.global.f32 	%f207, [%rd73];
	add.f32 	%f208, %f206, %f207;
	add.s32 	%r163, %r259, 1536;
	mul.wide.u32 	%rd74, %r163, 4;
	add.s64 	%rd75, %rd1, %rd74;
	ld.global.f32 	%f209, [%rd75];
	add.f32 	%f210, %f208, %f209;
	add.s32 	%r164, %r259, 2048;
	mul.wide.u32 	%rd76, %r164, 4;
	add.s64 	%rd77, %rd1, %rd76;
	ld.global.f32 	%f211, [%rd77];
	add.f32 	%f212, %f210, %f211;
	add.s32 	%r165, %r259, 2560;
	mul.wide.u32 	%rd78, %r165, 4;
	add.s64 	%rd79, %rd1, %rd78;
	ld.global.f32 	%f213, [%rd79];
	add.f32 	%f214, %f212, %f213;
	add.s32 	%r166, %r259, 3072;
	mul.wide.u32 	%rd80, %r166, 4;
	add.s64 	%rd81, %rd1, %rd80;
	ld.global.f32 	%f215, [%rd81];
	add.f32 	%f216, %f214, %f215;
	add.s32 	%r167, %r259, 3584;
	mul.wide.u32 	%rd82, %r167, 4;
	add.s64 	%rd83, %rd1, %rd82;
	ld.global.f32 	%f217, [%rd83];
	add.f32 	%f218, %f216, %f217;
	add.s32 	%r168, %r259, 4096;
	mul.wide.u32 	%rd84, %r168, 4;
	add.s64 	%rd85, %rd1, %rd84;
	ld.global.f32 	%f219, [%rd85];
	add.f32 	%f220, %f218, %f219;
	add.s32 	%r169, %r259, 4608;
	mul.wide.u32 	%rd86, %r169, 4;
	add.s64 	%rd87, %rd1, %rd86;
	ld.global.f32 	%f221, [%rd87];
	add.f32 	%f222, %f220, %f221;
	add.s32 	%r170, %r259, 5120;
	mul.wide.u32 	%rd88, %r170, 4;
	add.s64 	%rd89, %rd1, %rd88;
	ld.global.f32 	%f223, [%rd89];
	add.f32 	%f224, %f222, %f223;
	add.s32 	%r171, %r259, 5632;
	mul.wide.u32 	%rd90, %r171, 4;
	add.s64 	%rd91, %rd1, %rd90;
	ld.global.f32 	%f225, [%rd91];
	add.f32 	%f226, %f224, %f225;
	add.s32 	%r172, %r259, 6144;
	mul.wide.u32 	%rd92, %r172, 4;
	add.s64 	%rd93, %rd1, %rd92;
	ld.global.f32 	%f227, [%rd93];
	add.f32 	%f228, %f226, %f227;
	add.s32 	%r173, %r259, 6656;
	mul.wide.u32 	%rd94, %r173, 4;
	add.s64 	%rd95, %rd1, %rd94;
	ld.global.f32 	%f229, [%rd95];
	add.f32 	%f230, %f228, %f229;
	add.s32 	%r174, %r259, 7168;
	mul.wide.u32 	%rd96, %r174, 4;
	add.s64 	%rd97, %rd1, %rd96;
	ld.global.f32 	%f231, [%rd97];
	add.f32 	%f232, %f230, %f231;
	add.s32 	%r175, %r259, 7680;
	mul.wide.u32 	%rd98, %r175, 4;
	add.s64 	%rd99, %rd1, %rd98;
	ld.global.f32 	%f233, [%rd99];
	add.f32 	%f368, %f232, %f233;
	add.s32 	%r260, %r260, 8192;
	add.s32 	%r259, %r259, 8192;
	add.s32 	%r258, %r258, 16;
	setp.ne.s32 	%p26, %r258, 0;
	@%p26 bra 	$L__BB3_6;
	add.s32 	%r261, %r260, -4096;
$L__BB3_8:
	setp.eq.s32 	%p27, %r11, 0;
	@%p27 bra 	$L__BB3_17;
	and.b32  	%r23, %r10, 7;
	setp.lt.u32 	%p28, %r11, 8;
	@%p28 bra 	$L__BB3_11;
	add.s32 	%r176, %r270, %r261;
	mul.wide.u32 	%rd100, %r176, 4;
	add.s64 	%rd101, %rd1, %rd100;
	ld.global.f32 	%f235, [%rd101];
	add.f32 	%f236, %f368, %f235;
	add.s32 	%r177, %r176, 512;
	mul.wide.u32 	%rd102, %r177, 4;
	add.s64 	%rd103, %rd1, %rd102;
	ld.global.f32 	%f237, [%rd103];
	add.f32 	%f238, %f236, %f237;
	add.s32 	%r178, %r176, 1024;
	mul.wide.u32 	%rd104, %r178, 4;
	add.s64 	%rd105, %rd1, %rd104;
	ld.global.f32 	%f239, [%rd105];
	add.f32 	%f240, %f238, %f239;
	add.s32 	%r179, %r176, 1536;
	mul.wide.u32 	%rd106, %r179, 4;
	add.s64 	%rd107, %rd1, %rd106;
	ld.global.f32 	%f241, [%rd107];
	add.f32 	%f242, %f240, %f241;
	add.s32 	%r180, %r176, 2048;
	mul.wide.u32 	%rd108, %r180, 4;
	add.s64 	%rd109, %rd1, %rd108;
	ld.global.f32 	%f243, [%rd109];
	add.f32 	%f244, %f242, %f243;
	add.s32 	%r181, %r176, 2560;
	mul.wide.u32 	%rd110, %r181, 4;
	add.s64 	%rd111, %rd1, %rd110;
	ld.global.f32 	%f245, [%rd111];
	add.f32 	%f246, %f244, %f245;
	add.s32 	%r182, %r176, 3072;
	mul.wide.u32 	%rd112, %r182, 4;
	add.s64 	%rd113, %rd1, %rd112;
	ld.global.f32 	%f247, [%rd113];
	add.f32 	%f248, %f246, %f247;
	add.s32 	%r183, %r176, 3584;
	mul.wide.u32 	%rd114, %r183, 4;
	add.s64 	%rd115, %rd1, %rd114;
	ld.global.f32 	%f249, [%rd115];
	add.f32 	%f368, %f248, %f249;
	add.s32 	%r261, %r261, 4096;
$L__BB3_11:
	setp.eq.s32 	%p29, %r23, 0;
	@%p29 bra 	$L__BB3_17;
	and.b32  	%r26, %r10, 3;
	setp.lt.u32 	%p30, %r23, 4;
	@%p30 bra 	$L__BB3_14;
	add.s32 	%r184, %r270, %r261;
	mul.wide.u32 	%rd116, %r184, 4;
	add.s64 	%rd117, %rd1, %rd116;
	ld.global.f32 	%f251, [%rd117];
	add.f32 	%f252, %f368, %f251;
	add.s32 	%r185, %r184, 512;
	mul.wide.u32 	%rd118, %r185, 4;
	add.s64 	%rd119, %rd1, %rd118;
	ld.global.f32 	%f253, [%rd119];
	add.f32 	%f254, %f252, %f253;
	add.s32 	%r186, %r184, 1024;
	mul.wide.u32 	%rd120, %r186, 4;
	add.s64 	%rd121, %rd1, %rd120;
	ld.global.f32 	%f255, [%rd121];
	add.f32 	%f256, %f254, %f255;
	add.s32 	%r187, %r184, 1536;
	mul.wide.u32 	%rd122, %r187, 4;
	add.s64 	%rd123, %rd1, %rd122;
	ld.global.f32 	%f257, [%rd123];
	add.f32 	%f368, %f256, %f257;
	add.s32 	%r261, %r261, 2048;
$L__BB3_14:
	setp.eq.s32 	%p31, %r26, 0;
	@%p31 bra 	$L__BB3_17;
	add.s32 	%r265, %r261, %r270;
	neg.s32 	%r264, %r26;
$L__BB3_16:
	.pragma "nounroll";
	mul.wide.u32 	%rd124, %r265, 4;
	add.s64 	%rd125, %rd1, %rd124;
	ld.global.f32 	%f258, [%rd125];
	add.f32 	%f368, %f368, %f258;
	add.s32 	%r265, %r265, 512;
	add.s32 	%r264, %r264, 1;
	setp.ne.s32 	%p32, %r264, 0;
	@%p32 bra 	$L__BB3_16;
$L__BB3_17:
	setp.lt.u32 	%p33, %r6, 512;
	@%p33 bra 	$L__BB3_22;
	// begin inline asm
	mov.u32 %r226, %laneid;
	// end inline asm
	mov.b32 	%r228, %f368;
	mov.b32 	%r229, 1;
	mov.b32 	%r250, 31;
	mov.b32 	%r251, -1;
	// begin inline asm
	shfl.sync.down.b32 %r227, %r228, %r229, %r250, %r251;
	// end inline asm
	setp.gt.s32 	%p57, %r226, 30;
	mov.b32 	%f317, %r227;
	add.f32 	%f318, %f368, %f317;
	selp.f32 	%f319, %f368, %f318, %p57;
	mov.b32 	%r233, %f319;
	mov.b32 	%r234, 2;
	// begin inline asm
	shfl.sync.down.b32 %r232, %r233, %r234, %r250, %r251;
	// end inline asm
	setp.gt.s32 	%p58, %r226, 29;
	mov.b32 	%f320, %r232;
	add.f32 	%f321, %f319, %f320;
	selp.f32 	%f322, %f319, %f321, %p58;
	mov.b32 	%r238, %f322;
	mov.b32 	%r239, 4;
	// begin inline asm
	shfl.sync.down.b32 %r237, %r238, %r239, %r250, %r251;
	// end inline asm
	setp.gt.s32 	%p59, %r226, 27;
	mov.b32 	%f323, %r237;
	add.f32 	%f324, %f322, %f323;
	selp.f32 	%f325, %f322, %f324, %p59;
	mov.b32 	%r243, %f325;
	mov.b32 	%r244, 8;
	// begin inline asm
	shfl.sync.down.b32 %r242, %r243, %r244, %r250, %r251;
	// end inline asm
	setp.gt.s32 	%p60, %r226, 23;
	mov.b32 	%f326, %r242;
	add.f32 	%f327, %f325, %f326;
	selp.f32 	%f328, %f325, %f327, %p60;
	mov.b32 	%r248, %f328;
	mov.b32 	%r249, 16;
	// begin inline asm
	shfl.sync.down.b32 %r247, %r248, %r249, %r250, %r251;
	// end inline asm
	setp.gt.s32 	%p61, %r226, 15;
	mov.b32 	%f329, %r247;
	add.f32 	%f16, %f328, %f329;
	selp.f32 	%f379, %f328, %f16, %p61;
	setp.ne.s32 	%p62, %r226, 0;
	@%p62 bra 	$L__BB3_20;
	shr.u32 	%r252, %r7, 3;
	and.b32  	%r253, %r252, 124;
	mov.u32 	%r254, _ZZN3cub18CUB_300001_SM_10006detail6reduce18DeviceReduceKernelINS2_10policy_hubIfjN4cuda3std3__44plusIfEEE10Policy1000EN6thrust24THRUST_300001_SM_1000_NS10device_ptrIfEEjS9_fNS7_10__identityEEEvT0_PT3_T1_NS0_13GridEvenShareISK_EET2_T4_E12temp_storage;
	add.s32 	%r255, %r254, %r253;
	st.shared.f32 	[%r255+16], %f16;
$L__BB3_20:
	bar.sync 	0;
	setp.ne.s32 	%p63, %r7, 0;
	@%p63 bra 	$L__BB3_48;
	ld.shared.f32 	%f330, [_ZZN3cub18CUB_300001_SM_10006detail6reduce18DeviceReduceKernelINS2_10policy_hubIfjN4cuda3std3__44plusIfEEE10Policy1000EN6thrust24THRUST_300001_SM_1000_NS10device_ptrIfEEjS9_fNS7_10__identityEEEvT0_PT3_T1_NS0_13GridEvenShareISK_EET2_T4_E12temp_storage+20];
	add.f32 	%f331, %f379, %f330;
	ld.shared.f32 	%f332, [_ZZN3cub18CUB_300001_SM_10006detail6reduce18DeviceReduceKernelINS2_10policy_hubIfjN4cuda3std3__44plusIfEEE10Policy1000EN6thrust24THRUST_300001_SM_1000_NS10device_ptrIfEEjS9_fNS7_10__identityEEEvT0_PT3_T1_NS0_13GridEvenShareISK_EET2_T4_E12temp_storage+24];
	add.f32 	%f333, %f331, %f332;
	ld.shared.f32 	%f334, [_ZZN3cub18CUB_300001_SM_10006detail6reduce18DeviceReduceKernelINS2_10policy_hubIfjN4cuda3std3__44plusIfEEE10Policy1000EN6thrust24THRUST_300001_SM_1000_NS10device_ptrIfEEjS9_fNS7_10__identityEEEvT0_PT3_T1_NS0_13GridEvenShareISK_EET2_T4_E12temp_storage+28];
	add.f32 	%f335, %f333, %f334;
	ld.shared.f32 	%f336, [_ZZN3cub18CUB_300001_SM_10006detail6reduce18DeviceReduceKernelINS2_10policy_hubIfjN4cuda3std3__44plusIfEEE10Policy1000EN6thrust24THRUST_300001_SM_1000_NS10device_ptrIfEEjS9_fNS7_10__identityEEEvT0_PT3_T1_NS0_13GridEvenShareISK_EET2_T4_E12temp_storage+32];
	add.f32 	%f337, %f335, %f336;
	ld.shared.f32 	%f338, [_ZZN3cub18CUB_300001_SM_10006detail6reduce18DeviceReduceKernelINS2_10policy_hubIfjN4cuda3std3__44plusIfEEE10Policy1000EN6thrust24THRUST_300001_SM_1000_NS10device_ptrIfEEjS9_fNS7_10__identityEEEvT0_PT3_T1_NS0_13GridEvenShareISK_EET2_T4_E12temp_storage+36];
	add.f32 	%f339, %f337, %f338;
	ld.shared.f32 	%f340, [_ZZN3cub18CUB_300001_SM_10006detail6reduce18DeviceReduceKernelINS2_10policy_hubIfjN4cuda3std3__44plusIfEEE10Policy1000EN6thrust24THRUST_300001_SM_1000_NS10device_ptrIfEEjS9_fNS7_10__identityEEEvT0_PT3_T1_NS0_13GridEvenShareISK_EET2_T4_E12temp_storage+40];
	add.f32 	%f341, %f339, %f340;
	ld.shared.f32 	%f342, [_ZZN3cub18CUB_300001_SM_10006detail6reduce18DeviceReduceKernelINS2_10policy_hubIfjN4cuda3std3__44plusIfEEE10Policy1000EN6thrust24THRUST_300001_SM_1000_NS10device_ptrIfEEjS9_fNS7_10__identityEEEvT0_PT3_T1_NS0_13GridEvenShareISK_EET2_T4_E12temp_storage+44];
	add.f32 	%f343, %f341, %f342;
	ld.shared.f32 	%f344, [_ZZN3cub18CUB_300001_SM_10006detail6reduce18DeviceReduceKernelINS2_10policy_hubIfjN4cuda3std3__44plusIfEEE10Policy1000EN6thrust24THRUST_300001_SM_1000_NS10device_ptrIfEEjS9_fNS7_10__identityEEEvT0_PT3_T1_NS0_13GridEvenShareISK_EET2_T4_E12temp_storage+48];
	add.f32 	%f345, %f343, %f344;
	ld.shared.f32 	%f346, [_ZZN3cub18CUB_300001_SM_10006detail6reduce18DeviceReduceKernelINS2_10policy_hubIfjN4cuda3std3__44plusIfEEE10Policy1000EN6thrust24THRUST_300001_SM_1000_NS10device_ptrIfEEjS9_fNS7_10__identityEEEvT0_PT3_T1_NS0_13GridEvenShareISK_EET2_T4_E12temp_storage+52];
	add.f32 	%f347, %f345, %f346;
	ld.shared.f32 	%f348, [_ZZN3cub18CUB_300001_SM_10006detail6reduce18DeviceReduceKernelINS2_10policy_hubIfjN4cuda3std3__44plusIfEEE10Policy1000EN6thrust24THRUST_300001_SM_1000_NS10device_ptrIfEEjS9_fNS7_10__identityEEEvT0_PT3_T1_NS0_13GridEvenShareISK_EET2_T4_E12temp_storage+56];
	add.f32 	%f349, %f347, %f348;
	ld.shared.f32 	%f350, [_ZZN3cub18CUB_300001_SM_10006detail6reduce18DeviceReduceKernelINS2_10policy_hubIfjN4cuda3std3__44plusIfEEE10Policy1000EN6thrust24THRUST_300001_SM_1000_NS10device_ptrIfEEjS9_fNS7_10__identityEEEvT0_PT3_T1_NS0_13GridEvenShareISK_EET2_T4_E12temp_storage+60];
	add.f32 	%f351, %f349, %f350;
	ld.shared.f32 	%f352, [_ZZN3cub18CUB_300001_SM_10006detail6reduce18DeviceReduceKernelINS2_10policy_hubIfjN4cuda3std3__44plusIfEEE10Policy1000EN6thrust24THRUST_300001_SM_1000_NS10device_ptrIfEEjS9_fNS7_10__identityEEEvT0_PT3_T1_NS0_13GridEvenShareISK_EET2_T4_E12temp_storage+64];
	add.f32 	%f353, %f351, %f352;
	ld.shared.f32 	%f354, [_ZZN3cub18CUB_300001_SM_10006detail6reduce18DeviceReduceKernelINS2_10policy_hubIfjN4cuda3std3__44plusIfEEE10Policy1000EN6thrust24THRUST_300001_SM_1000_NS10device_ptrIfEEjS9_fNS7_10__identityEEEvT0_PT3_T1_NS0_13GridEvenShareISK_EET2_T4_E12temp_storage+68];
	add.f32 	%f355, %f353, %f354;
	ld.shared.f32 	%f356, [_ZZN3cub18CUB_300001_SM_10006detail6reduce18DeviceReduceKernelINS2_10policy_hubIfjN4cuda3std3__44plusIfEEE10Policy1000EN6thrust24THRUST_300001_SM_1000_NS10device_ptrIfEEjS9_fNS7_10__identityEEEvT0_PT3_T1_NS0_13GridEvenShareISK_EET2_T4_E12temp_storage+72];
	add.f32 	%f357, %f355, %f356;
	ld.shared.f32 	%f358, [_ZZN3cub18CUB_300001_SM_10006detail6reduce18DeviceReduceKernelINS2_10policy_hubIfjN4cuda3std3__44plusIfEEE10Policy1000EN6thrust24THRUST_300001_SM_1000_NS10device_ptrIfEEjS9_fNS7_10__identityEEEvT0_PT3_T1_NS0_13GridEvenShareISK_EET2_T4_E12temp_storage+76];
	add.f32 	%f379, %f357, %f358;
	bra.uni 	$L__BB3_48;
$L__BB3_22:
	// begin inline asm
	mov.u32 %r188, %laneid;
	// end inline asm
	and.b32  	%r214, %r7, 992;
	add.s32 	%r215, %r214, 32;
	setp.gt.u32 	%p34, %r215, %r6;
	not.b32 	%r216, %r214;
	add.s32 	%r217, %r6, %r216;
	selp.b32 	%r212, %r217, 31, %p34;
	mov.b32 	%r190, %f368;
	mov.b32 	%r191, 1;
	mov.b32 	%r213, -1;
	// begin inline asm
	shfl.sync.down.b32 %r189, %r190, %r191, %r212, %r213;
	// end inline asm
	setp.lt.s32 	%p35, %r188, %r212;
	mov.b32 	%f259, %r189;
	add.f32 	%f260, %f368, %f259;
	selp.f32 	%f261, %f260, %f368, %p35;
	mov.b32 	%r195, %f261;
	mov.b32 	%r196, 2;
	// begin inline asm
	shfl.sync.down.b32 %r194, %r195, %r196, %r212, %r213;
	// end inline asm
	add.s32 	%r218, %r188, 2;
	setp.gt.s32 	%p36, %r218, %r212;
	mov.b32 	%f262, %r194;
	add.f32 	%f263, %f261, %f262;
	selp.f32 	%f264, %f261, %f263, %p36;
	mov.b32 	%r200, %f264;
	mov.b32 	%r201, 4;
	// begin inline asm
	shfl.sync.down.b32 %r199, %r200, %r201, %r212, %r213;
	// end inline asm
	add.s32 	%r219, %r188, 4;
	setp.gt.s32 	%p37, %r219, %r212;
	mov.b32 	%f265, %r199;
	add.f32 	%f266, %f264, %f265;
	selp.f32 	%f267, %f264, %f266, %p37;
	mov.b32 	%r205, %f267;
	mov.b32 	%r206, 8;
	// begin inline asm
	shfl.sync.down.b32 %r204, %r205, %r206, %r212, %r213;
	// end inline asm
	add.s32 	%r220, %r188, 8;
	setp.gt.s32 	%p38, %r220, %r212;
	mov.b32 	%f268, %r204;
	add.f32 	%f269, %f267, %f268;
	selp.f32 	%f270, %f267, %f269, %p38;
	mov.b32 	%r210, %f270;
	mov.b32 	%r211, 16;
	// begin inline asm
	shfl.sync.down.b32 %r209, %r210, %r211, %r212, %r213;
	// end inline asm
	add.s32 	%r221, %r188, 16;
	setp.gt.s32 	%p39, %r221, %r212;
	mov.b32 	%f271, %r209;
	add.f32 	%f272, %f270, %f271;
	selp.f32 	%f379, %f270, %f272, %p39;
	setp.ne.s32 	%p40, %r188, 0;
	@%p40 bra 	$L__BB3_24;
	shr.u32 	%r222, %r7, 3;
	and.b32  	%r223, %r222, 124;
	mov.u32 	%r224, _ZZN3cub18CUB_300001_SM_10006detail6reduce18DeviceReduceKernelINS2_10policy_hubIfjN4cuda3std3__44plusIfEEE10Policy1000EN6thrust24THRUST_300001_SM_1000_NS10device_ptrIfEEjS9_fNS7_10__identityEEEvT0_PT3_T1_NS0_13GridEvenShareISK_EET2_T4_E12temp_storage;
	add.s32 	%r225, %r224, %r223;
	st.shared.f32 	[%r225+16], %f379;
$L__BB3_24:
	bar.sync 	0;
	setp.ne.s32 	%p41, %r7, 0;
	@%p41 bra 	$L__BB3_48;
	setp.gt.u32 	%p42, %r6, 32;
	ld.shared.f32 	%f273, [_ZZN3cub18CUB_300001_SM_10006detail6reduce18DeviceReduceKernelINS2_10policy_hubIfjN4cuda3std3__44plusIfEEE10Policy1000EN6thrust24THRUST_300001_SM_1000_NS10device_ptrIfEEjS9_fNS7_10__identityEEEvT0_PT3_T1_NS0_13GridEvenShareISK_EET2_T4_E12temp_storage+20];
	add.f32 	%f274, %f379, %f273;
	selp.f32 	%f275, %f274, %f379, %p42;
	setp.gt.u32 	%p43, %r6, 64;
	ld.shared.f32 	%f276, [_ZZN3cub18CUB_300001_SM_10006detail6reduce18DeviceReduceKernelINS2_10policy_hubIfjN4cuda3std3__44plusIfEEE10Policy1000EN6thrust24THRUST_300001_SM_1000_NS10device_ptrIfEEjS9_fNS7_10__identityEEEvT0_PT3_T1_NS0_13GridEvenShareISK_EET2_T4_E12temp_storage+24];
	add.f32 	%f277, %f276, %f275;
	selp.f32 	%f278, %f277, %f275, %p43;
	setp.gt.u32 	%p44, %r6, 96;
	ld.shared.f32 	%f279, [_ZZN3cub18CUB_300001_SM_10006detail6reduce18DeviceReduceKernelINS2_10policy_hubIfjN4cuda3std3__44plusIfEEE10Policy1000EN6thrust24THRUST_300001_SM_1000_NS10device_ptrIfEEjS9_fNS7_10__identityEEEvT0_PT3_T1_NS0_13GridEvenShareISK_EET2_T4_E12temp_storage+28];
	add.f32 	%f280, %f279, %f278;
	selp.f32 	%f281, %f280, %f278, %p44;
	setp.gt.u32 	%p45, %r6, 128;
	ld.shared.f32 	%f282, [_ZZN3cub18CUB_300001_SM_10006detail6reduce18DeviceReduceKernelINS2_10policy_hubIfjN4cuda3std3__44plusIfEEE10Policy1000EN6thrust24THRUST_300001_SM_1000_NS10device_ptrIfEEjS9_fNS7_10__identityEEEvT0_PT3_T1_NS0_13GridEvenShareISK_EET2_T4_E12temp_storage+32];
	add.f32 	%f283, %f282, %f281;
	selp.f32 	%f284, %f283, %f281, %p45;
	setp.gt.u32 	%p46, %r6, 160;
	ld.shared.f32 	%f285, [_ZZN3cub18CUB_300001_SM_10006detail6reduce18DeviceReduceKernelINS2_10policy_hubIfjN4cuda3std3__44plusIfEEE10Policy1000EN6thrust24THRUST_300001_SM_1000_NS10device_ptrIfEEjS9_fNS7_10__identityEEEvT0_PT3_T1_NS0_13GridEvenShareISK_EET2_T4_E12temp_storage+36];
	add.f32 	%f286, %f285, %f284;
	selp.f32 	%f287, %f286, %f284, %p46;
	setp.gt.u32 	%p47, %r6, 192;
	ld.shared.f32 	%f288, [_ZZN3cub18CUB_300001_SM_10006detail6reduce18DeviceReduceKernelINS2_10policy_hubIfjN4cuda3std3__44plusIfEEE10Policy1000EN6thrust24THRUST_300001_SM_1000_NS10device_ptrIfEEjS9_fNS7_10__identityEEEvT0_PT3_T1_NS0_13GridEvenShareISK_EET2_T4_E12temp_storage+40];
	add.f32 	%f289, %f288, %f287;
	selp.f32 	%f290, %f289, %f287, %p47;
	setp.gt.u32 	%p48, %r6, 224;
	ld.shared.f32 	%f291, [_ZZN3cub18CUB_300001_SM_10006detail6reduce18DeviceReduceKernelINS2_10policy_hubIfjN4cuda3std3__44plusIfEEE10Policy1000EN6thrust24THRUST_300001_SM_1000_NS10device_ptrIfEEjS9_fNS7_10__identityEEEvT0_PT3_T1_NS0_13GridEvenShareISK_EET2_T4_E12temp_storage+44];
	add.f32 	%f292, %f291, %f290;
	selp.f32 	%f293, %f292, %f290, %p48;
	setp.gt.u32 	%p49, %r6, 256;
	ld.shared.f32 	%f294, [_ZZN3cub18CUB_300001_SM_10006detail6reduce18DeviceReduceKernelINS2_10policy_hubIfjN4cuda3std3__44plusIfEEE10Policy1000EN6thrust24THRUST_300001_SM_1000_NS10device_ptrIfEEjS9_fNS7_10__identityEEEvT0_PT3_T1_NS0_13GridEvenShareISK_EET2_T4_E12temp_storage+48];
	add.f32 	%f295, %f294, %f293;
	selp.f32 	%f296, %f295, %f293, %p49;
	setp.gt.u32 	%p50, %r6, 288;
	ld.shared.f32 	%f297, [_ZZN3cub18CUB_300001_SM_10006detail6reduce18DeviceReduceKernelINS2_10policy_hubIfjN4cuda3std3__44plusIfEEE10Policy1000EN6thrust24THRUST_300001_SM_1000_NS10device_ptrIfEEjS9_fNS7_10__identityEEEvT0_PT3_T1_NS0_13GridEvenShareISK_EET2_T4_E12temp_storage+52];
	add.f32 	%f298, %f297, %f296;
	selp.f32 	%f299, %f298, %f296, %p50;
	setp.gt.u32 	%p51, %r6, 320;
	ld.shared.f32 	%f300, [_ZZN3cub18CUB_300001_SM_10006detail6reduce18DeviceReduceKernelINS2_10policy_hubIfjN4cuda3std3__44plusIfEEE10Policy1000EN6thrust24THRUST_300001_SM_1000_NS10device_ptrIfEEjS9_fNS7_10__identityEEEvT0_PT3_T1_NS0_13GridEvenShareISK_EET2_T4_E12temp_storage+56];
	add.f32 	%f301, %f300, %f299;
	selp.f32 	%f302, %f301, %f299, %p51;
	setp.gt.u32 	%p52, %r6, 352;
	ld.shared.f32 	%f303, [_ZZN3cub18CUB_300001_SM_10006detail6reduce18DeviceReduceKernelINS2_10policy_hubIfjN4cuda3std3__44plusIfEEE10Policy1000EN6thrust24THRUST_300001_SM_1000_NS10device_ptrIfEEjS9_fNS7_10__identityEEEvT0_PT3_T1_NS0_13GridEvenShareISK_EET2_T4_E12temp_storage+60];
	add.f32 	%f304, %f303, %f302;
	selp.f32 	%f305, %f304, %f302, %p52;
	setp.gt.u32 	%p53, %r6, 384;
	ld.shared.f32 	%f306, [_ZZN3cub18CUB_300001_SM_10006detail6reduce18DeviceReduceKernelINS2_10policy_hubIfjN4cuda3std3__44plusIfEEE10Policy1000EN6thrust24THRUST_300001_SM_1000_NS10device_ptrIfEEjS9_fNS7_10__identityEEEvT0_PT3_T1_NS0_13GridEvenShareISK_EET2_T4_E12temp_storage+64];
	add.f32 	%f307, %f306, %f305;
	selp.f32 	%f308, %f307, %f305, %p53;
	setp.gt.u32 	%p54, %r6, 416;
	ld.shared.f32 	%f309, [_ZZN3cub18CUB_300001_SM_10006detail6reduce18DeviceReduceKernelINS2_10policy_hubIfjN4cuda3std3__44plusIfEEE10Policy1000EN6thrust24THRUST_300001_SM_1000_NS10device_ptrIfEEjS9_fNS7_10__identityEEEvT0_PT3_T1_NS0_13GridEvenShareISK_EET2_T4_E12temp_storage+68];
	add.f32 	%f310, %f309, %f308;
	selp.f32 	%f311, %f310, %f308, %p54;
	setp.gt.u32 	%p55, %r6, 448;
	ld.shared.f32 	%f312, [_ZZN3cub18CUB_300001_SM_10006detail6reduce18DeviceReduceKernelINS2_10policy_hubIfjN4cuda3std3__44plusIfEEE10Policy1000EN6thrust24THRUST_300001_SM_1000_NS10device_ptrIfEEjS9_fNS7_10__identityEEEvT0_PT3_T1_NS0_13GridEvenShareISK_EET2_T4_E12temp_storage+72];
	add.f32 	%f313, %f312, %f311;
	selp.f32 	%f314, %f313, %f311, %p55;
	setp.gt.u32 	%p56, %r6, 480;
	ld.shared.f32 	%f315, [_ZZN3cub18CUB_300001_SM_10006detail6reduce18DeviceReduceKernelINS2_10policy_hubIfjN4cuda3std3__44plusIfEEE10Policy1000EN6thrust24THRUST_300001_SM_1000_NS10device_ptrIfEEjS9_fNS7_10__identityEEEvT0_PT3_T1_NS0_13GridEvenShareISK_EET2_T4_E12temp_storage+76];
	add.f32 	%f316, %f315, %f314;
	selp.f32 	%f379, %f316, %f314, %p56;
	bra.uni 	$L__BB3_48;
$L__BB3_26:
	mov.u32 	%r35, %tid.x;
	add.s32 	%r72, %r35, %r270;
	mul.wide.u32 	%rd4, %r72, 4;
	add.s64 	%rd5, %rd1, %rd4;
	ld.global.f32 	%f41, [%rd5];
	ld.global.f32 	%f42, [%rd5+2048];
	ld.global.f32 	%f43, [%rd5+4096];
	ld.global.f32 	%f44, [%rd5+6144];
	ld.global.f32 	%f45, [%rd5+8192];
	ld.global.f32 	%f46, [%rd5+10240];
	ld.global.f32 	%f47, [%rd5+12288];
	ld.global.f32 	%f48, [%rd5+14336];
	ld.global.f32 	%f49, [%rd5+16384];
	ld.global.f32 	%f50, [%rd5+18432];
	ld.global.f32 	%f51, [%rd5+20480];
	ld.global.f32 	%f52, [%rd5+22528];
	ld.global.f32 	%f53, [%rd5+24576];
	ld.global.f32 	%f54, [%rd5+26624];
	ld.global.f32 	%f55, [%rd5+28672];
	ld.global.f32 	%f56, [%rd5+30720];
	add.f32 	%f57, %f41, %f42;
	add.f32 	%f58, %f43, %f44;
	add.f32 	%f59, %f45, %f46;
	add.f32 	%f60, %f47, %f48;
	add.f32 	%f61, %f49, %f50;
	add.f32 	%f62, %f51, %f52;
	add.f32 	%f63, %f53, %f54;
	add.f32 	%f64, %f55, %f56;
	add.f32 	%f65, %f57, %f58;
	add.f32 	%f66, %f59, %f60;
	add.f32 	%f67, %f61, %f62;
	add.f32 	%f68, %f63, %f64;
	add.f32 	%f69, %f65, %f66;
	add.f32 	%f70, %f67, %f68;
	add.f32 	%f378, %f69, %f70;
	setp.lt.u32 	%p2, %r6, %r4;
	@%p2 bra 	$L__BB3_44;
	add.s32 	%r36, %r4, %r270;
	not.b32 	%r74, %r35;
	add.s32 	%r75, %r74, %r1;
	sub.s32 	%r76, %r75, %r4;
	sub.s32 	%r267, %r76, %r270;
	add.s32 	%r77, %r36, %r35;
	add.s32 	%r266, %r77, 4096;
	mov.b32 	%r269, 0;
	mov.u32 	%r268, %r36;
$L__BB3_28:
	add.s32 	%r270, %r270, %r4;
	add.s32 	%r79, %r1, -8192;
	setp.gt.u32 	%p3, %r270, %r79;
	@%p3 bra 	$L__BB3_30;
	add.s32 	%r80, %r35, %r270;
	mul.wide.u32 	%rd6, %r80, 4;
	add.s64 	%rd7, %rd1, %rd6;
	ld.global.f32 	%f71, [%rd7];
	ld.global.f32 	%f72, [%rd7+2048];
	ld.global.f32 	%f73, [%rd7+4096];
	ld.global.f32 	%f74, [%rd7+6144];
	ld.global.f32 	%f75, [%rd7+8192];
	ld.global.f32 	%f76, [%rd7+10240];
	ld.global.f32 	%f77, [%rd7+12288];
	ld.global.f32 	%f78, [%rd7+14336];
	ld.global.f32 	%f79, [%rd7+16384];
	ld.global.f32 	%f80, [%rd7+18432];
	ld.global.f32 	%f81, [%rd7+20480];
	ld.global.f32 	%f82, [%rd7+22528];
	ld.global.f32 	%f83, [%rd7+24576];
	ld.global.f32 	%f84, [%rd7+26624];
	ld.global.f32 	%f85, [%rd7+28672];
	ld.global.f32 	%f86, [%rd7+30720];
	add.f32 	%f87, %f378, %f71;
	add.f32 	%f88, %f72, %f73;
	add.f32 	%f89, %f74, %f75;
	add.f32 	%f90, %f76, %f77;
	add.f32 	%f91, %f78, %f79;
	add.f32 	%f92, %f80, %f81;
	add.f32 	%f93, %f82, %f83;
	add.f32 	%f94, %f84, %f85;
	add.f32 	%f95, %f87, %f88;
	add.f32 	%f96, %f89, %f90;
	add.f32 	%f97, %f91, %f92;
	add.f32 	%f98, %f93, %f94;
	add.f32 	%f99, %f95, %f96;
	add.f32 	%f100, %f97, %f98;
	add.f32 	%f101, %f99, %f100;
	add.f32 	%f378, %f101, %f86;
	sub.s32 	%r81, %r1, %r270;
	setp.lt.u32 	%p4, %r81, %r4;
	add.s32 	%r269, %r269, 1;
	add.s32 	%r268, %r268, %r4;
	sub.s32 	%r267, %r267, %r4;
	add.s32 	%r266, %r266, %r4;
	@%p4 bra 	$L__BB3_44;
	bra.uni 	$L__BB3_28;
$L__BB3_30:
	setp.le.u32 	%p5, %r1, %r270;
	sub.s32 	%r83, %r1, %r270;
	setp.ge.s32 	%p6, %r35, %r83;
	or.pred  	%p7, %p5, %p6;
	@%p7 bra 	$L__BB3_44;
	not.b32 	%r85, %r35;
	add.s32 	%r86, %r1, %r85;
	sub.s32 	%r87, %r86, %r36;
	mul.lo.s32 	%r88, %r2, %r269;
	shl.b32 	%r89, %r88, 13;
	sub.s32 	%r90, %r87, %r89;
	shr.u32 	%r91, %r90, 9;
	add.s32 	%r49, %r91, 1;
	and.b32  	%r50, %r49, 15;
	setp.lt.u32 	%p8, %r90, 7680;
	mov.u32 	%r275, %r35;
	@%p8 bra 	$L__BB3_35;
	or.b32  	%r273, %r35, 4096;
	shr.u32 	%r92, %r267, 9;
	add.s32 	%r93, %r92, 1;
	and.b32  	%r94, %r93, 16777200;
	neg.s32 	%r271, %r94;
$L__BB3_33:
	.pragma "nounroll";
	add.s32 	%r95, %r266, -4096;
	mul.wide.u32 	%rd8, %r95, 4;
	add.s64 	%rd9, %rd1, %rd8;
	ld.global.f32 	%f103, [%rd9];
	add.f32 	%f104, %f378, %f103;
	add.s32 	%r96, %r266, -3584;
	mul.wide.u32 	%rd10, %r96, 4;
	add.s64 	%rd11, %rd1, %rd10;
	ld.global.f32 	%f105, [%rd11];
	add.f32 	%f106, %f104, %f105;
	add.s32 	%r97, %r266, -3072;
	mul.wide.u32 	%rd12, %r97, 4;
	add.s64 	%rd13, %rd1, %rd12;
	ld.global.f32 	%f107, [%rd13];
	add.f32 	%f108, %f106, %f107;
	add.s32 	%r98, %r266, -2560;
	mul.wide.u32 	%rd14, %r98, 4;
	add.s64 	%rd15, %rd1, %rd14;
	ld.global.f32 	%f109, [%rd15];
	add.f32 	%f110, %f108, %f109;
	add.s32 	%r99, %r266, -2048;
	mul.wide.u32 	%rd16, %r99, 4;
	add.s64 	%rd17, %rd1, %rd16;
	ld.global.f32 	%f111, [%rd17];
	add.f32 	%f112, %f110, %f111;
	add.s32 	%r100, %r266, -1536;
	mul.wide.u32 	%rd18, %r100, 4;
	add.s64 	%rd19, %rd1, %rd18;
	ld.global.f32 	%f113, [%rd19];
	add.f32 	%f114, %f112, %f113;
	add.s32 	%r101, %r266, -1024;
	mul.wide.u32 	%rd20, %r101, 4;
	add.s64 	%rd21, %rd1, %rd20;
	ld.global.f32 	%f115, [%rd21];
	add.f32 	%f116, %f114, %f115;
	add.s32 	%r102, %r266, 3584;
	add.s32 	%r103, %r266, -512;
	mul.wide.u32 	%rd22, %r103, 4;
	add.s64 	%rd23, %rd1, %rd22;
	ld.global.f32 	%f117, [%rd23];
	add.f32 	%f118, %f116, %f117;
	mul.wide.u32 	%rd24, %r266, 4;
	add.s64 	%rd25, %rd1, %rd24;
	ld.global.f32 	%f119, [%rd25];
	add.f32 	%f120, %f118, %f119;
	add.s32 	%r104, %r266, 512;
	mul.wide.u32 	%rd26, %r104, 4;
	add.s64 	%rd27, %rd1, %rd26;
	ld.global.f32 	%f121, [%rd27];
	add.f32 	%f122, %f120, %f121;
	add.s32 	%r105, %r266, 1024;
	mul.wide.u32 	%rd28, %r105, 4;
	add.s64 	%rd29, %rd1, %rd28;
	ld.global.f32 	%f123, [%rd29];
	add.f32 	%f124, %f122, %f123;
	add.s32 	%r106, %r266, 1536;
	mul.wide.u32 	%rd30, %r106, 4;
	add.s64 	%rd31, %rd1, %rd30;
	ld.global.f32 	%f125, [%rd31];
	add.f32 	%f126, %f124, %f125;
	add.s32 	%r107, %r266, 2048;
	mul.wide.u32 	%rd32, %r107, 4;
	add.s64 	%rd33, %rd1, %rd32;
	ld.global.f32 	%f127, [%rd33];
	add.f32 	%f128, %f126, %f127;
	add.s32 	%r108, %r266, 2560;
	mul.wide.u32 	%rd34, %r108, 4;
	add.s64 	%rd35, %rd1, %rd34;
	ld.global.f32 	%f129, [%rd35];
	add.f32 	%f130, %f128, %f129;
	add.s32 	%r109, %r266, 3072;
	mul.wide.u32 	%rd36, %r109, 4;
	add.s64 	%rd37, %rd1, %rd36;
	ld.global.f32 	%f131, [%rd37];
	add.f32 	%f132, %f130, %f131;
	mul.wide.u32 	%rd38, %r102, 4;
	add.s64 	%rd39, %rd1, %rd38;
	ld.global.f32 	%f133, [%rd39];
	add.f32 	%f378, %f132, %f133;
	add.s32 	%r273, %r273, 8192;
	add.s32 	%r266, %r266, 8192;
	add.s32 	%r271, %r271, 16;
	setp.ne.s32 	%p9, %r271, 0;
	@%p9 bra 	$L__BB3_33;
	add.s32 	%r275, %r273, -4096;
$L__BB3_35:
	setp.eq.s32 	%p10, %r50, 0;
	@%p10 bra 	$L__BB3_44;
	and.b32  	%r61, %r49, 7;
	setp.lt.u32 	%p11, %r50, 8;
	@%p11 bra 	$L__BB3_38;
	add.s32 	%r110, %r275, %r270;
	mul.wide.u32 	%rd40, %r110, 4;
	add.s64 	%rd41, %rd1, %rd40;
	ld.global.f32 	%f135, [%rd41];
	add.f32 	%f136, %f378, %f135;
	add.s32 	%r111, %r110, 512;
	mul.wide.u32 	%rd42, %r111, 4;
	add.s64 	%rd43, %rd1, %rd42;
	ld.global.f32 	%f137, [%rd43];
	add.f32 	%f138, %f136, %f137;
	add.s32 	%r112, %r110, 1024;
	mul.wide.u32 	%rd44, %r112, 4;
	add.s64 	%rd45, %rd1, %rd44;
	ld.global.f32 	%f139, [%rd45];
	add.f32 	%f140, %f138, %f139;
	add.s32 	%r113, %r110, 1536;
	mul.wide.u32 	%rd46, %r113, 4;
	add.s64 	%rd47, %rd1, %rd46;
	ld.global.f32 	%f141, [%rd47];
	add.f32 	%f142, %f140, %f141;
	add.s32 	%r114, %r110, 2048;
	mul.wide.u32 	%rd48, %r114, 4;
	add.s64 	%rd49, %rd1, %rd48;
	ld.global.f32 	%f143, [%rd49];
	add.f32 	%f144, %f142, %f143;
	add.s32 	%r115, %r110, 2560;
	mul.wide.u32 	%rd50, %r115, 4;
	add.s64 	%rd51, %rd1, %rd50;
	ld.global.f32 	%f145, [%rd51];
	add.f32 	%f146, %f144, %f145;
	add.s32 	%r116, %r110, 3072;
	mul.wide.u32 	%rd52, %r116, 4;
	add.s64 	%rd53, %rd1, %rd52;
	ld.global.f32 	%f147, [%rd53];
	add.f32 	%f148, %f146, %f147;
	add.s32 	%r117, %r110, 3584;
	mul.wide.u32 	%rd54, %r117, 4;
	add.s64 	%rd55, %rd1, %rd54;
	ld.global.f32 	%f149, [%rd55];
	add.f32 	%f378, %f148, %f149;
	add.s32 	%r275, %r275, 4096;
$L__BB3_38:
	setp.eq.s32 	%p12, %r61, 0;
	@%p12 bra 	$L__BB3_44;
	setp.lt.u32 	%p13, %r61, 4;
	@%p13 bra 	$L__BB3_41;
	add.s32 	%r118, %r275, %r270;
	mul.wide.u32 	%rd56, %r118, 4;
	add.s64 	%rd57, %rd1, %rd56;
	ld.global.f32 	%f151, [%rd57];
	add.f32 	%f152, %f378, %f151;
	add.s32 	%r119, %r118, 512;
	mul.wide.u32 	%rd58, %r119, 4;
	add.s64 	%rd59, %rd1, %rd58;
	ld.global.f32 	%f153, [%rd59];
	add.f32 	%f154, %f152, %f153;
	add.s32 	%r120, %r118, 1024;
	mul.wide.u32 	%rd60, %r120, 4;
	add.s64 	%rd61, %rd1, %rd60;
	ld.global.f32 	%f155, [%rd61];
	add.f32 	%f156, %f154, %f155;
	add.s32 	%r121, %r118, 1536;
	mul.wide.u32 	%rd62, %r121, 4;
	add.s64 	%rd63, %rd1, %rd62;
	ld.global.f32 	%f157, [%rd63];
	add.f32 	%f378, %f156, %f157;
	add.s32 	%r275, %r275, 2048;
$L__BB3_41:
	and.b32  	%r122, %r49, 3;
	setp.eq.s32 	%p14, %r122, 0;
	@%p14 bra 	$L__BB3_44;
	add.s32 	%r278, %r275, %r268;
	cvt.u16.u32 	%rs1, %r267;
	shr.u16 	%rs2, %rs1, 9;
	add.s16 	%rs3, %rs2, 1;
	cvt.u32.u16 	%r123, %rs3;
	and.b32  	%r124, %r123, 3;
	neg.s32 	%r277, %r124;
$L__BB3_43:
	.pragma "nounroll";
	mul.wide.u32 	%rd64, %r278, 4;
	add.s64 	%rd65, %rd1, %rd64;
	ld.global.f32 	%f158, [%rd65];
	add.f32 	%f378, %f378, %f158;
	add.s32 	%r278, %r278, 512;
	add.s32 	%r277, %r277, 1;
	setp.ne.s32 	%p15, %r277, 0;
	@%p15 bra 	$L__BB3_43;
$L__BB3_44:
	// begin inline asm
	mov.u32 %r125, %laneid;
	// end inline asm
	mov.b32 	%r127, %f378;
	mov.b32 	%r128, 1;
	mov.b32 	%r149, 31;
	mov.b32 	%r150, -1;
	// begin inline asm
	shfl.sync.down.b32 %r126, %r127, %r128, %r149, %r150;
	// end inline asm
	setp.gt.s32 	%p16, %r125, 30;
	mov.b32 	%f159, %r126;
	add.f32 	%f160, %f378, %f159;
	selp.f32 	%f161, %f378, %f160, %p16;
	mov.b32 	%r132, %f161;
	mov.b32 	%r133, 2;
	// begin inline asm
	shfl.sync.down.b32 %r131, %r132, %r133, %r149, %r150;
	// end inline asm
	setp.gt.s32 	%p17, %r125, 29;
	mov.b32 	%f162, %r131;
	add.f32 	%f163, %f161, %f162;
	selp.f32 	%f164, %f161, %f163, %p17;
	mov.b32 	%r137, %f164;
	mov.b32 	%r138, 4;
	// begin inline asm
	shfl.sync.down.b32 %r136, %r137, %r138, %r149, %r150;
	// end inline asm
	setp.gt.s32 	%p18, %r125, 27;
	mov.b32 	%f165, %r136;
	add.f32 	%f166, %f164, %f165;
	selp.f32 	%f167, %f164, %f166, %p18;
	mov.b32 	%r142, %f167;
	mov.b32 	%r143, 8;
	// begin inline asm
	shfl.sync.down.b32 %r141, %r142, %r143, %r149, %r150;
	// end inline asm
	setp.gt.s32 	%p19, %r125, 23;
	mov.b32 	%f168, %r141;
	add.f32 	%f169, %f167, %f168;
	selp.f32 	%f170, %f167, %f169, %p19;
	mov.b32 	%r147, %f170;
	mov.b32 	%r148, 16;
	// begin inline asm
	shfl.sync.down.b32 %r146, %r147, %r148, %r149, %r150;
	// end inline asm
	setp.gt.s32 	%p20, %r125, 15;
	mov.b32 	%f171, %r146;
	add.f32 	%f37, %f170, %f171;
	selp.f32 	%f379, %f170, %f37, %p20;
	setp.ne.s32 	%p21, %r125, 0;
	@%p21 bra 	$L__BB3_46;
	shr.u32 	%r151, %r35, 3;
	and.b32  	%r152, %r151, 124;
	mov.u32 	%r153, _ZZN3cub18CUB_300001_SM_10006detail6reduce18DeviceReduceKernelINS2_10policy_hubIfjN4cuda3std3__44plusIfEEE10Policy1000EN6thrust24THRUST_300001_SM_1000_NS10device_ptrIfEEjS9_fNS7_10__identityEEEvT0_PT3_T1_NS0_13GridEvenShareISK_EET2_T4_E12temp_storage;
	add.s32 	%r154, %r153, %r152;
	st.shared.f32 	[%r154+16], %f37;
$L__BB3_46:
	bar.sync 	0;
	setp.ne.s32 	%p22, %r35, 0;
	@%p22 bra 	$L__BB3_48;
	ld.shared.f32 	%f172, [_ZZN3cub18CUB_300001_SM_10006detail6reduce18DeviceReduceKernelINS2_10policy_hubIfjN4cuda3std3__44plusIfEEE10Policy1000EN6thrust24THRUST_300001_SM_1000_NS10device_ptrIfEEjS9_fNS7_10__identityEEEvT0_PT3_T1_NS0_13GridEvenShareISK_EET2_T4_E12temp_storage+20];
	add.f32 	%f173, %f379, %f172;
	ld.shared.f32 	%f174, [_ZZN3cub18CUB_300001_SM_10006detail6reduce18DeviceReduceKernelINS2_10policy_hubIfjN4cuda3std3__44plusIfEEE10Policy1000EN6thrust24THRUST_300001_SM_1000_NS10device_ptrIfEEjS9_fNS7_10__identityEEEvT0_PT3_T1_NS0_13GridEvenShareISK_EET2_T4_E12temp_storage+24];
	add.f32 	%f175, %f173, %f174;
	ld.shared.f32 	%f176, [_ZZN3cub18CUB_300001_SM_10006detail6reduce18DeviceReduceKernelINS2_10policy_hubIfjN4cuda3std3__44plusIfEEE10Policy1000EN6thrust24THRUST_300001_SM_1000_NS10device_ptrIfEEjS9_fNS7_10__identityEEEvT0_PT3_T1_NS0_13GridEvenShareISK_EET2_T4_E12temp_storage+28];
	add.f32 	%f177, %f175, %f176;
	ld.shared.f32 	%f178, [_ZZN3cub18CUB_300001_SM_10006detail6reduce18DeviceReduceKernelINS2_10policy_hubIfjN4cuda3std3__44plusIfEEE10Policy1000EN6thrust24THRUST_300001_SM_1000_NS10device_ptrIfEEjS9_fNS7_10__identityEEEvT0_PT3_T1_NS0_13GridEvenShareISK_EET2_T4_E12temp_storage+32];
	add.f32 	%f179, %f177, %f178;
	ld.shared.f32 	%f180, [_ZZN3cub18CUB_300001_SM_10006detail6reduce18DeviceReduceKernelINS2_10policy_hubIfjN4cuda3std3__44plusIfEEE10Policy1000EN6thrust24THRUST_300001_SM_1000_NS10device_ptrIfEEjS9_fNS7_10__identityEEEvT0_PT3_T1_NS0_13GridEvenShareISK_EET2_T4_E12temp_storage+36];
	add.f32 	%f181, %f179, %f180;
	ld.shared.f32 	%f182, [_ZZN3cub18CUB_300001_SM_10006detail6reduce18DeviceReduceKernelINS2_10policy_hubIfjN4cuda3std3__44plusIfEEE10Policy1000EN6thrust24THRUST_300001_SM_1000_NS10device_ptrIfEEjS9_fNS7_10__identityEEEvT0_PT3_T1_NS0_13GridEvenShareISK_EET2_T4_E12temp_storage+40];
	add.f32 	%f183, %f181, %f182;
	ld.shared.f32 	%f184, [_ZZN3cub18CUB_300001_SM_10006detail6reduce18DeviceReduceKernelINS2_10policy_hubIfjN4cuda3std3__44plusIfEEE10Policy1000EN6thrust24THRUST_300001_SM_1000_NS10device_ptrIfEEjS9_fNS7_10__identityEEEvT0_PT3_T1_NS0_13GridEvenShareISK_EET2_T4_E12temp_storage+44];
	add.f32 	%f185, %f183, %f184;
	ld.shared.f32 	%f186, [_ZZN3cub18CUB_300001_SM_10006detail6reduce18DeviceReduceKernelINS2_10policy_hubIfjN4cuda3std3__44plusIfEEE10Policy1000EN6thrust24THRUST_300001_SM_1000_NS10device_ptrIfEEjS9_fNS7_10__identityEEEvT0_PT3_T1_NS0_13GridEvenShareISK_EET2_T4_E12temp_storage+48];
	add.f32 	%f187, %f185, %f186;
	ld.shared.f32 	%f188, [_ZZN3cub18CUB_300001_SM_10006detail6reduce18DeviceReduceKernelINS2_10policy_hubIfjN4cuda3std3__44plusIfEEE10Policy1000EN6thrust24THRUST_300001_SM_1000_NS10device_ptrIfEEjS9_fNS7_10__identityEEEvT0_PT3_T1_NS0_13GridEvenShareISK_EET2_T4_E12temp_storage+52];
	add.f32 	%f189, %f187, %f188;
	ld.shared.f32 	%f190, [_ZZN3cub18CUB_300001_SM_10006detail6reduce18DeviceReduceKernelINS2_10policy_hubIfjN4cuda3std3__44plusIfEEE10Policy1000EN6thrust24THRUST_300001_SM_1000_NS10device_ptrIfEEjS9_fNS7_10__identityEEEvT0_PT3_T1_NS0_13GridEvenShareISK_EET2_T4_E12temp_storage+56];
	add.f32 	%f191, %f189, %f190;
	ld.shared.f32 	%f192, [_ZZN3cub18CUB_300001_SM_10006detail6reduce18DeviceReduceKernelINS2_10policy_hubIfjN4cuda3std3__44plusIfEEE10Policy1000EN6thrust24THRUST_300001_SM_1000_NS10device_ptrIfEEjS9_fNS7_10__identityEEEvT0_PT3_T1_NS0_13GridEvenShareISK_EET2_T4_E12temp_storage+60];
	add.f32 	%f193, %f191, %f192;
	ld.shared.f32 	%f194, [_ZZN3cub18CUB_300001_SM_10006detail6reduce18DeviceReduceKernelINS2_10policy_hubIfjN4cuda3std3__44plusIfEEE10Policy1000EN6thrust24THRUST_300001_SM_1000_NS10device_ptrIfEEjS9_fNS7_10__identityEEEvT0_PT3_T1_NS0_13GridEvenShareISK_EET2_T4_E12temp_storage+64];
	add.f32 	%f195, %f193, %f194;
	ld.shared.f32 	%f196, [_ZZN3cub18CUB_300001_SM_10006detail6reduce18DeviceReduceKernelINS2_10policy_hubIfjN4cuda3std3__44plusIfEEE10Policy1000EN6thrust24THRUST_300001_SM_1000_NS10device_ptrIfEEjS9_fNS7_10__identityEEEvT0_PT3_T1_NS0_13GridEvenShareISK_EET2_T4_E12temp_storage+68];
	add.f32 	%f197, %f195, %f196;
	ld.shared.f32 	%f198, [_ZZN3cub18CUB_300001_SM_10006detail6reduce18DeviceReduceKernelINS2_10policy_hubIfjN4cuda3std3__44plusIfEEE10Policy1000EN6thrust24THRUST_300001_SM_1000_NS10device_ptrIfEEjS9_fNS7_10__identityEEEvT0_PT3_T1_NS0_13GridEvenShareISK_EET2_T4_E12temp_storage+72];
	add.f32 	%f199, %f197, %f198;
	ld.shared.f32 	%f200, [_ZZN3cub18CUB_300001_SM_10006detail6reduce18DeviceReduceKernelINS2_10policy_hubIfjN4cuda3std3__44plusIfEEE10Policy1000EN6thrust24THRUST_300001_SM_1000_NS10device_ptrIfEEjS9_fNS7_10__identityEEEvT0_PT3_T1_NS0_13GridEvenShareISK_EET2_T4_E12temp_storage+76];
	add.f32 	%f379, %f199, %f200;
$L__BB3_48:
	mov.u32 	%r256, %tid.x;
	setp.ne.s32 	%p64, %r256, 0;
	@%p64 bra 	$L__BB3_50;
	ld.param.u64 	%rd129, [_ZN3cub18CUB_300001_SM_10006detail6reduce18DeviceReduceKernelINS2_10policy_hubIfjN4cuda3std3__44plusIfEEE10Policy1000EN6thrust24THRUST_300001_SM_1000_NS10device_ptrIfEEjS9_fNS7_10__identityEEEvT0_PT3_T1_NS0_13GridEvenShareISK_EET2_T4__param_1];
	cvta.to.global.u64 	%rd126, %rd129;
	mul.wide.u32 	%rd127, %r3, 4;
	add.s64 	%rd128, %rd126, %rd127;
	st.global.f32 	[%rd128], %f379;
$L__BB3_50:
	ret;

}
	// .globl	_ZN3cub18CUB_300001_SM_10006detail6reduce28DeviceReduceSingleTileKernelINS2_10policy_hubIfjN4cuda3std3__44plusIfEEE10Policy1000EPfSC_iS9_ffNS7_10__identityEEEvT0_T1_T2_T3_T4_T6_
.visible .entry _ZN3cub18CUB_300001_SM_10006detail6reduce28DeviceReduceSingleTileKernelINS2_10policy_hubIfjN4cuda3std3__44plusIfEEE10Policy1000EPfSC_iS9_ffNS7_10__identityEEEvT0_T1_T2_T3_T4_T6_(
	.param .u64 .ptr .align 1 _ZN3cub18CUB_300001_SM_10006detail6reduce28DeviceReduceSingleTileKernelINS2_10policy_hubIfjN4cuda3std3__44plusIfEEE10Policy1000EPfSC_iS9_ffNS7_10__identityEEEvT0_T1_T2_T3_T4_T6__param_0,
	.param .u64 .ptr .align 1 _ZN3cub18CUB_300001_SM_10006detail6reduce28DeviceReduceSingleTileKernelINS2_10policy_hubIfjN4cuda3std3__44plusIfEEE10Policy1000EPfSC_iS9_ffNS7_10__identityEEEvT0_T1_T2_T3_T4_T6__param_1,
	.param .u32 _ZN3cub18CUB_300001_SM_10006detail6reduce28DeviceReduceSingleTileKernelINS2_10policy_hubIfjN4cuda3std3__44plusIfEEE10Policy1000EPfSC_iS9_ffNS7_10__identityEEEvT0_T1_T2_T3_T4_T6__param_2,
	.param .align 1 .b8 _ZN3cub18CUB_300001_SM_10006detail6reduce28DeviceReduceSingleTileKernelINS2_10policy_hubIfjN4cuda3std3__44plusIfEEE10Policy1000EPfSC_iS9_ffNS7_10__identityEEEvT0_T1_T2_T3_T4_T6__param_3[1],
	.param .f32 _ZN3cub18CUB_300001_SM_10006detail6reduce28DeviceReduceSingleTileKernelINS2_10policy_hubIfjN4cuda3std3__44plusIfEEE10Policy1000EPfSC_iS9_ffNS7_10__identityEEEvT0_T1_T2_T3_T4_T6__param_4,
	.param .align 1 .b8 _ZN3cub18CUB_300001_SM_10006detail6reduce28DeviceReduceSingleTileKernelINS2_10policy_hubIfjN4cuda3std3__44plusIfEEE10Policy1000EPfSC_iS9_ffNS7_10__identityEEEvT0_T1_T2_T3_T4_T6__param_5[1]
)
.maxntid 512
.minnctapersm 1
{
	.reg .pred 	%p<113>;
	.reg .b32 	%r<407>;
	.reg .b32 	%f<531>;
	.reg .b64 	%rd<133>;
	// demoted variable
	.shared .align 4 .b8 _ZZN3cub18CUB_300001_SM_10006detail6reduce28DeviceReduceSingleTileKernelINS2_10policy_hubIfjN4cuda3std3__44plusIfEEE10Policy1000EPfSC_iS9_ffNS7_10__identityEEEvT0_T1_T2_T3_T4_T6_E12temp_storage[84];
	ld.param.u64 	%rd16, [_ZN3cub18CUB_300001_SM_10006detail6reduce28DeviceReduceSingleTileKernelINS2_10policy_hubIfjN4cuda3std3__44plusIfEEE10Policy1000EPfSC_iS9_ffNS7_10__identityEEEvT0_T1_T2_T3_T4_T6__param_0];
	ld.param.u64 	%rd17, [_ZN3cub18CUB_300001_SM_10006detail6reduce28DeviceReduceSingleTileKernelINS2_10policy_hubIfjN4cuda3std3__44plusIfEEE10Policy1000EPfSC_iS9_ffNS7_10__identityEEEvT0_T1_T2_T3_T4_T6__param_1];
	ld.param.u32 	%r67, [_ZN3cub18CUB_300001_SM_10006detail6reduce28DeviceReduceSingleTileKernelINS2_10policy_hubIfjN4cuda3std3__44plusIfEEE10Policy1000EPfSC_iS9_ffNS7_10__identityEEEvT0_T1_T2_T3_T4_T6__param_2];
	ld.param.f32 	%f58, [_ZN3cub18CUB_300001_SM_10006detail6reduce28DeviceReduceSingleTileKernelINS2_10policy_hubIfjN4cuda3std3__44plusIfEEE10Policy1000EPfSC_iS9_ffNS7_10__identityEEEvT0_T1_T2_T3_T4_T6__param_4];
	cvta.to.global.u64 	%rd1, %rd17;
	setp.ne.s32 	%p1, %r67, 0;
	@%p1 bra 	$L__BB4_3;
	mov.u32 	%r380, %tid.x;
	setp.ne.s32 	%p112, %r380, 0;
	@%p112 bra 	$L__BB4_74;
	st.global.f32 	[%rd1], %f58;
	bra.uni 	$L__BB4_74;
$L__BB4_3:
	and.b64  	%rd18, %rd16, 7;
	setp.ne.s64 	%p2, %rd18, 0;
	@%p2 bra 	$L__BB4_38;
	setp.gt.s32 	%p57, %r67, 8191;
	@%p57 bra 	$L__BB4_22;
	mov.u32 	%r1, %tid.x;
	setp.ge.s32 	%p74, %r1, %r67;
	mov.f32 	%f509, 0f00000000;
	mov.u32 	%r384, %r1;
	@%p74 bra 	$L__BB4_7;
	mul.wide.u32 	%rd121, %r1, 4;
	add.s64 	%rd120, %rd16, %rd121;
	// begin inline asm
	ld.global.nc.u32 %r300, [%rd120];
	// end inline asm
	mov.b32 	%f509, %r300;
	add.s32 	%r384, %r1, 512;
$L__BB4_7:
	setp.ge.s32 	%p75, %r384, %r67;
	@%p75 bra 	$L__BB4_13;
	not.b32 	%r301, %r384;
	add.s32 	%r4, %r67, %r301;
	and.b32  	%r302, %r4, 1536;
	setp.eq.s32 	%p76, %r302, 1536;
	@%p76 bra 	$L__BB4_11;
	mul.wide.u32 	%rd122, %r384, 4;
	add.s64 	%rd129, %rd16, %rd122;
	shr.u32 	%r303, %r4, 9;
	add.s32 	%r304, %r303, 1;
	and.b32  	%r305, %r304, 3;
	neg.s32 	%r382, %r305;
$L__BB4_10:
	.pragma "nounroll";
	// begin inline asm
	ld.global.nc.u32 %r306, [%rd129];
	// end inline asm
	mov.b32 	%f395, %r306;
	add.f32 	%f509, %f509, %f395;
	add.s32 	%r384, %r384, 512;
	add.s64 	%rd129, %rd129, 2048;
	add.s32 	%r382, %r382, 1;
	setp.ne.s32 	%p77, %r382, 0;
	@%p77 bra 	$L__BB4_10;
$L__BB4_11:
	setp.lt.u32 	%p78, %r4, 1536;
	@%p78 bra 	$L__BB4_13;
$L__BB4_12:
	mul.wide.s32 	%rd128, %r384, 4;
	add.s64 	%rd124, %rd16, %rd128;
	// begin inline asm
	ld.global.nc.u32 %r307, [%rd124];
	// end inline asm
	mov.b32 	%f396, %r307;
	add.f32 	%f397, %f509, %f396;
	add.s64 	%rd125, %rd124, 2048;
	// begin inline asm
	ld.global.nc.u32 %r308, [%rd125];
	// end inline asm
	mov.b32 	%f398, %r308;
	add.f32 	%f399, %f397, %f398;
	add.s64 	%rd126, %rd124, 4096;
	// begin inline asm
	ld.global.nc.u32 %r309, [%rd126];
	// end inline asm
	mov.b32 	%f400, %r309;
	add.f32 	%f401, %f399, %f400;
	add.s64 	%rd127, %rd124, 6144;
	// begin inline asm
	ld.global.nc.u32 %r310, [%rd127];
	// end inline asm
	mov.b32 	%f402, %r310;
	add.f32 	%f509, %f401, %f402;
	add.s32 	%r384, %r384, 2048;
	setp.lt.s32 	%p79, %r384, %r67;
	@%p79 bra 	$L__BB4_12;
$L__BB4_13:
	setp.lt.s32 	%p80, %r67, 512;
	@%p80 bra 	$L__BB4_18;
	// begin inline asm
	mov.u32 %r349, %laneid;
	// end inline asm
	mov.b32 	%r351, %f509;
	mov.b32 	%r352, 1;
	mov.b32 	%r373, 31;
	mov.b32 	%r374, -1;
	// begin inline asm
	shfl.sync.down.b32 %r350, %r351, %r352, %r373, %r374;
	// end inline asm
	setp.gt.s32 	%p104, %r349, 30;
	mov.b32 	%f461, %r350;
	add.f32 	%f462, %f509, %f461;
	selp.f32 	%f463, %f509, %f462, %p104;
	mov.b32 	%r356, %f463;
	mov.b32 	%r357, 2;
	// begin inline asm
	shfl.sync.down.b32 %r355, %r356, %r357, %r373, %r374;
	// end inline asm
	setp.gt.s32 	%p105, %r349, 29;
	mov.b32 	%f464, %r355;
	add.f32 	%f465, %f463, %f464;
	selp.f32 	%f466, %f463, %f465, %p105;
	mov.b32 	%r361, %f466;
	mov.b32 	%r362, 4;
	// begin inline asm
	shfl.sync.down.b32 %r360, %r361, %r362, %r373, %r374;
	// end inline asm
	setp.gt.s32 	%p106, %r349, 27;
	mov.b32 	%f467, %r360;
	add.f32 	%f468, %f466, %f467;
	selp.f32 	%f469, %f466, %f468, %p106;
	mov.b32 	%r366, %f469;
	mov.b32 	%r367, 8;
	// begin inline asm
	shfl.sync.down.b32 %r365, %r366, %r367, %r373, %r374;
	// end inline asm
	setp.gt.s32 	%p107, %r349, 23;
	mov.b32 	%f470, %r365;
	add.f32 	%f471, %f469, %f470;
	selp.f32 	%f472, %f469, %f471, %p107;
	mov.b32 	%r371, %f472;
	mov.b32 	%r372, 16;
	// begin inline asm
	shfl.sync.down.b32 %r370, %r371, %r372, %r373, %r374;
	// end inline asm
	setp.gt.s32 	%p108, %r349, 15;
	mov.b32 	%f473, %r370;
	add.f32 	%f10, %f472, %f473;
	selp.f32 	%f530, %f472, %f10, %p108;
	setp.ne.s32 	%p109, %r349, 0;
	@%p109 bra 	$L__BB4_16;
	shr.u32 	%r375, %r1, 3;
	and.b32  	%r376, %r375, 124;
	mov.u32 	%r377, _ZZN3cub18CUB_300001_SM_10006detail6reduce28DeviceReduceSingleTileKernelINS2_10policy_hubIfjN4cuda3std3__44plusIfEEE10Policy1000EPfSC_iS9_ffNS7_10__identityEEEvT0_T1_T2_T3_T4_T6_E12temp_storage;
	add.s32 	%r378, %r377, %r376;
	st.shared.f32 	[%r378+16], %f10;
$L__BB4_16:
	bar.sync 	0;
	setp.ne.s32 	%p110, %r1, 0;
	@%p110 bra 	$L__BB4_72;
	ld.shared.f32 	%f474, [_ZZN3cub18CUB_300001_SM_10006detail6reduce28DeviceReduceSingleTileKernelINS2_10policy_hubIfjN4cuda3std3__44plusIfEEE10Policy1000EPfSC_iS9_ffNS7_10__identityEEEvT0_T1_T2_T3_T4_T6_E12temp_storage+20];
	add.f32 	%f475, %f530, %f474;
	ld.shared.f32 	%f476, [_ZZN3cub18CUB_300001_SM_10006detail6reduce28DeviceReduceSingleTileKernelINS2_10policy_hubIfjN4cuda3std3__44plusIfEEE10Policy1000EPfSC_iS9_ffNS7_10__identityEEEvT0_T1_T2_T3_T4_T6_E12temp_storage+24];
	add.f32 	%f477, %f475, %f476;
	ld.shared.f32 	%f478, [_ZZN3cub18CUB_300001_SM_10006detail6reduce28DeviceReduceSingleTileKernelINS2_10policy_hubIfjN4cuda3std3__44plusIfEEE10Policy1000EPfSC_iS9_ffNS7_10__identityEEEvT0_T1_T2_T3_T4_T6_E12temp_storage+28];
	add.f32 	%f479, %f477, %f478;
	ld.shared.f32 	%f480, [_ZZN3cub18CUB_300001_SM_10006detail6reduce28DeviceReduceSingleTileKernelINS2_10policy_hubIfjN4cuda3std3__44plusIfEEE10Policy1000EPfSC_iS9_ffNS7_10__identityEEEvT0_T1_T2_T3_T4_T6_E12temp_storage+32];
	add.f32 	%f481, %f479, %f480;
	ld.shared.f32 	%f482, [_ZZN3cub18CUB_300001_SM_10006detail6reduce28DeviceReduceSingleTileKernelINS2_10policy_hubIfjN4cuda3std3__44plusIfEEE10Policy1000EPfSC_iS9_ffNS7_10__identityEEEvT0_T1_T2_T3_T4_T6_E12temp_storage+36];
	add.f32 	%f483, %f481, %f482;
	ld.shared.f32 	%f484, [_ZZN3cub18CUB_300001_SM_10006detail6reduce28DeviceReduceSingleTileKernelINS2_10policy_hubIfjN4cuda3std3__44plusIfEEE10Policy1000EPfSC_iS9_ffNS7_10__identityEEEvT0_T1_T2_T3_T4_T6_E12temp_storage+40];
	add.f32 	%f485, %f483, %f484;
	ld.shared.f32 	%f486, [_ZZN3cub18CUB_300001_SM_10006detail6reduce28DeviceReduceSingleTileKernelINS2_10policy_hubIfjN4cuda3std3__44plusIfEEE10Policy1000EPfSC_iS9_ffNS7_10__identityEEEvT0_T1_T2_T3_T4_T6_E12temp_storage+44];
	add.f32 	%f487, %f485, %f486;
	ld.shared.f32 	%f488, [_ZZN3cub18CUB_300001_SM_10006detail6reduce28DeviceReduceSingleTileKernelINS2_10policy_hubIfjN4cuda3std3__44plusIfEEE10Policy1000EPfSC_iS9_ffNS7_10__identityEEEvT0_T1_T2_T3_T4_T6_E12temp_storage+48];
	add.f32 	%f489, %f487, %f488;
	ld.shared.f32 	%f490, [_ZZN3cub18CUB_300001_SM_10006detail6reduce28DeviceReduceSingleTileKernelINS2_10policy_hubIfjN4cuda3std3__44plusIfEEE10Policy1000EPfSC_iS9_ffNS7_10__identityEEEvT0_T1_T2_T3_T4_T6_E12temp_storage+52];
	add.f32 	%f491, %f489, %f490;
	ld.shared.f32 	%f492, [_ZZN3cub18CUB_300001_SM_10006detail6reduce28DeviceReduceSingleTileKernelINS2_10policy_hubIfjN4cuda3std3__44plusIfEEE10Policy1000EPfSC_iS9_ffNS7_10__identityEEEvT0_T1_T2_T3_T4_T6_E12temp_storage+56];
	add.f32 	%f493, %f491, %f492;
	ld.shared.f32 	%f494, [_ZZN3cub18CUB_300001_SM_10006detail6reduce28DeviceReduceSingleTileKernelINS2_10policy_hubIfjN4cuda3std3__44plusIfEEE10Policy1000EPfSC_iS9_ffNS7_10__identityEEEvT0_T1_T2_T3_T4_T6_E12temp_storage+60];
	add.f32 	%f495, %f493, %f494;
	ld.shared.f32 	%f496, [_ZZN3cub18CUB_300001_SM_10006detail6reduce28DeviceReduceSingleTileKernelINS2_10policy_hubIfjN4cuda3std3__44plusIfEEE10Policy1000EPfSC_iS9_ffNS7_10__identityEEEvT0_T1_T2_T3_T4_T6_E12temp_storage+64];
	add.f32 	%f497, %f495, %f496;
	ld.shared.f32 	%f498, [_ZZN3cub18CUB_300001_SM_10006detail6reduce28DeviceReduceSingleTileKernelINS2_10policy_hubIfjN4cuda3std3__44plusIfEEE10Policy1000EPfSC_iS9_ffNS7_10__identityEEEvT0_T1_T2_T3_T4_T6_E12temp_storage+68];
	add.f32 	%f499, %f497, %f498;
	ld.shared.f32 	%f500, [_ZZN3cub18CUB_300001_SM_10006detail6reduce28DeviceReduceSingleTileKernelINS2_10policy_hubIfjN4cuda3std3__44plusIfEEE10Policy1000EPfSC_iS9_ffNS7_10__identityEEEvT0_T1_T2_T3_T4_T6_E12temp_storage+72];
	add.f32 	%f501, %f499, %f500;
	ld.shared.f32 	%f502, [_ZZN3cub18CUB_300001_SM_10006detail6reduce28DeviceReduceSingleTileKernelINS2_10policy_hubIfjN4cuda3std3__44plusIfEEE10Policy1000EPfSC_iS9_ffNS7_10__identityEEEvT0_T1_T2_T3_T4_T6_E12temp_storage+76];
	add.f32 	%f530, %f501, %f502;
	bra.uni 	$L__BB4_72;
$L__BB4_18:
	// begin inline asm
	mov.u32 %r311, %laneid;
	// end inline asm
	and.b32  	%r337, %r1, 992;
	add.s32 	%r338, %r337, 32;
	setp.gt.s32 	%p81, %r338, %r67;
	not.b32 	%r339, %r337;
	add.s32 	%r340, %r67, %r339;
	selp.b32 	%r335, %r340, 31, %p81;
	mov.b32 	%r313, %f509;
	mov.b32 	%r314, 1;
	mov.b32 	%r336, -1;
	// begin inline asm
	shfl.sync.down.b32 %r312, %r313, %r314, %r335, %r336;
	// end inline asm
	setp.lt.s32 	%p82, %r311, %r335;
	mov.b32 	%f403, %r312;
	add.f32 	%f404, %f509, %f403;
	selp.f32 	%f405, %f404, %f509, %p82;
	mov.b32 	%r318, %f405;
	mov.b32 	%r319, 2;
	// begin inline asm
	shfl.sync.down.b32 %r317, %r318, %r319, %r335, %r336;
	// end inline asm
	add.s32 	%r341, %r311, 2;
	setp.gt.s32 	%p83, %r341, %r335;
	mov.b32 	%f406, %r317;
	add.f32 	%f407, %f405, %f406;
	selp.f32 	%f408, %f405, %f407, %p83;
	mov.b32 	%r323, %f408;
	mov.b32 	%r324, 4;
	// begin inline asm
	shfl.sync.down.b32 %r322, %r323, %r324, %r335, %r336;
	// end inline asm
	add.s32 	%r342, %r311, 4;
	setp.gt.s32 	%p84, %r342, %r335;
	mov.b32 	%f409, %r322;
	add.f32 	%f410, %f408, %f409;
	selp.f32 	%f411, %f408, %f410, %p84;
	mov.b32 	%r328, %f411;
	mov.b32 	%r329, 8;
	// begin inline asm
	shfl.sync.down.b32 %r327, %r328, %r329, %r335, %r336;
	// end inline asm
	add.s32 	%r343, %r311, 8;
	setp.gt.s32 	%p85, %r343, %r335;
	mov.b32 	%f412, %r327;
	add.f32 	%f413, %f411, %f412;
	selp.f32 	%f414, %f411, %f413, %p85;
	mov.b32 	%r333, %f414;
	mov.b32 	%r334, 16;
	// begin inline asm
	shfl.sync.down.b32 %r332, %r333, %r334, %r335, %r336;
	// end inline asm
	add.s32 	%r344, %r311, 16;
	setp.gt.s32 	%p86, %r344, %r335;
	mov.b32 	%f415, %r332;
	add.f32 	%f416, %f414, %f415;
	selp.f32 	%f530, %f414, %f416, %p86;
	setp.ne.s32 	%p87, %r311, 0;
	@%p87 bra 	$L__BB4_20;
	shr.u32 	%r345, %r1, 3;
	and.b32  	%r346, %r345, 124;
	mov.u32 	%r347, _ZZN3cub18CUB_300001_SM_10006detail6reduce28DeviceReduceSingleTileKernelINS2_10policy_hubIfjN4cuda3std3__44plusIfEEE10Policy1000EPfSC_iS9_ffNS7_10__identityEEEvT0_T1_T2_T3_T4_T6_E12temp_storage;
	add.s32 	%r348, %r347, %r346;
	st.shared.f32 	[%r348+16], %f530;
$L__BB4_20:
	bar.sync 	0;
	setp.ne.s32 	%p88, %r1, 0;
	@%p88 bra 	$L__BB4_72;
	setp.gt.s32 	%p89, %r67, 32;
	ld.shared.f32 	%f417, [_ZZN3cub18CUB_300001_SM_10006detail6reduce28DeviceReduceSingleTileKernelINS2_10policy_hubIfjN4cuda3std3__44plusIfEEE10Policy1000EPfSC_iS9_ffNS7_10__identityEEEvT0_T1_T2_T3_T4_T6_E12temp_storage+20];
	add.f32 	%f418, %f530, %f417;
	selp.f32 	%f419, %f418, %f530, %p89;
	setp.gt.s32 	%p90, %r67, 64;
	ld.shared.f32 	%f420, [_ZZN3cub18CUB_300001_SM_10006detail6reduce28DeviceReduceSingleTileKernelINS2_10policy_hubIfjN4cuda3std3__44plusIfEEE10Policy1000EPfSC_iS9_ffNS7_10__identityEEEvT0_T1_T2_T3_T4_T6_E12temp_storage+24];
	add.f32 	%f421, %f420, %f419;
	selp.f32 	%f422, %f421, %f419, %p90;
	setp.gt.s32 	%p91, %r67, 96;
	ld.shared.f32 	%f423, [_ZZN3cub18CUB_300001_SM_10006detail6reduce28DeviceReduceSingleTileKernelINS2_10policy_hubIfjN4cuda3std3__44plusIfEEE10Policy1000EPfSC_iS9_ffNS7_10__identityEEEvT0_T1_T2_T3_T4_T6_E12temp_storage+28];
	add.f32 	%f424, %f423, %f422;
	selp.f32 	%f425, %f424, %f422, %p91;
	setp.gt.s32 	%p92, %r67, 128;
	ld.shared.f32 	%f426, [_ZZN3cub18CUB_300001_SM_10006detail6reduce28DeviceReduceSingleTileKernelINS2_10policy_hubIfjN4cuda3std3__44plusIfEEE10Policy1000EPfSC_iS9_ffNS7_10__identityEEEvT0_T1_T2_T3_T4_T6_E12temp_storage+32];
	add.f32 	%f427, %f426, %f425;
	selp.f32 	%f428, %f427, %f425, %p92;
	setp.gt.s32 	%p93, %r67, 160;
	ld.shared.f32 	%f429, [_ZZN3cub18CUB_300001_SM_10006detail6reduce28DeviceReduceSingleTileKernelINS2_10policy_hubIfjN4cuda3std3__44plusIfEEE10Policy1000EPfSC_iS9_ffNS7_10__identityEEEvT0_T1_T2_T3_T4_T6_E12temp_storage+36];
	add.f32 	%f430, %f429, %f428;
	selp.f32 	%f431, %f430, %f428, %p93;
	setp.gt.s32 	%p94, %r67, 192;
	ld.shared.f32 	%f432, [_ZZN3cub18CUB_300001_SM_10006detail6reduce28DeviceReduceSingleTileKernelINS2_10policy_hubIfjN4cuda3std3__44plusIfEEE10Policy1000EPfSC_iS9_ffNS7_10__identityEEEvT0_T1_T2_T3_T4_T6_E12temp_storage+40];
	add.f32 	%f433, %f432, %f431;
	selp.f32 	%f434, %f433, %f431, %p94;
	setp.gt.s32 	%p95, %r67, 224;
	ld.shared.f32 	%f435, [_ZZN3cub18CUB_300001_SM_10006detail6reduce28DeviceReduceSingleTileKernelINS2_10policy_hubIfjN4cuda3std3__44plusIfEEE10Policy1000EPfSC_iS9_ffNS7_10__identityEEEvT0_T1_T2_T3_T4_T6_E12temp_storage+44];
	add.f32 	%f436, %f435, %f434;
	selp.f32 	%f437, %f436, %f434, %p95;
	setp.gt.s32 	%p96, %r67, 256;
	ld.shared.f32 	%f438, [_ZZN3cub18CUB_300001_SM_10006detail6reduce28DeviceReduceSingleTileKernelINS2_10policy_hubIfjN4cuda3std3__44plusIfEEE10Policy1000EPfSC_iS9_ffNS7_10__identityEEEvT0_T1_T2_T3_T4_T6_E12temp_storage+48];
	add.f32 	%f439, %f438, %f437;
	selp.f32 	%f440, %f439, %f437, %p96;
	setp.gt.s32 	%p97, %r67, 288;
	ld.shared.f32 	%f441, [_ZZN3cub18CUB_300001_SM_10006detail6reduce28DeviceReduceSingleTileKernelINS2_10policy_hubIfjN4cuda3std3__44plusIfEEE10Policy1000EPfSC_iS9_ffNS7_10__identityEEEvT0_T1_T2_T3_T4_T6_E12temp_storage+52];
	add.f32 	%f442, %f441, %f440;
	selp.f32 	%f443, %f442, %f440, %p97;
	setp.gt.s32 	%p98, %r67, 320;
	ld.shared.f32 	%f444, [_ZZN3cub18CUB_300001_SM_10006detail6reduce28DeviceReduceSingleTileKernelINS2_10policy_hubIfjN4cuda3std3__44plusIfEEE10Policy1000EPfSC_iS9_ffNS7_10__identityEEEvT0_T1_T2_T3_T4_T6_E12temp_storage+56];
	add.f32 	%f445, %f444, %f443;
	selp.f32 	%f446, %f445, %f443, %p98;
	setp.gt.s32 	%p99, %r67, 352;
	ld.shared.f32 	%f447, [_ZZN3cub18CUB_300001_SM_10006detail6reduce28DeviceReduceSingleTileKernelINS2_10policy_hubIfjN4cuda3std3__44plusIfEEE10Policy1000EPfSC_iS9_ffNS7_10__identityEEEvT0_T1_T2_T3_T4_T6_E12temp_storage+60];
	add.f32 	%f448, %f447, %f446;
	selp.f32 	%f449, %f448, %f446, %p99;
	setp.gt.s32 	%p100, %r67, 384;
	ld.shared.f32 	%f450, [_ZZN3cub18CUB_300001_SM_10006detail6reduce28DeviceReduceSingleTileKernelINS2_10policy_hubIfjN4cuda3std3__44plusIfEEE10Policy1000EPfSC_iS9_ffNS7_10__identityEEEvT0_T1_T2_T3_T4_T6_E12temp_storage+64];
	add.f32 	%f451, %f450, %f449;
	selp.f32 	%f452, %f451, %f449, %p100;
	setp.gt.s32 	%p101, %r67, 416;
	ld.shared.f32 	%f453, [_ZZN3cub18CUB_300001_SM_10006detail6reduce28DeviceReduceSingleTileKernelINS2_10policy_hubIfjN4cuda3std3__44plusIfEEE10Policy1000EPfSC_iS9_ffNS7_10__identityEEEvT0_T1_T2_T3_T4_T6_E12temp_storage+68];
	add.f32 	%f454, %f453, %f452;
	selp.f32 	%f455, %f454, %f452, %p101;
	setp.gt.s32 	%p102, %r67, 448;
	ld.shared.f32 	%f456, [_ZZN3cub18CUB_300001_SM_10006detail6reduce28DeviceReduceSingleTileKernelINS2_10policy_hubIfjN4cuda3std3__44plusIfEEE10Policy1000EPfSC_iS9_ffNS7_10__identityEEEvT0_T1_T2_T3_T4_T6_E12temp_storage+72];
	add.f32 	%f457, %f456, %f455;
	selp.f32 	%f458, %f457, %f455, %p102;
	setp.gt.s32 	%p103, %r67, 480;
	ld.shared.f32 	%f459, [_ZZN3cub18CUB_300001_SM_10006detail6reduce28DeviceReduceSingleTileKernelINS2_10policy_hubIfjN4cuda3std3__44plusIfEEE10Policy1000EPfSC_iS9_ffNS7_10__identityEEEvT0_T1_T2_T3_T4_T6_E12temp_storage+76];
	add.f32 	%f460, %f459, %f458;
	selp.f32 	%f530, %f460, %f458, %p103;
	bra.uni 	$L__BB4_72;
$L__BB4_22:
	mov.u32 	%r13, %tid.x;
	shl.b32 	%r224, %r13, 1;
	mul.wide.u32 	%rd90, %r224, 4;
	add.s64 	%rd75, %rd16, %rd90;
	// begin inline asm
	ld.global.nc.u64 %rd74, [%rd75];
	// end inline asm
	mov.b64 	{%r225, %r226}, %rd74;
	mov.b32 	%f281, %r226;
	mov.b32 	%f282, %r225;
	add.s64 	%rd77, %rd75, 4096;
	// begin inline asm
	ld.global.nc.u64 %rd76, [%rd77];
	// end inline asm
	mov.b64 	{%r227, %r228}, %rd76;
	mov.b32 	%f283, %r228;
	mov.b32 	%f284, %r227;
	add.s64 	%rd79, %rd75, 8192;
	// begin inline asm
	ld.global.nc.u64 %rd78, [%rd79];
	// end inline asm
	mov.b64 	{%r229, %r230}, %rd78;
	mov.b32 	%f285, %r230;
	mov.b32 	%f286, %r229;
	add.s64 	%rd81, %rd75, 12288;
	// begin inline asm
	ld.global.nc.u64 %rd80, [%rd81];
	// end inline asm
	mov.b64 	{%r231, %r232}, %rd80;
	mov.b32 	%f287, %r232;
	mov.b32 	%f288, %r231;
	add.s64 	%rd83, %rd75, 16384;
	// begin inline asm
	ld.global.nc.u64 %rd82, [%rd83];
	// end inline asm
	mov.b64 	{%r233, %r234}, %rd82;
	mov.b32 	%f289, %r234;
	mov.b32 	%f290, %r233;
	add.s64 	%rd85, %rd75, 20480;
	// begin inline asm
	ld.global.nc.u64 %rd84, [%rd85];
	// end inline asm
	mov.b64 	{%r235, %r236}, %rd84;
	mov.b32 	%f291, %r236;
	mov.b32 	%f292, %r235;
	add.s64 	%rd87, %rd75, 24576;
	// begin inline asm
	ld.global.nc.u64 %rd86, [%rd87];
	// end inline asm
	mov.b64 	{%r237, %r238}, %rd86;
	mov.b32 	%f293, %r238;
	mov.b32 	%f294, %r237;
	add.s64 	%rd89, %rd75, 28672;
	// begin inline asm
	ld.global.nc.u64 %rd88, [%rd89];
	// end inline asm
	mov.b64 	{%r239, %r240}, %rd88;
	mov.b32 	%f295, %r240;
	mov.b32 	%f296, %r239;
	add.f32 	%f297, %f282, %f281;
	add.f32 	%f298, %f284, %f283;
	add.f32 	%f299, %f286, %f285;
	add.f32 	%f300, %f288, %f287;
	add.f32 	%f301, %f290, %f289;
	add.f32 	%f302, %f292, %f291;
	add.f32 	%f303, %f294, %f293;
	add.f32 	%f304, %f296, %f295;
	add.f32 	%f305, %f297, %f298;
	add.f32 	%f306, %f299, %f300;
	add.f32 	%f307, %f301, %f302;
	add.f32 	%f308, %f303, %f304;
	add.f32 	%f309, %f305, %f306;
	add.f32 	%f310, %f307, %f308;
	add.f32 	%f516, %f309, %f310;
	setp.lt.u32 	%p58, %r67, 16384;
	mov.b32 	%r387, 8192;
	@%p58 bra 	$L__BB4_26;
	add.s32 	%r14, %r67, -8192;
	mov.b32 	%r387, 8192;
$L__BB4_24:
	mul.wide.s32 	%rd107, %r387, 4;
	add.s64 	%rd92, %rd75, %rd107;
	// begin inline asm
	ld.global.nc.u64 %rd91, [%rd92];
	// end inline asm
	mov.b64 	{%r242, %r243}, %rd91;
	mov.b32 	%f311, %r243;
	mov.b32 	%f312, %r242;
	add.s64 	%rd94, %rd92, 4096;
	// begin inline asm
	ld.global.nc.u64 %rd93, [%rd94];
	// end inline asm
	mov.b64 	{%r244, %r245}, %rd93;
	mov.b32 	%f313, %r245;
	mov.b32 	%f314, %r244;
	add.s64 	%rd96, %rd92, 8192;
	// begin inline asm
	ld.global.nc.u64 %rd95, [%rd96];
	// end inline asm
	mov.b64 	{%r246, %r247}, %rd95;
	mov.b32 	%f315, %r247;
	mov.b32 	%f316, %r246;
	add.s64 	%rd98, %rd92, 12288;
	// begin inline asm
	ld.global.nc.u64 %rd97, [%rd98];
	// end inline asm
	mov.b64 	{%r248, %r249}, %rd97;
	mov.b32 	%f317, %r249;
	mov.b32 	%f318, %r248;
	add.s64 	%rd100, %rd92, 16384;
	// begin inline asm
	ld.global.nc.u64 %rd99, [%rd100];
	// end inline asm
	mov.b64 	{%r250, %r251}, %rd99;
	mov.b32 	%f319, %r251;
	mov.b32 	%f320, %r250;
	add.s64 	%rd102, %rd92, 20480;
	// begin inline asm
	ld.global.nc.u64 %rd101, [%rd102];
	// end inline asm
	mov.b64 	{%r252, %r253}, %rd101;
	mov.b32 	%f321, %r253;
	mov.b32 	%f322, %r252;
	add.s64 	%rd104, %rd92, 24576;
	// begin inline asm
	ld.global.nc.u64 %rd103, [%rd104];
	// end inline asm
	mov.b64 	{%r254, %r255}, %rd103;
	mov.b32 	%f323, %r255;
	mov.b32 	%f324, %r254;
	add.s64 	%rd106, %rd92, 28672;
	// begin inline asm
	ld.global.nc.u64 %rd105, [%rd106];
	// end inline asm
	mov.b64 	{%r256, %r257}, %rd105;
	mov.b32 	%f325, %r257;
	mov.b32 	%f326, %r256;
	add.f32 	%f327, %f516, %f312;
	add.f32 	%f328, %f311, %f314;
	add.f32 	%f329, %f313, %f316;
	add.f32 	%f330, %f315, %f318;
	add.f32 	%f331, %f317, %f320;
	add.f32 	%f332, %f319, %f322;
	add.f32 	%f333, %f321, %f324;
	add.f32 	%f334, %f323, %f326;
	add.f32 	%f335, %f327, %f328;
	add.f32 	%f336, %f329, %f330;
	add.f32 	%f337, %f331, %f332;
	add.f32 	%f338, %f333, %f334;
	add.f32 	%f339, %f335, %f336;
	add.f32 	%f340, %f337, %f338;
	add.f32 	%f341, %f339, %f340;
	add.f32 	%f516, %f341, %f325;
	sub.s32 	%r258, %r67, %r387;
	setp.lt.s32 	%p59, %r258, 8192;
	@%p59 bra 	$L__BB4_34;
	add.s32 	%r387, %r387, 8192;
	setp.le.s32 	%p60, %r387, %r14;
	@%p60 bra 	$L__BB4_24;
$L__BB4_26:
	setp.le.s32 	%p61, %r67, %r387;
	@%p61 bra 	$L__BB4_34;
	sub.s32 	%r18, %r67, %r387;
	setp.ge.s32 	%p62, %r13, %r18;
	@%p62 bra 	$L__BB4_34;
	not.b32 	%r259, %r13;
	add.s32 	%r260, %r67, %r259;
	sub.s32 	%r19, %r260, %r387;
	and.b32  	%r261, %r19, 1536;
	setp.eq.s32 	%p63, %r261, 1536;
	mov.u32 	%r391, %r13;
	@%p63 bra 	$L__BB4_31;
	add.s32 	%r389, %r13, %r387;
	shr.u32 	%r262, %r19, 9;
	add.s32 	%r263, %r262, 1;
	and.b32  	%r264, %r263, 3;
	neg.s32 	%r388, %r264;
	mov.u32 	%r391, %r13;
$L__BB4_30:
	.pragma "nounroll";
	mul.wide.u32 	%rd109, %r389, 4;
	add.s64 	%rd108, %rd16, %rd109;
	// begin inline asm
	ld.global.nc.u32 %r265, [%rd108];
	// end inline asm
	mov.b32 	%f343, %r265;
	add.f32 	%f516, %f516, %f343;
	add.s32 	%r391, %r391, 512;
	add.s32 	%r389, %r389, 512;
	add.s32 	%r388, %r388, 1;
	setp.ne.s32 	%p64, %r388, 0;
	@%p64 bra 	$L__BB4_30;
$L__BB4_31:
	setp.lt.u32 	%p65, %r19, 1536;
	@%p65 bra 	$L__BB4_34;
	cvt.u64.u32 	%rd110, %r391;
	cvt.u64.u32 	%rd111, %r387;
	add.s64 	%rd112, %rd110, %rd111;
	shl.b64 	%rd113, %rd112, 2;
	add.s64 	%rd114, %rd113, %rd16;
	add.s64 	%rd130, %rd114, 4096;
	add.s32 	%r392, %r391, %r387;
$L__BB4_33:
	mul.wide.u32 	%rd119, %r392, 4;
	add.s64 	%rd115, %rd16, %rd119;
	// begin inline asm
	ld.global.nc.u32 %r266, [%rd115];
	// end inline asm
	mov.b32 	%f344, %r266;
	add.f32 	%f345, %f516, %f344;
	add.s64 	%rd116, %rd130, -2048;
	// begin inline asm
	ld.global.nc.u32 %r267, [%rd116];
	// end inline asm
	mov.b32 	%f346, %r267;
	add.f32 	%f347, %f345, %f346;
	// begin inline asm
	ld.global.nc.u32 %r268, [%rd130];
	// end inline asm
	mov.b32 	%f348, %r268;
	add.f32 	%f349, %f347, %f348;
	add.s64 	%rd118, %rd130, 2048;
	// begin inline asm
	ld.global.nc.u32 %r269, [%rd118];
	// end inline asm
	mov.b32 	%f350, %r269;
	add.f32 	%f516, %f349, %f350;
	add.s32 	%r391, %r391, 2048;
	add.s64 	%rd130, %rd130, 8192;
	add.s32 	%r392, %r392, 2048;
	setp.lt.s32 	%p66, %r391, %r18;
	@%p66 bra 	$L__BB4_33;
$L__BB4_34:
	// begin inline asm
	mov.u32 %r270, %laneid;
	// end inline asm
	mov.b32 	%r272, %f516;
	mov.b32 	%r273, 1;
	mov.b32 	%r294, 31;
	mov.b32 	%r295, -1;
	// begin inline asm
	shfl.sync.down.b32 %r271, %r272, %r273, %r294, %r295;
	// end inline asm
	setp.gt.s32 	%p67, %r270, 30;
	mov.b32 	%f351, %r271;
	add.f32 	%f352, %f516, %f351;
	selp.f32 	%f353, %f516, %f352, %p67;
	mov.b32 	%r277, %f353;
	mov.b32 	%r278, 2;
	// begin inline asm
	shfl.sync.down.b32 %r276, %r277, %r278, %r294, %r295;
	// end inline asm
	setp.gt.s32 	%p68, %r270, 29;
	mov.b32 	%f354, %r276;
	add.f32 	%f355, %f353, %f354;
	selp.f32 	%f356, %f353, %f355, %p68;
	mov.b32 	%r282, %f356;
	mov.b32 	%r283, 4;
	// begin inline asm
	shfl.sync.down.b32 %r281, %r282, %r283, %r294, %r295;
	// end inline asm
	setp.gt.s32 	%p69, %r270, 27;
	mov.b32 	%f357, %r281;
	add.f32 	%f358, %f356, %f357;
	selp.f32 	%f359, %f356, %f358, %p69;
	mov.b32 	%r287, %f359;
	mov.b32 	%r288, 8;
	// begin inline asm
	shfl.sync.down.b32 %r286, %r287, %r288, %r294, %r295;
	// end inline asm
	setp.gt.s32 	%p70, %r270, 23;
	mov.b32 	%f360, %r286;
	add.f32 	%f361, %f359, %f360;
	selp.f32 	%f362, %f359, %f361, %p70;
	mov.b32 	%r292, %f362;
	mov.b32 	%r293, 16;
	// begin inline asm
	shfl.sync.down.b32 %r291, %r292, %r293, %r294, %r295;
	// end inline asm
	setp.gt.s32 	%p71, %r270, 15;
	mov.b32 	%f363, %r291;
	add.f32 	%f26, %f362, %f363;
	selp.f32 	%f530, %f362, %f26, %p71;
	setp.ne.s32 	%p72, %r270, 0;
	@%p72 bra 	$L__BB4_36;
	shr.u32 	%r296, %r13, 3;
	and.b32  	%r297, %r296, 124;
	mov.u32 	%r298, _ZZN3cub18CUB_300001_SM_10006detail6reduce28DeviceReduceSingleTileKernelINS2_10policy_hubIfjN4cuda3std3__44plusIfEEE10Policy1000EPfSC_iS9_ffNS7_10__identityEEEvT0_T1_T2_T3_T4_T6_E12temp_storage;
	add.s32 	%r299, %r298, %r297;
	st.shared.f32 	[%r299+16], %f26;
$L__BB4_36:
	bar.sync 	0;
	setp.ne.s32 	%p73, %r13, 0;
	@%p73 bra 	$L__BB4_72;
	ld.shared.f32 	%f364, [_ZZN3cub18CUB_300001_SM_10006detail6reduce28DeviceReduceSingleTileKernelINS2_10policy_hubIfjN4cuda3std3__44plusIfEEE10Policy1000EPfSC_iS9_ffNS7_10__identityEEEvT0_T1_T2_T3_T4_T6_E12temp_storage+20];
	add.f32 	%f365, %f530, %f364;
	ld.shared.f32 	%f366, [_ZZN3cub18CUB_300001_SM_10006detail6reduce28DeviceReduceSingleTileKernelINS2_10policy_hubIfjN4cuda3std3__44plusIfEEE10Policy1000EPfSC_iS9_ffNS7_10__identityEEEvT0_T1_T2_T3_T4_T6_E12temp_storage+24];
	add.f32 	%f367, %f365, %f366;
	ld.shared.f32 	%f368, [_ZZN3cub18CUB_300001_SM_10006detail6reduce28DeviceReduceSingleTileKernelINS2_10policy_hubIfjN4cuda3std3__44plusIfEEE10Policy1000EPfSC_iS9_ffNS7_10__identityEEEvT0_T1_T2_T3_T4_T6_E12temp_storage+28];
	add.f32 	%f369, %f367, %f368;
	ld.shared.f32 	%f370, [_ZZN3cub18CUB_300001_SM_10006detail6reduce28DeviceReduceSingleTileKernelINS2_10policy_hubIfjN4cuda3std3__44plusIfEEE10Policy1000EPfSC_iS9_ffNS7_10__identityEEEvT0_T1_T2_T3_T4_T6_E12temp_storage+32];
	add.f32 	%f371, %f369, %f370;
	ld.shared.f32 	%f372, [_ZZN3cub18CUB_300001_SM_10006detail6reduce28DeviceReduceSingleTileKernelINS2_10policy_hubIfjN4cuda3std3__44plusIfEEE10Policy1000EPfSC_iS9_ffNS7_10__identityEEEvT0_T1_T2_T3_T4_T6_E12temp_storage+36];
	add.f32 	%f373, %f371, %f372;
	ld.shared.f32 	%f374, [_ZZN3cub18CUB_300001_SM_10006detail6reduce28DeviceReduceSingleTileKernelINS2_10policy_hubIfjN4cuda3std3__44plusIfEEE10Policy1000EPfSC_iS9_ffNS7_10__identityEEEvT0_T1_T2_T3_T4_T6_E12temp_storage+40];
	add.f32 	%f375, %f373, %f374;
	ld.shared.f32 	%f376, [_ZZN3cub18CUB_300001_SM_10006detail6reduce28DeviceReduceSingleTileKernelINS2_10policy_hubIfjN4cuda3std3__44plusIfEEE10Policy1000EPfSC_iS9_ffNS7_10__identityEEEvT0_T1_T2_T3_T4_T6_E12temp_storage+44];
	add.f32 	%f377, %f375, %f376;
	ld.shared.f32 	%f378, [_ZZN3cub18CUB_300001_SM_10006detail6reduce28DeviceReduceSingleTileKernelINS2_10policy_hubIfjN4cuda3std3__44plusIfEEE10Policy1000EPfSC_iS9_ffNS7_10__identityEEEvT0_T1_T2_T3_T4_T6_E12temp_storage+48];
	add.f32 	%f379, %f377, %f378;
	ld.shared.f32 	%f380, [_ZZN3cub18CUB_300001_SM_10006detail6reduce28DeviceReduceSingleTileKernelINS2_10policy_hubIfjN4cuda3std3__44plusIfEEE10Policy1000EPfSC_iS9_ffNS7_10__identityEEEvT0_T1_T2_T3_T4_T6_E12temp_storage+52];
	add.f32 	%f381, %f379, %f380;
	ld.shared.f32 	%f382, [_ZZN3cub18CUB_300001_SM_10006detail6reduce28DeviceReduceSingleTileKernelINS2_10policy_hubIfjN4cuda3std3__44plusIfEEE10Policy1000EPfSC_iS9_ffNS7_10__identityEEEvT0_T1_T2_T3_T4_T6_E12temp_storage+56];
	add.f32 	%f383, %f381, %f382;
	ld.shared.f32 	%f384, [_ZZN3cub18CUB_300001_SM_10006detail6reduce28DeviceReduceSingleTileKernelINS2_10policy_hubIfjN4cuda3std3__44plusIfEEE10Policy1000EPfSC_iS9_ffNS7_10__identityEEEvT0_T1_T2_T3_T4_T6_E12temp_storage+60];
	add.f32 	%f385, %f383, %f384;
	ld.shared.f32 	%f386, [_ZZN3cub18CUB_300001_SM_10006detail6reduce28DeviceReduceSingleTileKernelINS2_10policy_hubIfjN4cuda3std3__44plusIfEEE10Policy1000EPfSC_iS9_ffNS7_10__identityEEEvT0_T1_T2_T3_T4_T6_E12temp_storage+64];
	add.f32 	%f387, %f385, %f386;
	ld.shared.f32 	%f388, [_ZZN3cub18CUB_300001_SM_10006detail6reduce28DeviceReduceSingleTileKernelINS2_10policy_hubIfjN4cuda3std3__44plusIfEEE10Policy1000EPfSC_iS9_ffNS7_10__identityEEEvT0_T1_T2_T3_T4_T6_E12temp_storage+68];
	add.f32 	%f389, %f387, %f388;
	ld.shared.f32 	%f390, [_ZZN3cub18CUB_300001_SM_10006detail6reduce28DeviceReduceSingleTileKernelINS2_10policy_hubIfjN4cuda3std3__44plusIfEEE10Policy1000EPfSC_iS9_ffNS7_10__identityEEEvT0_T1_T2_T3_T4_T6_E12temp_storage+72];
	add.f32 	%f391, %f389, %f390;
	ld.shared.f32 	%f392, [_ZZN3cub18CUB_300001_SM_10006detail6reduce28DeviceReduceSingleTileKernelINS2_10policy_hubIfjN4cuda3std3__44plusIfEEE10Policy1000EPfSC_iS9_ffNS7_10__identityEEEvT0_T1_T2_T3_T4_T6_E12temp_storage+76];
	add.f32 	%f530, %f391, %f392;
	bra.uni 	$L__BB4_72;
$L__BB4_38:
	setp.gt.s32 	%p3, %r67, 8191;
	@%p3 bra 	$L__BB4_56;
	mov.u32 	%r34, %tid.x;
	setp.ge.s32 	%p20, %r34, %r67;
	mov.f32 	%f522, 0f00000000;
	mov.u32 	%r397, %r34;
	@%p20 bra 	$L__BB4_41;
	mul.wide.u32 	%rd66, %r34, 4;
	add.s64 	%rd65, %rd16, %rd66;
	// begin inline asm
	ld.global.nc.u32 %r144, [%rd65];
	// end inline asm
	mov.b32 	%f522, %r144;
	add.s32 	%r397, %r34, 512;
$L__BB4_41:
	setp.ge.s32 	%p21, %r397, %r67;
	@%p21 bra 	$L__BB4_47;
	not.b32 	%r145, %r397;
	add.s32 	%r37, %r67, %r145;
	and.b32  	%r146, %r37, 1536;
	setp.eq.s32 	%p22, %r146, 1536;
	@%p22 bra 	$L__BB4_45;
	mul.wide.u32 	%rd67, %r397, 4;
	add.s64 	%rd131, %rd16, %rd67;
	shr.u32 	%r147, %r37, 9;
	add.s32 	%r148, %r147, 1;
	and.b32  	%r149, %r148, 3;
	neg.s32 	%r395, %r149;
$L__BB4_44:
	.pragma "nounroll";
	// begin inline asm
	ld.global.nc.u32 %r150, [%rd131];
	// end inline asm
	mov.b32 	%f173, %r150;
	add.f32 	%f522, %f522, %f173;
	add.s32 	%r397, %r397, 512;
	add.s64 	%rd131, %rd131, 2048;
	add.s32 	%r395, %r395, 1;
	setp.ne.s32 	%p23, %r395, 0;
	@%p23 bra 	$L__BB4_44;
$L__BB4_45:
	setp.lt.u32 	%p24, %r37, 1536;
	@%p24 bra 	$L__BB4_47;
$L__BB4_46:
	mul.wide.s32 	%rd73, %r397, 4;
	add.s64 	%rd69, %rd16, %rd73;
	// begin inline asm
	ld.global.nc.u32 %r151, [%rd69];
	// end inline asm
	mov.b32 	%f174, %r151;
	add.f32 	%f175, %f522, %f174;
	add.s64 	%rd70, %rd69, 2048;
	// begin inline asm
	ld.global.nc.u32 %r152, [%rd70];
	// end inline asm
	mov.b32 	%f176, %r152;
	add.f32 	%f177, %f175, %f176;
	add.s64 	%rd71, %rd69, 4096;
	// begin inline asm
	ld.global.nc.u32 %r153, [%rd71];
	// end inline asm
	mov.b32 	%f178, %r153;
	add.f32 	%f179, %f177, %f178;
	add.s64 	%rd72, %rd69, 6144;
	// begin inline asm
	ld.global.nc.u32 %r154, [%rd72];
	// end inline asm
	mov.b32 	%f180, %r154;
	add.f32 	%f522, %f179, %f180;
	add.s32 	%r397, %r397, 2048;
	setp.lt.s32 	%p25, %r397, %r67;
	@%p25 bra 	$L__BB4_46;
$L__BB4_47:
	setp.lt.s32 	%p26, %r67, 512;
	@%p26 bra 	$L__BB4_52;
	// begin inline asm
	mov.u32 %r193, %laneid;
	// end inline asm
	mov.b32 	%r195, %f522;
	mov.b32 	%r196, 1;
	mov.b32 	%r217, 31;
	mov.b32 	%r218, -1;
	// begin inline asm
	shfl.sync.down.b32 %r194, %r195, %r196, %r217, %r218;
	// end inline asm
	setp.gt.s32 	%p50, %r193, 30;
	mov.b32 	%f239, %r194;
	add.f32 	%f240, %f522, %f239;
	selp.f32 	%f241, %f522, %f240, %p50;
	mov.b32 	%r200, %f241;
	mov.b32 	%r201, 2;
	// begin inline asm
	shfl.sync.down.b32 %r199, %r200, %r201, %r217, %r218;
	// end inline asm
	setp.gt.s32 	%p51, %r193, 29;
	mov.b32 	%f242, %r199;
	add.f32 	%f243, %f241, %f242;
	selp.f32 	%f244, %f241, %f243, %p51;
	mov.b32 	%r205, %f244;
	mov.b32 	%r206, 4;
	// begin inline asm
	shfl.sync.down.b32 %r204, %r205, %r206, %r217, %r218;
	// end inline asm
	setp.gt.s32 	%p52, %r193, 27;
	mov.b32 	%f245, %r204;
	add.f32 	%f246, %f244, %f245;
	selp.f32 	%f247, %f244, %f246, %p52;
	mov.b32 	%r210, %f247;
	mov.b32 	%r211, 8;
	// begin inline asm
	shfl.sync.down.b32 %r209, %r210, %r211, %r217, %r218;
	// end inline asm
	setp.gt.s32 	%p53, %r193, 23;
	mov.b32 	%f248, %r209;
	add.f32 	%f249, %f247, %f248;
	selp.f32 	%f250, %f247, %f249, %p53;
	mov.b32 	%r215, %f250;
	mov.b32 	%r216, 16;
	// begin inline asm
	shfl.sync.down.b32 %r214, %r215, %r216, %r217, %r218;
	// end inline asm
	setp.gt.s32 	%p54, %r193, 15;
	mov.b32 	%f251, %r214;
	add.f32 	%f38, %f250, %f251;
	selp.f32 	%f530, %f250, %f38, %p54;
	setp.ne.s32 	%p55, %r193, 0;
	@%p55 bra 	$L__BB4_50;
	shr.u32 	%r219, %r34, 3;
	and.b32  	%r220, %r219, 124;
	mov.u32 	%r221, _ZZN3cub18CUB_300001_SM_10006detail6reduce28DeviceReduceSingleTileKernelINS2_10policy_hubIfjN4cuda3std3__44plusIfEEE10Policy1000EPfSC_iS9_ffNS7_10__identityEEEvT0_T1_T2_T3_T4_T6_E12temp_storage;
	add.s32 	%r222, %r221, %r220;
	st.shared.f32 	[%r222+16], %f38;
$L__BB4_50:
	bar.sync 	0;
	setp.ne.s32 	%p56, %r34, 0;
	@%p56 bra 	$L__BB4_72;
	ld.shared.f32 	%f252, [_ZZN3cub18CUB_300001_SM_10006detail6reduce28DeviceReduceSingleTileKernelINS2_10policy_hubIfjN4cuda3std3__44plusIfEEE10Policy1000EPfSC_iS9_ffNS7_10__identityEEEvT0_T1_T2_T3_T4_T6_E12temp_storage+20];
	add.f32 	%f253, %f530, %f252;
	ld.shared.f32 	%f254, [_ZZN3cub18CUB_300001_SM_10006detail6reduce28DeviceReduceSingleTileKernelINS2_10policy_hubIfjN4cuda3std3__44plusIfEEE10Policy1000EPfSC_iS9_ffNS7_10__identityEEEvT0_T1_T2_T3_T4_T6_E12temp_storage+24];
	add.f32 	%f255, %f253, %f254;
	ld.shared.f32 	%f256, [_ZZN3cub18CUB_300001_SM_10006detail6reduce28DeviceReduceSingleTileKernelINS2_10policy_hubIfjN4cuda3std3__44plusIfEEE10Policy1000EPfSC_iS9_ffNS7_10__identityEEEvT0_T1_T2_T3_T4_T6_E12temp_storage+28];
	add.f32 	%f257, %f255, %f256;
	ld.shared.f32 	%f258, [_ZZN3cub18CUB_300001_SM_10006detail6reduce28DeviceReduceSingleTileKernelINS2_10policy_hubIfjN4cuda3std3__44plusIfEEE10Policy1000EPfSC_iS9_ffNS7_10__identityEEEvT0_T1_T2_T3_T4_T6_E12temp_storage+32];
	add.f32 	%f259, %f257, %f258;
	ld.shared.f32 	%f260, [_ZZN3cub18CUB_300001_SM_10006detail6reduce28DeviceReduceSingleTileKernelINS2_10policy_hubIfjN4cuda3std3__44plusIfEEE10Policy1000EPfSC_iS9_ffNS7_10__identityEEEvT0_T1_T2_T3_T4_T6_E12temp_storage+36];
	add.f32 	%f261, %f259, %f260;
	ld.shared.f32 	%f262, [_ZZN3cub18CUB_300001_SM_10006detail6reduce28DeviceReduceSingleTileKernelINS2_10policy_hubIfjN4cuda3std3__44plusIfEEE10Policy1000EPfSC_iS9_ffNS7_10__identityEEEvT0_T1_T2_T3_T4_T6_E12temp_storage+40];
	add.f32 	%f263, %f261, %f262;
	ld.shared.f32 	%f264, [_ZZN3cub18CUB_300001_SM_10006detail6reduce28DeviceReduceSingleTileKernelINS2_10policy_hubIfjN4cuda3std3__44plusIfEEE10Policy1000EPfSC_iS9_ffNS7_10__identityEEEvT0_T1_T2_T3_T4_T6_E12temp_storage+44];
	add.f32 	%f265, %f263, %f264;
	ld.shared.f32 	%f266, [_ZZN3cub18CUB_300001_SM_10006detail6reduce28DeviceReduceSingleTileKernelINS2_10policy_hubIfjN4cuda3std3__44plusIfEEE10Policy1000EPfSC_iS9_ffNS7_10__identityEEEvT0_T1_T2_T3_T4_T6_E12temp_storage+48];
	add.f32 	%f267, %f265, %f266;
	ld.shared.f32 	%f268, [_ZZN3cub18CUB_300001_SM_10006detail6reduce28DeviceReduceSingleTileKernelINS2_10policy_hubIfjN4cuda3std3__44plusIfEEE10Policy1000EPfSC_iS9_ffNS7_10__identityEEEvT0_T1_T2_T3_T4_T6_E12temp_storage+52];
	add.f32 	%f269, %f267, %f268;
	ld.shared.f32 	%f270, [_ZZN3cub18CUB_300001_SM_10006detail6reduce28DeviceReduceSingleTileKernelINS2_10policy_hubIfjN4cuda3std3__44plusIfEEE10Policy1000EPfSC_iS9_ffNS7_10__identityEEEvT0_T1_T2_T3_T4_T6_E12temp_storage+56];
	add.f32 	%f271, %f269, %f270;
	ld.shared.f32 	%f272, [_ZZN3cub18CUB_300001_SM_10006detail6reduce28DeviceReduceSingleTileKernelINS2_10policy_hubIfjN4cuda3std3__44plusIfEEE10Policy1000EPfSC_iS9_ffNS7_10__identityEEEvT0_T1_T2_T3_T4_T6_E12temp_storage+60];
	add.f32 	%f273, %f271, %f272;
	ld.shared.f32 	%f274, [_ZZN3cub18CUB_300001_SM_10006detail6reduce28DeviceReduceSingleTileKernelINS2_10policy_hubIfjN4cuda3std3__44plusIfEEE10Policy1000EPfSC_iS9_ffNS7_10__identityEEEvT0_T1_T2_T3_T4_T6_E12temp_storage+64];
	add.f32 	%f275, %f273, %f274;
	ld.shared.f32 	%f276, [_ZZN3cub18CUB_300001_SM_10006detail6reduce28DeviceReduceSingleTileKernelINS2_10policy_hubIfjN4cuda3std3__44plusIfEEE10Policy1000EPfSC_iS9_ffNS7_10__identityEEEvT0_T1_T2_T3_T4_T6_E12temp_storage+68];
	add.f32 	%f277, %f275, %f276;
	ld.shared.f32 	%f278, [_ZZN3cub18CUB_300001_SM_10006detail6reduce28DeviceReduceSingleTileKernelINS2_10policy_hubIfjN4cuda3std3__44plusIfEEE10Policy1000EPfSC_iS9_ffNS7_10__identityEEEvT0_T1_T2_T3_T4_T6_E12temp_storage+72];
	add.f32 	%f279, %f277, %f278;
	ld.shared.f32 	%f280, [_ZZN3cub18CUB_300001_SM_10006detail6reduce28DeviceReduceSingleTileKernelINS2_10policy_hubIfjN4cuda3std3__44plusIfEEE10Policy1000EPfSC_iS9_ffNS7_10__identityEEEvT0_T1_T2_T3_T4_T6_E12temp_storage+76];
	add.f32 	%f530, %f279, %f280;
	bra.uni 	$L__BB4_72;
$L__BB4_52:
	// begin inline asm
	mov.u32 %r155, %laneid;
	// end inline asm
	and.b32  	%r181, %r34, 992;
	add.s32 	%r182, %r181, 32;
	setp.gt.s32 	%p27, %r182, %r67;
	not.b32 	%r183, %r181;
	add.s32 	%r184, %r67, %r183;
	selp.b32 	%r179, %r184, 31, %p27;
	mov.b32 	%r157, %f522;
	mov.b32 	%r158, 1;
	mov.b32 	%r180, -1;
	// begin inline asm
	shfl.sync.down.b32 %r156, %r157, %r158, %r179, %r180;
	// end inline asm
	setp.lt.s32 	%p28, %r155, %r179;
	mov.b32 	%f181, %r156;
	add.f32 	%f182, %f522, %f181;
	selp.f32 	%f183, %f182, %f522, %p28;
	mov.b32 	%r162, %f183;
	mov.b32 	%r163, 2;
	// begin inline asm
	shfl.sync.down.b32 %r161, %r162, %r163, %r179, %r180;
	// end inline asm
	add.s32 	%r185, %r155, 2;
	setp.gt.s32 	%p29, %r185, %r179;
	mov.b32 	%f184, %r161;
	add.f32 	%f185, %f183, %f184;
	selp.f32 	%f186, %f183, %f185, %p29;
	mov.b32 	%r167, %f186;
	mov.b32 	%r168, 4;
	// begin inline asm
	shfl.sync.down.b32 %r166, %r167, %r168, %r179, %r180;
	// end inline asm
	add.s32 	%r186, %r155, 4;
	setp.gt.s32 	%p30, %r186, %r179;
	mov.b32 	%f187, %r166;
	add.f32 	%f188, %f186, %f187;
	selp.f32 	%f189, %f186, %f188, %p30;
	mov.b32 	%r172, %f189;
	mov.b32 	%r173, 8;
	// begin inline asm
	shfl.sync.down.b32 %r171, %r172, %r173, %r179, %r180;
	// end inline asm
	add.s32 	%r187, %r155, 8;
	setp.gt.s32 	%p31, %r187, %r179;
	mov.b32 	%f190, %r171;
	add.f32 	%f191, %f189, %f190;
	selp.f32 	%f192, %f189, %f191, %p31;
	mov.b32 	%r177, %f192;
	mov.b32 	%r178, 16;
	// begin inline asm
	shfl.sync.down.b32 %r176, %r177, %r178, %r179, %r180;
	// end inline asm
	add.s32 	%r188, %r155, 16;
	setp.gt.s32 	%p32, %r188, %r179;
	mov.b32 	%f193, %r176;
	add.f32 	%f194, %f192, %f193;
	selp.f32 	%f530, %f192, %f194, %p32;
	setp.ne.s32 	%p33, %r155, 0;
	@%p33 bra 	$L__BB4_54;
	shr.u32 	%r189, %r34, 3;
	and.b32  	%r190, %r189, 124;
	mov.u32 	%r191, _ZZN3cub18CUB_300001_SM_10006detail6reduce28DeviceReduceSingleTileKernelINS2_10policy_hubIfjN4cuda3std3__44plusIfEEE10Policy1000EPfSC_iS9_ffNS7_10__identityEEEvT0_T1_T2_T3_T4_T6_E12temp_storage;
	add.s32 	%r192, %r191, %r190;
	st.shared.f32 	[%r192+16], %f530;
$L__BB4_54:
	bar.sync 	0;
	setp.ne.s32 	%p34, %r34, 0;
	@%p34 bra 	$L__BB4_72;
	setp.gt.s32 	%p35, %r67, 32;
	ld.shared.f32 	%f195, [_ZZN3cub18CUB_300001_SM_10006detail6reduce28DeviceReduceSingleTileKernelINS2_10policy_hubIfjN4cuda3std3__44plusIfEEE10Policy1000EPfSC_iS9_ffNS7_10__identityEEEvT0_T1_T2_T3_T4_T6_E12temp_storage+20];
	add.f32 	%f196, %f530, %f195;
	selp.f32 	%f197, %f196, %f530, %p35;
	setp.gt.s32 	%p36, %r67, 64;
	ld.shared.f32 	%f198, [_ZZN3cub18CUB_300001_SM_10006detail6reduce28DeviceReduceSingleTileKernelINS2_10policy_hubIfjN4cuda3std3__44plusIfEEE10Policy1000EPfSC_iS9_ffNS7_10__identityEEEvT0_T1_T2_T3_T4_T6_E12temp_storage+24];
	add.f32 	%f199, %f198, %f197;
	selp.f32 	%f200, %f199, %f197, %p36;
	setp.gt.s32 	%p37, %r67, 96;
	ld.shared.f32 	%f201, [_ZZN3cub18CUB_300001_SM_10006detail6reduce28DeviceReduceSingleTileKernelINS2_10policy_hubIfjN4cuda3std3__44plusIfEEE10Policy1000EPfSC_iS9_ffNS7_10__identityEEEvT0_T1_T2_T3_T4_T6_E12temp_storage+28];
	add.f32 	%f202, %f201, %f200;
	selp.f32 	%f203, %f202, %f200, %p37;
	setp.gt.s32 	%p38, %r67, 128;
	ld.shared.f32 	%f204, [_ZZN3cub18CUB_300001_SM_10006detail6reduce28DeviceReduceSingleTileKernelINS2_10policy_hubIfjN4cuda3std3__44plusIfEEE10Policy1000EPfSC_iS9_ffNS7_10__identityEEEvT0_T1_T2_T3_T4_T6_E12temp_storage+32];
	add.f32 	%f205, %f204, %f203;
	selp.f32 	%f206, %f205, %f203, %p38;
	setp.gt.s32 	%p39, %r67, 160;
	ld.shared.f32 	%f207, [_ZZN3cub18CUB_300001_SM_10006detail6reduce28DeviceReduceSingleTileKernelINS2_10policy_hubIfjN4cuda3std3__44plusIfEEE10Policy1000EPfSC_iS9_ffNS7_10__identityEEEvT0_T1_T2_T3_T4_T6_E12temp_storage+36];
	add.f32 	%f208, %f207, %f206;
	selp.f32 	%f209, %f208, %f206, %p39;
	setp.gt.s32 	%p40, %r67, 192;
	ld.shared.f32 	%f210, [_ZZN3cub18CUB_300001_SM_10006detail6reduce28DeviceReduceSingleTileKernelINS2_10policy_hubIfjN4cuda3std3__44plusIfEEE10Policy1000EPfSC_iS9_ffNS7_10__identityEEEvT0_T1_T2_T3_T4_T6_E12temp_storage+40];
	add.f32 	%f211, %f210, %f209;
	selp.f32 	%f212, %f211, %f209, %p40;
	setp.gt.s32 	%p41, %r67, 224;
	ld.shared.f32 	%f213, [_ZZN3cub18CUB_300001_SM_10006detail6reduce28DeviceReduceSingleTileKernelINS2_10policy_hubIfjN4cuda3std3__44plusIfEEE10Policy1000EPfSC_iS9_ffNS7_10__identityEEEvT0_T1_T2_T3_T4_T6_E12temp_storage+44];
	add.f32 	%f214, %f213, %f212;
	selp.f32 	%f215, %f214, %f212, %p41;
	setp.gt.s32 	%p42, %r67, 256;
	ld.shared.f32 	%f216, [_ZZN3cub18CUB_300001_SM_10006detail6reduce28DeviceReduceSingleTileKernelINS2_10policy_hubIfjN4cuda3std3__44plusIfEEE10Policy1000EPfSC_iS9_ffNS7_10__identityEEEvT0_T1_T2_T3_T4_T6_E12temp_storage+48];
	add.f32 	%f217, %f216, %f215;
	selp.f32 	%f218, %f217, %f215, %p42;
	setp.gt.s32 	%p43, %r67, 288;
	ld.shared.f32 	%f219, [_ZZN3cub18CUB_300001_SM_10006detail6reduce28DeviceReduceSingleTileKernelINS2_10policy_hubIfjN4cuda3std3__44plusIfEEE10Policy1000EPfSC_iS9_ffNS7_10__identityEEEvT0_T1_T2_T3_T4_T6_E12temp_storage+52];
	add.f32 	%f220, %f219, %f218;
	selp.f32 	%f221, %f220, %f218, %p43;
	setp.gt.s32 	%p44, %r67, 320;
	ld.shared.f32 	%f222, [_ZZN3cub18CUB_300001_SM_10006detail6reduce28DeviceReduceSingleTileKernelINS2_10policy_hubIfjN4cuda3std3__44plusIfEEE10Policy1000EPfSC_iS9_ffNS7_10__identityEEEvT0_T1_T2_T3_T4_T6_E12temp_storage+56];
	add.f32 	%f223, %f222, %f221;
	selp.f32 	%f224, %f223, %f221, %p44;
	setp.gt.s32 	%p45, %r67, 352;
	ld.shared.f32 	%f225, [_ZZN3cub18CUB_300001_SM_10006detail6reduce28DeviceReduceSingleTileKernelINS2_10policy_hubIfjN4cuda3std3__44plusIfEEE10Policy1000EPfSC_iS9_ffNS7_10__identityEEEvT0_T1_T2_T3_T4_T6_E12temp_storage+60];
	add.f32 	%f226, %f225, %f224;
	selp.f32 	%f227, %f226, %f224, %p45;
	setp.gt.s32 	%p46, %r67, 384;
	ld.shared.f32 	%f228, [_ZZN3cub18CUB_300001_SM_10006detail6reduce28DeviceReduceSingleTileKernelINS2_10policy_hubIfjN4cuda3std3__44plusIfEEE10Policy1000EPfSC_iS9_ffNS7_10__identityEEEvT0_T1_T2_T3_T4_T6_E12temp_storage+64];
	add.f32 	%f229, %f228, %f227;
	selp.f32 	%f230, %f229, %f227, %p46;
	setp.gt.s32 	%p47, %r67, 416;
	ld.shared.f32 	%f231, [_ZZN3cub18CUB_300001_SM_10006detail6reduce28DeviceReduceSingleTileKernelINS2_10policy_hubIfjN4cuda3std3__44plusIfEEE10Policy1000EPfSC_iS9_ffNS7_10__identityEEEvT0_T1_T2_T3_T4_T6_E12temp_storage+68];
	add.f32 	%f232, %f231, %f230;
	selp.f32 	%f233, %f232, %f230, %p47;
	setp.gt.s32 	%p48, %r67, 448;
	ld.shared.f32 	%f234, [_ZZN3cub18CUB_300001_SM_10006detail6reduce28DeviceReduceSingleTileKernelINS2_10policy_hubIfjN4cuda3std3__44plusIfEEE10Policy1000EPfSC_iS9_ffNS7_10__identityEEEvT0_T1_T2_T3_T4_T6_E12temp_storage+72];
	add.f32 	%f235, %f234, %f233;
	selp.f32 	%f236, %f235, %f233, %p48;
	setp.gt.s32 	%p49, %r67, 480;
	ld.shared.f32 	%f237, [_ZZN3cub18CUB_300001_SM_10006detail6reduce28DeviceReduceSingleTileKernelINS2_10policy_hubIfjN4cuda3std3__44plusIfEEE10Policy1000EPfSC_iS9_ffNS7_10__identityEEEvT0_T1_T2_T3_T4_T6_E12temp_storage+76];
	add.f32 	%f238, %f237, %f236;
	selp.f32 	%f530, %f238, %f236, %p49;
	bra.uni 	$L__BB4_72;
$L__BB4_56:
	mov.u32 	%r46, %tid.x;
	mul.wide.u32 	%rd35, %r46, 4;
	add.s64 	%rd19, %rd16, %rd35;
	// begin inline asm
	ld.global.nc.u32 %r68, [%rd19];
	// end inline asm
	mov.b32 	%f59, %r68;
	add.s64 	%rd20, %rd19, 2048;
	// begin inline asm
	ld.global.nc.u32 %r69, [%rd20];
	// end inline asm
	mov.b32 	%f60, %r69;
	add.s64 	%rd21, %rd19, 4096;
	// begin inline asm
	ld.global.nc.u32 %r70, [%rd21];
	// end inline asm
	mov.b32 	%f61, %r70;
	add.s64 	%rd22, %rd19, 6144;
	// begin inline asm
	ld.global.nc.u32 %r71, [%rd22];
	// end inline asm
	mov.b32 	%f62, %r71;
	add.s64 	%rd23, %rd19, 8192;
	// begin inline asm
	ld.global.nc.u32 %r72, [%rd23];
	// end inline asm
	mov.b32 	%f63, %r72;
	add.s64 	%rd24, %rd19, 10240;
	// begin inline asm
	ld.global.nc.u32 %r73, [%rd24];
	// end inline asm
	mov.b32 	%f64, %r73;
	add.s64 	%rd25, %rd19, 12288;
	// begin inline asm
	ld.global.nc.u32 %r74, [%rd25];
	// end inline asm
	mov.b32 	%f65, %r74;
	add.s64 	%rd26, %rd19, 14336;
	// begin inline asm
	ld.global.nc.u32 %r75, [%rd26];
	// end inline asm
	mov.b32 	%f66, %r75;
	add.s64 	%rd27, %rd19, 16384;
	// begin inline asm
	ld.global.nc.u32 %r76, [%rd27];
	// end inline asm
	mov.b32 	%f67, %r76;
	add.s64 	%rd28, %rd19, 18432;
	// begin inline asm
	ld.global.nc.u32 %r77, [%rd28];
	// end inline asm
	mov.b32 	%f68, %r77;
	add.s64 	%rd29, %rd19, 20480;
	// begin inline asm
	ld.global.nc.u32 %r78, [%rd29];
	// end inline asm
	mov.b32 	%f69, %r78;
	add.s64 	%rd30, %rd19, 22528;
	// begin inline asm
	ld.global.nc.u32 %r79, [%rd30];
	// end inline asm
	mov.b32 	%f70, %r79;
	add.s64 	%rd31, %rd19, 24576;
	// begin inline asm
	ld.global.nc.u32 %r80, [%rd31];
	// end inline asm
	mov.b32 	%f71, %r80;
	add.s64 	%rd32, %rd19, 26624;
	// begin inline asm
	ld.global.nc.u32 %r81, [%rd32];
	// end inline asm
	mov.b32 	%f72, %r81;
	add.s64 	%rd33, %rd19, 28672;
	// begin inline asm
	ld.global.nc.u32 %r82, [%rd33];
	// end inline asm
	mov.b32 	%f73, %r82;
	add.s64 	%rd34, %rd19, 30720;
	// begin inline asm
	ld.global.nc.u32 %r83, [%rd34];
	// end inline asm
	mov.b32 	%f74, %r83;
	add.f32 	%f75, %f59, %f60;
	add.f32 	%f76, %f61, %f62;
	add.f32 	%f77, %f63, %f64;
	add.f32 	%f78, %f65, %f66;
	add.f32 	%f79, %f67, %f68;
	add.f32 	%f80, %f69, %f70;
	add.f32 	%f81, %f71, %f72;
	add.f32 	%f82, %f73, %f74;
	add.f32 	%f83, %f75, %f76;
	add.f32 	%f84, %f77, %f78;
	add.f32 	%f85, %f79, %f80;
	add.f32 	%f86, %f81, %f82;
	add.f32 	%f87, %f83, %f84;
	add.f32 	%f88, %f85, %f86;
	add.f32 	%f529, %f87, %f88;
	setp.lt.u32 	%p4, %r67, 16384;
	mov.b32 	%r400, 8192;
	@%p4 bra 	$L__BB4_60;
	add.s32 	%r47, %r67, -8192;
	mov.b32 	%r400, 8192;
$L__BB4_58:
	mul.wide.s32 	%rd52, %r400, 4;
	add.s64 	%rd36, %rd19, %rd52;
	// begin inline asm
	ld.global.nc.u32 %r86, [%rd36];
	// end inline asm
	mov.b32 	%f89, %r86;
	add.s64 	%rd37, %rd36, 2048;
	// begin inline asm
	ld.global.nc.u32 %r87, [%rd37];
	// end inline asm
	mov.b32 	%f90, %r87;
	add.s64 	%rd38, %rd36, 4096;
	// begin inline asm
	ld.global.nc.u32 %r88, [%rd38];
	// end inline asm
	mov.b32 	%f91, %r88;
	add.s64 	%rd39, %rd36, 6144;
	// begin inline asm
	ld.global.nc.u32 %r89, [%rd39];
	// end inline asm
	mov.b32 	%f92, %r89;
	add.s64 	%rd40, %rd36, 8192;
	// begin inline asm
	ld.global.nc.u32 %r90, [%rd40];
	// end inline asm
	mov.b32 	%f93, %r90;
	add.s64 	%rd41, %rd36, 10240;
	// begin inline asm
	ld.global.nc.u32 %r91, [%rd41];
	// end inline asm
	mov.b32 	%f94, %r91;
	add.s64 	%rd42, %rd36, 12288;
	// begin inline asm
	ld.global.nc.u32 %r92, [%rd42];
	// end inline asm
	mov.b32 	%f95, %r92;
	add.s64 	%rd43, %rd36, 14336;
	// begin inline asm
	ld.global.nc.u32 %r93, [%rd43];
	// end inline asm
	mov.b32 	%f96, %r93;
	add.s64 	%rd44, %rd36, 16384;
	// begin inline asm
	ld.global.nc.u32 %r94, [%rd44];
	// end inline asm
	mov.b32 	%f97, %r94;
	add.s64 	%rd45, %rd36, 18432;
	// begin inline asm
	ld.global.nc.u32 %r95, [%rd45];
	// end inline asm
	mov.b32 	%f98, %r95;
	add.s64 	%rd46, %rd36, 20480;
	// begin inline asm
	ld.global.nc.u32 %r96, [%rd46];
	// end inline asm
	mov.b32 	%f99, %r96;
	add.s64 	%rd47, %rd36, 22528;
	// begin inline asm
	ld.global.nc.u32 %r97, [%rd47];
	// end inline asm
	mov.b32 	%f100, %r97;
	add.s64 	%rd48, %rd36, 24576;
	// begin inline asm
	ld.global.nc.u32 %r98, [%rd48];
	// end inline asm
	mov.b32 	%f101, %r98;
	add.s64 	%rd49, %rd36, 26624;
	// begin inline asm
	ld.global.nc.u32 %r99, [%rd49];
	// end inline asm
	mov.b32 	%f102, %r99;
	add.s64 	%rd50, %rd36, 28672;
	// begin inline asm
	ld.global.nc.u32 %r100, [%rd50];
	// end inline asm
	mov.b32 	%f103, %r100;
	add.s64 	%rd51, %rd36, 30720;
	// begin inline asm
	ld.global.nc.u32 %r101, [%rd51];
	// end inline asm
	mov.b32 	%f104, %r101;
	add.f32 	%f105, %f529, %f89;
	add.f32 	%f106, %f90, %f91;
	add.f32 	%f107, %f92, %f93;
	add.f32 	%f108, %f94, %f95;
	add.f32 	%f109, %f96, %f97;
	add.f32 	%f110, %f98, %f99;
	add.f32 	%f111, %f100, %f101;
	add.f32 	%f112, %f102, %f103;
	add.f32 	%f113, %f105, %f106;
	add.f32 	%f114, %f107, %f108;
	add.f32 	%f115, %f109, %f110;
	add.f32 	%f116, %f111, %f112;
	add.f32 	%f117, %f113, %f114;
	add.f32 	%f118, %f115, %f116;
	add.f32 	%f119, %f117, %f118;
	add.f32 	%f529, %f119, %f104;
	sub.s32 	%r102, %r67, %r400;
	setp.lt.s32 	%p5, %r102, 8192;
	@%p5 bra 	$L__BB4_68;
	add.s32 	%r400, %r400, 8192;
	setp.le.s32 	%p6, %r400, %r47;
	@%p6 bra 	$L__BB4_58;
$L__BB4_60:
	setp.le.s32 	%p7, %r67, %r400;
	@%p7 bra 	$L__BB4_68;
	sub.s32 	%r51, %r67, %r400;
	setp.ge.s32 	%p8, %r46, %r51;
	@%p8 bra 	$L__BB4_68;
	not.b32 	%r103, %r46;
	add.s32 	%r104, %r67, %r103;
	sub.s32 	%r52, %r104, %r400;
	and.b32  	%r105, %r52, 1536;
	setp.eq.s32 	%p9, %r105, 1536;
	mov.u32 	%r404, %r46;
	@%p9 bra 	$L__BB4_65;
	add.s32 	%r402, %r46, %r400;
	shr.u32 	%r106, %r52, 9;
	add.s32 	%r107, %r106, 1;
	and.b32  	%r108, %r107, 3;
	neg.s32 	%r401, %r108;
	mov.u32 	%r404, %r46;
$L__BB4_64:
	.pragma "nounroll";
	mul.wide.u32 	%rd54, %r402, 4;
	add.s64 	%rd53, %rd16, %rd54;
	// begin inline asm
	ld.global.nc.u32 %r109, [%rd53];
	// end inline asm
	mov.b32 	%f121, %r109;
	add.f32 	%f529, %f529, %f121;
	add.s32 	%r404, %r404, 512;
	add.s32 	%r402, %r402, 512;
	add.s32 	%r401, %r401, 1;
	setp.ne.s32 	%p10, %r401, 0;
	@%p10 bra 	$L__BB4_64;
$L__BB4_65:
	setp.lt.u32 	%p11, %r52, 1536;
	@%p11 bra 	$L__BB4_68;
	cvt.u64.u32 	%rd55, %r404;
	cvt.u64.u32 	%rd56, %r400;
	add.s64 	%rd57, %rd55, %rd56;
	shl.b64 	%rd58, %rd57, 2;
	add.s64 	%rd59, %rd58, %rd16;
	add.s64 	%rd132, %rd59, 4096;
	add.s32 	%r405, %r404, %r400;
$L__BB4_67:
	mul.wide.u32 	%rd64, %r405, 4;
	add.s64 	%rd60, %rd16, %rd64;
	// begin inline asm
	ld.global.nc.u32 %r110, [%rd60];
	// end inline asm
	mov.b32 	%f122, %r110;
	add.f32 	%f123, %f529, %f122;
	add.s64 	%rd61, %rd132, -2048;
	// begin inline asm
	ld.global.nc.u32 %r111, [%rd61];
	// end inline asm
	mov.b32 	%f124, %r111;
	add.f32 	%f125, %f123, %f124;
	// begin inline asm
	ld.global.nc.u32 %r112, [%rd132];
	// end inline asm
	mov.b32 	%f126, %r112;
	add.f32 	%f127, %f125, %f126;
	add.s64 	%rd63, %rd132, 2048;
	// begin inline asm
	ld.global.nc.u32 %r113, [%rd63];
	// end inline asm
	mov.b32 	%f128, %r113;
	add.f32 	%f529, %f127, %f128;
	add.s32 	%r404, %r404, 2048;
	add.s64 	%rd132, %rd132, 8192;
	add.s32 	%r405, %r405, 2048;
	setp.lt.s32 	%p12, %r404, %r51;
	@%p12 bra 	$L__BB4_67;
$L__BB4_68:
	// begin inline asm
	mov.u32 %r114, %laneid;
	// end inline asm
	mov.b32 	%r116, %f529;
	mov.b32 	%r117, 1;
	mov.b32 	%r138, 31;
	mov.b32 	%r139, -1;
	// begin inline asm
	shfl.sync.down.b32 %r115, %r116, %r117, %r138, %r139;
	// end inline asm
	setp.gt.s32 	%p13, %r114, 30;
	mov.b32 	%f129, %r115;
	add.f32 	%f130, %f529, %f129;
	selp.f32 	%f131, %f529, %f130, %p13;
	mov.b32 	%r121, %f131;
	mov.b32 	%r122, 2;
	// begin inline asm
	shfl.sync.down.b32 %r120, %r121, %r122, %r138, %r139;
	// end inline asm
	setp.gt.s32 	%p14, %r114, 29;
	mov.b32 	%f132, %r120;
	add.f32 	%f133, %f131, %f132;
	selp.f32 	%f134, %f131, %f133, %p14;
	mov.b32 	%r126, %f134;
	mov.b32 	%r127, 4;
	// begin inline asm
	shfl.sync.down.b32 %r125, %r126, %r127, %r138, %r139;
	// end inline asm
	setp.gt.s32 	%p15, %r114, 27;
	mov.b32 	%f135, %r125;
	add.f32 	%f136, %f134, %f135;
	selp.f32 	%f137, %f134, %f136, %p15;
	mov.b32 	%r131, %f137;
	mov.b32 	%r132, 8;
	// begin inline asm
	shfl.sync.down.b32 %r130, %r131, %r132, %r138, %r139;
	// end inline asm
	setp.gt.s32 	%p16, %r114, 23;
	mov.b32 	%f138, %r130;
	add.f32 	%f139, %f137, %f138;
	selp.f32 	%f140, %f137, %f139, %p16;
	mov.b32 	%r136, %f140;
	mov.b32 	%r137, 16;
	// begin inline asm
	shfl.sync.down.b32 %r135, %r136, %r137, %r138, %r139;
	// end inline asm
	setp.gt.s32 	%p17, %r114, 15;
	mov.b32 	%f141, %r135;
	add.f32 	%f54, %f140, %f141;
	selp.f32 	%f530, %f140, %f54, %p17;
	setp.ne.s32 	%p18, %r114, 0;
	@%p18 bra 	$L__BB4_70;
	shr.u32 	%r140, %r46, 3;
	and.b32  	%r141, %r140, 124;
	mov.u32 	%r142, _ZZN3cub18CUB_300001_SM_10006detail6reduce28DeviceReduceSingleTileKernelINS2_10policy_hubIfjN4cuda3std3__44plusIfEEE10Policy1000EPfSC_iS9_ffNS7_10__identityEEEvT0_T1_T2_T3_T4_T6_E12temp_storage;
	add.s32 	%r143, %r142, %r141;
	st.shared.f32 	[%r143+16], %f54;
$L__BB4_70:
	bar.sync 	0;
	setp.ne.s32 	%p19, %r46, 0;
	@%p19 bra 	$L__BB4_72;
	ld.shared.f32 	%f142, [_ZZN3cub18CUB_300001_SM_10006detail6reduce28DeviceReduceSingleTileKernelINS2_10policy_hubIfjN4cuda3std3__44plusIfEEE10Policy1000EPfSC_iS9_ffNS7_10__identityEEEvT0_T1_T2_T3_T4_T6_E12temp_storage+20];
	add.f32 	%f143, %f530, %f142;
	ld.shared.f32 	%f144, [_ZZN3cub18CUB_300001_SM_10006detail6reduce28DeviceReduceSingleTileKernelINS2_10policy_hubIfjN4cuda3std3__44plusIfEEE10Policy1000EPfSC_iS9_ffNS7_10__identityEEEvT0_T1_T2_T3_T4_T6_E12temp_storage+24];
	add.f32 	%f145, %f143, %f144;
	ld.shared.f32 	%f146, [_ZZN3cub18CUB_300001_SM_10006detail6reduce28DeviceReduceSingleTileKernelINS2_10policy_hubIfjN4cuda3std3__44plusIfEEE10Policy1000EPfSC_iS9_ffNS7_10__identityEEEvT0_T1_T2_T3_T4_T6_E12temp_storage+28];
	add.f32 	%f147, %f145, %f146;
	ld.shared.f32 	%f148, [_ZZN3cub18CUB_300001_SM_10006detail6reduce28DeviceReduceSingleTileKernelINS2_10policy_hubIfjN4cuda3std3__44plusIfEEE10Policy1000EPfSC_iS9_ffNS7_10__identityEEEvT0_T1_T2_T3_T4_T6_E12temp_storage+32];
	add.f32 	%f149, %f147, %f148;
	ld.shared.f32 	%f150, [_ZZN3cub18CUB_300001_SM_10006detail6reduce28DeviceReduceSingleTileKernelINS2_10policy_hubIfjN4cuda3std3__44plusIfEEE10Policy1000EPfSC_iS9_ffNS7_10__identityEEEvT0_T1_T2_T3_T4_T6_E12temp_storage+36];
	add.f32 	%f151, %f149, %f150;
	ld.shared.f32 	%f152, [_ZZN3cub18CUB_300001_SM_10006detail6reduce28DeviceReduceSingleTileKernelINS2_10policy_hubIfjN4cuda3std3__44plusIfEEE10Policy1000EPfSC_iS9_ffNS7_10__identityEEEvT0_T1_T2_T3_T4_T6_E12temp_storage+40];
	add.f32 	%f153, %f151, %f152;
	ld.shared.f32 	%f154, [_ZZN3cub18CUB_300001_SM_10006detail6reduce28DeviceReduceSingleTileKernelINS2_10policy_hubIfjN4cuda3std3__44plusIfEEE10Policy1000EPfSC_iS9_ffNS7_10__identityEEEvT0_T1_T2_T3_T4_T6_E12temp_storage+44];
	add.f32 	%f155, %f153, %f154;
	ld.shared.f32 	%f156, [_ZZN3cub18CUB_300001_SM_10006detail6reduce28DeviceReduceSingleTileKernelINS2_10policy_hubIfjN4cuda3std3__44plusIfEEE10Policy1000EPfSC_iS9_ffNS7_10__identityEEEvT0_T1_T2_T3_T4_T6_E12temp_storage+48];
	add.f32 	%f157, %f155, %f156;
	ld.shared.f32 	%f158, [_ZZN3cub18CUB_300001_SM_10006detail6reduce28DeviceReduceSingleTileKernelINS2_10policy_hubIfjN4cuda3std3__44plusIfEEE10Policy1000EPfSC_iS9_ffNS7_10__identityEEEvT0_T1_T2_T3_T4_T6_E12temp_storage+52];
	add.f32 	%f159, %f157, %f158;
	ld.shared.f32 	%f160, [_ZZN3cub18CUB_300001_SM_10006detail6reduce28DeviceReduceSingleTileKernelINS2_10policy_hubIfjN4cuda3std3__44plusIfEEE10Policy1000EPfSC_iS9_ffNS7_10__identityEEEvT0_T1_T2_T3_T4_T6_E12temp_storage+56];
	add.f32 	%f161, %f159, %f160;
	ld.shared.f32 	%f162, [_ZZN3cub18CUB_300001_SM_10006detail6reduce28DeviceReduceSingleTileKernelINS2_10policy_hubIfjN4cuda3std3__44plusIfEEE10Policy1000EPfSC_iS9_ffNS7_10__identityEEEvT0_T1_T2_T3_T4_T6_E12temp_storage+60];
	add.f32 	%f163, %f161, %f162;
	ld.shared.f32 	%f164, [_ZZN3cub18CUB_300001_SM_10006detail6reduce28DeviceReduceSingleTileKernelINS2_10policy_hubIfjN4cuda3std3__44plusIfEEE10Policy1000EPfSC_iS9_ffNS7_10__identityEEEvT0_T1_T2_T3_T4_T6_E12temp_storage+64];
	add.f32 	%f165, %f163, %f164;
	ld.shared.f32 	%f166, [_ZZN3cub18CUB_300001_SM_10006detail6reduce28DeviceReduceSingleTileKernelINS2_10policy_hubIfjN4cuda3std3__44plusIfEEE10Policy1000EPfSC_iS9_ffNS7_10__identityEEEvT0_T1_T2_T3_T4_T6_E12temp_storage+68];
	add.f32 	%f167, %f165, %f166;
	ld.shared.f32 	%f168, [_ZZN3cub18CUB_300001_SM_10006detail6reduce28DeviceReduceSingleTileKernelINS2_10policy_hubIfjN4cuda3std3__44plusIfEEE10Policy1000EPfSC_iS9_ffNS7_10__identityEEEvT0_T1_T2_T3_T4_T6_E12temp_storage+72];
	add.f32 	%f169, %f167, %f168;
	ld.shared.f32 	%f170, [_ZZN3cub18CUB_300001_SM_10006detail6reduce28DeviceReduceSingleTileKernelINS2_10policy_hubIfjN4cuda3std3__44plusIfEEE10Policy1000EPfSC_iS9_ffNS7_10__identityEEEvT0_T1_T2_T3_T4_T6_E12temp_storage+76];
	add.f32 	%f530, %f169, %f170;
$L__BB4_72:
	mov.u32 	%r379, %tid.x;
	setp.ne.s32 	%p111, %r379, 0;
	@%p111 bra 	$L__BB4_74;
	add.f32 	%f503, %f58, %f530;
	st.global.f32 	[%rd1], %f503;
$L__BB4_74:
	ret;

}
	// .globl	_ZN3cub18CUB_300001_SM_10006detail6reduce28DeviceReduceSingleTileKernelINS2_10policy_hubIfyN4cuda3std3__44plusIfEEE10Policy1000EN6thrust24THRUST_300001_SM_1000_NS10device_ptrIfEEPfyS9_ffNS7_10__identityEEEvT0_T1_T2_T3_T4_T6_
.visible .entry _ZN3cub18CUB_300001_SM_10006detail6reduce28DeviceReduceSingleTileKernelINS2_10policy_hubIfyN4cuda3std3__44plusIfEEE10Policy1000EN6thrust24THRUST_300001_SM_1000_NS10device_ptrIfEEPfyS9_ffNS7_10__identityEEEvT0_T1_T2_T3_T4_T6_(
	.param .align 8 .b8 _ZN3cub18CUB_300001_SM_10006detail6reduce28DeviceReduceSingleTileKernelINS2_10policy_hubIfyN4cuda3std3__44plusIfEEE10Policy1000EN6thrust24THRUST_300001_SM_1000_NS10device_ptrIfEEPfyS9_ffNS7_10__identityEEEvT0_T1_T2_T3_T4_T6__param_0[8],
	.param .u64 .ptr .align 1 _ZN3cub18CUB_300001_SM_10006detail6reduce28DeviceReduceSingleTileKernelINS2_10policy_hubIfyN4cuda3std3__44plusIfEEE10Policy1000EN6thrust24THRUST_300001_SM_1000_NS10device_ptrIfEEPfyS9_ffNS7_10__identityEEEvT0_T1_T2_T3_T4_T6__param_1,
	.param .u64 _ZN3cub18CUB_300001_SM_10006detail6reduce28DeviceReduceSingleTileKernelINS2_10policy_hubIfyN4cuda3std3__44plusIfEEE10Policy1000EN6thrust24THRUST_300001_SM_1000_NS10device_ptrIfEEPfyS9_ffNS7_10__identityEEEvT0_T1_T2_T3_T4_T6__param_2,
	.param .align 1 .b8 _ZN3cub18CUB_300001_SM_10006detail6reduce28DeviceReduceSingleTileKernelINS2_10policy_hubIfyN4cuda3std3__44plusIfEEE10Policy1000EN6thrust24THRUST_300001_SM_1000_NS10device_ptrIfEEPfyS9_ffNS7_10__identityEEEvT0_T1_T2_T3_T4_T6__param_3[1],
	.param .f32 _ZN3cub18CUB_300001_SM_10006detail6reduce28DeviceReduceSingleTileKernelINS2_10policy_hubIfyN4cuda3std3__44plusIfEEE10Policy1000EN6thrust24THRUST_300001_SM_1000_NS10device_ptrIfEEPfyS9_ffNS7_10__identityEEEvT0_T1_T2_T3_T4_T6__param_4,
	.param .align 1 .b8 _ZN3cub18CUB_300001_SM_10006detail6reduce28DeviceReduceSingleTileKernelINS2_10policy_hubIfyN4cuda3std3__44plusIfEEE10Policy1000EN6thrust24THRUST_300001_SM_1000_NS10device_ptrIfEEPfyS9_ffNS7_10__identityEEEvT0_T1_T2_T3_T4_T6__param_5[1]
)
.maxntid 256
.minnctapersm 1
{
	.reg .pred 	%p<59>;
	.reg .b32 	%r<171>;
	.reg .b32 	%f<328>;
	.reg .b64 	%rd<56>;
	// demoted variable
	.shared .align 4 .b8 _ZZN3cub18CUB_300001_SM_10006detail6reduce28DeviceReduceSingleTileKernelINS2_10policy_hubIfyN4cuda3std3__44plusIfEEE10Policy1000EN6thrust24THRUST_300001_SM_1000_NS10device_ptrIfEEPfyS9_ffNS7_10__identityEEEvT0_T1_T2_T3_T4_T6_E12temp_storage[44];
	ld.param.u64 	%rd18, [_ZN3cub18CUB_300001_SM_10006detail6reduce28DeviceReduceSingleTileKernelINS2_10policy_hubIfyN4cuda3std3__44plusIfEEE10Policy1000EN6thrust24THRUST_300001_SM_1000_NS10device_ptrIfEEPfyS9_ffNS7_10__identityEEEvT0_T1_T2_T3_T4_T6__param_0];
	ld.param.u64 	%rd20, [_ZN3cub18CUB_300001_SM_10006detail6reduce28DeviceReduceSingleTileKernelINS2_10policy_hubIfyN4cuda3std3__44plusIfEEE10Policy1000EN6thrust24THRUST_300001_SM_1000_NS10device_ptrIfEEPfyS9_ffNS7_10__identityEEEvT0_T1_T2_T3_T4_T6__param_1];
	ld.param.u64 	%rd19, [_ZN3cub18CUB_300001_SM_10006detail6reduce28DeviceReduceSingleTileKernelINS2_10policy_hubIfyN4cuda3std3__44plusIfEEE10Policy1000EN6thrust24THRUST_300001_SM_1000_NS10device_ptrIfEEPfyS9_ffNS7_10__identityEEEvT0_T1_T2_T3_T4_T6__param_2];
	ld.param.f32 	%f42, [_ZN3cub18CUB_300001_SM_10006detail6reduce28DeviceReduceSingleTileKernelINS2_10policy_hubIfyN4cuda3std3__44plusIfEEE10Policy1000EN6thrust24THRUST_300001_SM_1000_NS10device_ptrIfEEPfyS9_ffNS7_10__identityEEEvT0_T1_T2_T3_T4_T6__param_4];
	cvta.to.global.u64 	%rd1, %rd20;
	setp.ne.s64 	%p1, %rd19, 0;
	@%p1 bra 	$L__BB5_3;
	mov.u32 	%r156, %tid.x;
	setp.ne.s32 	%p58, %r156, 0;
	@%p58 bra 	$L__BB5_51;
	st.global.f32 	[%rd1], %f42;
	bra.uni 	$L__BB5_51;
$L__BB5_3:
	cvta.to.global.u64 	%rd2, %rd18;
	setp.gt.u64 	%p2, %rd19, 4095;
	@%p2 bra 	$L__BB5_28;
	cvt.u32.u64 	%r1, %rd19;
	mov.u32 	%r2, %tid.x;
	setp.ge.u32 	%p24, %r2, %r1;
	mov.f32 	%f315, 0f00000000;
	mov.u32 	%r160, %r2;
	@%p24 bra 	$L__BB5_6;
	mul.wide.u32 	%rd41, %r2, 4;
	add.s64 	%rd42, %rd2, %rd41;
	ld.global.f32 	%f315, [%rd42];
	add.s32 	%r160, %r2, 256;
$L__BB5_6:
	setp.ge.u32 	%p25, %r160, %r1;
	@%p25 bra 	$L__BB5_19;
	not.b32 	%r83, %r160;
	add.s32 	%r84, %r83, %r1;
	shr.u32 	%r85, %r84, 8;
	add.s32 	%r5, %r85, 1;
	and.b32  	%r6, %r5, 15;
	setp.lt.u32 	%p26, %r84, 3840;
	@%p26 bra 	$L__BB5_10;
	and.b32  	%r86, %r5, 33554416;
	neg.s32 	%r158, %r86;
	mul.wide.u32 	%rd43, %r160, 4;
	add.s64 	%rd44, %rd43, %rd2;
	add.s64 	%rd51, %rd44, 8192;
$L__BB5_9:
	.pragma "nounroll";
	ld.global.f32 	%f189, [%rd51+-8192];
	add.f32 	%f190, %f315, %f189;
	ld.global.f32 	%f191, [%rd51+-7168];
	add.f32 	%f192, %f190, %f191;
	ld.global.f32 	%f193, [%rd51+-6144];
	add.f32 	%f194, %f192, %f193;
	ld.global.f32 	%f195, [%rd51+-5120];
	add.f32 	%f196, %f194, %f195;
	ld.global.f32 	%f197, [%rd51+-4096];
	add.f32 	%f198, %f196, %f197;
	ld.global.f32 	%f199, [%rd51+-3072];
	add.f32 	%f200, %f198, %f199;
	ld.global.f32 	%f201, [%rd51+-2048];
	add.f32 	%f202, %f200, %f201;
	ld.global.f32 	%f203, [%rd51+-1024];
	add.f32 	%f204, %f202, %f203;
	ld.global.f32 	%f205, [%rd51];
	add.f32 	%f206, %f204, %f205;
	ld.global.f32 	%f207, [%rd51+1024];
	add.f32 	%f208, %f206, %f207;
	ld.global.f32 	%f209, [%rd51+2048];
	add.f32 	%f210, %f208, %f209;
	ld.global.f32 	%f211, [%rd51+3072];
	add.f32 	%f212, %f210, %f211;
	ld.global.f32 	%f213, [%rd51+4096];
	add.f32 	%f214, %f212, %f213;
	ld.global.f32 	%f215, [%rd51+5120];
	add.f32 	%f216, %f214, %f215;
	ld.global.f32 	%f217, [%rd51+6144];
	add.f32 	%f218, %f216, %f217;
	ld.global.f32 	%f219, [%rd51+7168];
	add.f32 	%f315, %f218, %f219;
	add.s32 	%r160, %r160, 4096;
	add.s32 	%r158, %r158, 16;
	add.s64 	%rd51, %rd51, 16384;
	setp.ne.s32 	%p27, %r158, 0;
	@%p27 bra 	$L__BB5_9;
$L__BB5_10:
	setp.eq.s32 	%p28, %r6, 0;
	@%p28 bra 	$L__BB5_19;
	and.b32  	%r13, %r5, 7;
	setp.lt.u32 	%p29, %r6, 8;
	@%p29 bra 	$L__BB5_13;
	mul.wide.s32 	%rd45, %r160, 4;
	add.s64 	%rd46, %rd2, %rd45;
	ld.global.f32 	%f221, [%rd46];
	add.f32 	%f222, %f315, %f221;
	ld.global.f32 	%f223, [%rd46+1024];
	add.f32 	%f224, %f222, %f223;
	ld.global.f32 	%f225, [%rd46+2048];
	add.f32 	%f226, %f224, %f225;
	ld.global.f32 	%f227, [%rd46+3072];
	add.f32 	%f228, %f226, %f227;
	ld.global.f32 	%f229, [%rd46+4096];
	add.f32 	%f230, %f228, %f229;
	ld.global.f32 	%f231, [%rd46+5120];
	add.f32 	%f232, %f230, %f231;
	ld.global.f32 	%f233, [%rd46+6144];
	add.f32 	%f234, %f232, %f233;
	ld.global.f32 	%f235, [%rd46+7168];
	add.f32 	%f315, %f234, %f235;
	add.s32 	%r160, %r160, 2048;
$L__BB5_13:
	setp.eq.s32 	%p30, %r13, 0;
	@%p30 bra 	$L__BB5_19;
	and.b32  	%r16, %r5, 3;
	setp.lt.u32 	%p31, %r13, 4;
	@%p31 bra 	$L__BB5_16;
	mul.wide.s32 	%rd47, %r160, 4;
	add.s64 	%rd48, %rd2, %rd47;
	ld.global.f32 	%f237, [%rd48];
	add.f32 	%f238, %f315, %f237;
	ld.global.f32 	%f239, [%rd48+1024];
	add.f32 	%f240, %f238, %f239;
	ld.global.f32 	%f241, [%rd48+2048];
	add.f32 	%f242, %f240, %f241;
	ld.global.f32 	%f243, [%rd48+3072];
	add.f32 	%f315, %f242, %f243;
	add.s32 	%r160, %r160, 1024;
$L__BB5_16:
	setp.eq.s32 	%p32, %r16, 0;
	@%p32 bra 	$L__BB5_19;
	neg.s32 	%r163, %r16;
$L__BB5_18:
	.pragma "nounroll";
	mul.wide.s32 	%rd49, %r160, 4;
	add.s64 	%rd50, %rd2, %rd49;
	ld.global.f32 	%f244, [%rd50];
	add.f32 	%f315, %f315, %f244;
	add.s32 	%r160, %r160, 256;
	add.s32 	%r163, %r163, 1;
	setp.ne.s32 	%p33, %r163, 0;
	@%p33 bra 	$L__BB5_18;
$L__BB5_19:
	setp.lt.u64 	%p34, %rd19, 256;
	@%p34 bra 	$L__BB5_24;
	// begin inline asm
	mov.u32 %r125, %laneid;
	// end inline asm
	mov.b32 	%r127, %f315;
	mov.b32 	%r128, 1;
	mov.b32 	%r149, 31;
	mov.b32 	%r150, -1;
	// begin inline asm
	shfl.sync.down.b32 %r126, %r127, %r128, %r149, %r150;
	// end inline asm
	setp.gt.s32 	%p50, %r125, 30;
	mov.b32 	%f279, %r126;
	add.f32 	%f280, %f315, %f279;
	selp.f32 	%f281, %f315, %f280, %p50;
	mov.b32 	%r132, %f281;
	mov.b32 	%r133, 2;
	// begin inline asm
	shfl.sync.down.b32 %r131, %r132, %r133, %r149, %r150;
	// end inline asm
	setp.gt.s32 	%p51, %r125, 29;
	mov.b32 	%f282, %r131;
	add.f32 	%f283, %f281, %f282;
	selp.f32 	%f284, %f281, %f283, %p51;
	mov.b32 	%r137, %f284;
	mov.b32 	%r138, 4;
	// begin inline asm
	shfl.sync.down.b32 %r136, %r137, %r138, %r149, %r150;
	// end inline asm
	setp.gt.s32 	%p52, %r125, 27;
	mov.b32 	%f285, %r136;
	add.f32 	%f286, %f284, %f285;
	selp.f32 	%f287, %f284, %f286, %p52;
	mov.b32 	%r142, %f287;
	mov.b32 	%r143, 8;
	// begin inline asm
	shfl.sync.down.b32 %r141, %r142, %r143, %r149, %r150;
	// end inline asm
	setp.gt.s32 	%p53, %r125, 23;
	mov.b32 	%f288, %r141;
	add.f32 	%f289, %f287, %f288;
	selp.f32 	%f290, %f287, %f289, %p53;
	mov.b32 	%r147, %f290;
	mov.b32 	%r148, 16;
	// begin inline asm
	shfl.sync.down.b32 %r146, %r147, %r148, %r149, %r150;
	// end inline asm
	setp.gt.s32 	%p54, %r125, 15;
	mov.b32 	%f291, %r146;
	add.f32 	%f16, %f290, %f291;
	selp.f32 	%f327, %f290, %f16, %p54;
	setp.ne.s32 	%p55, %r125, 0;
	@%p55 bra 	$L__BB5_22;
	shr.u32 	%r151, %r2, 3;
	and.b32  	%r152, %r151, 124;
	mov.u32 	%r153, _ZZN3cub18CUB_300001_SM_10006detail6reduce28DeviceReduceSingleTileKernelINS2_10policy_hubIfyN4cuda3std3__44plusIfEEE10Policy1000EN6thrust24THRUST_300001_SM_1000_NS10device_ptrIfEEPfyS9_ffNS7_10__identityEEEvT0_T1_T2_T3_T4_T6_E12temp_storage;
	add.s32 	%r154, %r153, %r152;
	st.shared.f32 	[%r154+8], %f16;
$L__BB5_22:
	bar.sync 	0;
	setp.ne.s32 	%p56, %r2, 0;
	@%p56 bra 	$L__BB5_49;
	ld.shared.f32 	%f292, [_ZZN3cub18CUB_300001_SM_10006detail6reduce28DeviceReduceSingleTileKernelINS2_10policy_hubIfyN4cuda3std3__44plusIfEEE10Policy1000EN6thrust24THRUST_300001_SM_1000_NS10device_ptrIfEEPfyS9_ffNS7_10__identityEEEvT0_T1_T2_T3_T4_T6_E12temp_storage+12];
	add.f32 	%f293, %f327, %f292;
	ld.shared.f32 	%f294, [_ZZN3cub18CUB_300001_SM_10006detail6reduce28DeviceReduceSingleTileKernelINS2_10policy_hubIfyN4cuda3std3__44plusIfEEE10Policy1000EN6thrust24THRUST_300001_SM_1000_NS10device_ptrIfEEPfyS9_ffNS7_10__identityEEEvT0_T1_T2_T3_T4_T6_E12temp_storage+16];
	add.f32 	%f295, %f293, %f294;
	ld.shared.f32 	%f296, [_ZZN3cub18CUB_300001_SM_10006detail6reduce28DeviceReduceSingleTileKernelINS2_10policy_hubIfyN4cuda3std3__44plusIfEEE10Policy1000EN6thrust24THRUST_300001_SM_1000_NS10device_ptrIfEEPfyS9_ffNS7_10__identityEEEvT0_T1_T2_T3_T4_T6_E12temp_storage+20];
	add.f32 	%f297, %f295, %f296;
	ld.shared.f32 	%f298, [_ZZN3cub18CUB_300001_SM_10006detail6reduce28DeviceReduceSingleTileKernelINS2_10policy_hubIfyN4cuda3std3__44plusIfEEE10Policy1000EN6thrust24THRUST_300001_SM_1000_NS10device_ptrIfEEPfyS9_ffNS7_10__identityEEEvT0_T1_T2_T3_T4_T6_E12temp_storage+24];
	add.f32 	%f299, %f297, %f298;
	ld.shared.f32 	%f300, [_ZZN3cub18CUB_300001_SM_10006detail6reduce28DeviceReduceSingleTileKernelINS2_10policy_hubIfyN4cuda3std3__44plusIfEEE10Policy1000EN6thrust24THRUST_300001_SM_1000_NS10device_ptrIfEEPfyS9_ffNS7_10__identityEEEvT0_T1_T2_T3_T4_T6_E12temp_storage+28];
	add.f32 	%f301, %f299, %f300;
	ld.shared.f32 	%f302, [_ZZN3cub18CUB_300001_SM_10006detail6reduce28DeviceReduceSingleTileKernelINS2_10policy_hubIfyN4cuda3std3__44plusIfEEE10Policy1000EN6thrust24THRUST_300001_SM_1000_NS10device_ptrIfEEPfyS9_ffNS7_10__identityEEEvT0_T1_T2_T3_T4_T6_E12temp_storage+32];
	add.f32 	%f303, %f301, %f302;
	ld.shared.f32 	%f304, [_ZZN3cub18CUB_300001_SM_10006detail6reduce28DeviceReduceSingleTileKernelINS2_10policy_hubIfyN4cuda3std3__44plusIfEEE10Policy1000EN6thrust24THRUST_300001_SM_1000_NS10device_ptrIfEEPfyS9_ffNS7_10__identityEEEvT0_T1_T2_T3_T4_T6_E12temp_storage+36];
	add.f32 	%f327, %f303, %f304;
	bra.uni 	$L__BB5_49;
$L__BB5_24:
	// begin inline asm
	mov.u32 %r87, %laneid;
	// end inline asm
	and.b32  	%r113, %r2, 992;
	add.s32 	%r114, %r113, 32;
	setp.gt.u32 	%p35, %r114, %r1;
	not.b32 	%r115, %r113;
	add.s32 	%r116, %r1, %r115;
	selp.b32 	%r111, %r116, 31, %p35;
	mov.b32 	%r89, %f315;
	mov.b32 	%r90, 1;
	mov.b32 	%r112, -1;
	// begin inline asm
	shfl.sync.down.b32 %r88, %r89, %r90, %r111, %r112;
	// end inline asm
	setp.lt.s32 	%p36, %r87, %r111;
	mov.b32 	%f245, %r88;
	add.f32 	%f246, %f315, %f245;
	selp.f32 	%f247, %f246, %f315, %p36;
	mov.b32 	%r94, %f247;
	mov.b32 	%r95, 2;
	// begin inline asm
	shfl.sync.down.b32 %r93, %r94, %r95, %r111, %r112;
	// end inline asm
	add.s32 	%r117, %r87, 2;
	setp.gt.s32 	%p37, %r117, %r111;
	mov.b32 	%f248, %r93;
	add.f32 	%f249, %f247, %f248;
	selp.f32 	%f250, %f247, %f249, %p37;
	mov.b32 	%r99, %f250;
	mov.b32 	%r100, 4;
	// begin inline asm
	shfl.sync.down.b32 %r98, %r99, %r100, %r111, %r112;
	// end inline asm
	add.s32 	%r118, %r87, 4;
	setp.gt.s32 	%p38, %r118, %r111;
	mov.b32 	%f251, %r98;
	add.f32 	%f252, %f250, %f251;
	selp.f32 	%f253, %f250, %f252, %p38;
	mov.b32 	%r104, %f253;
	mov.b32 	%r105, 8;
	// begin inline asm
	shfl.sync.down.b32 %r103, %r104, %r105, %r111, %r112;
	// end inline asm
	add.s32 	%r119, %r87, 8;
	setp.gt.s32 	%p39, %r119, %r111;
	mov.b32 	%f254, %r103;
	add.f32 	%f255, %f253, %f254;
	selp.f32 	%f256, %f253, %f255, %p39;
	mov.b32 	%r109, %f256;
	mov.b32 	%r110, 16;
	// begin inline asm
	shfl.sync.down.b32 %r108, %r109, %r110, %r111, %r112;
	// end inline asm
	add.s32 	%r120, %r87, 16;
	setp.gt.s32 	%p40, %r120, %r111;
	mov.b32 	%f257, %r108;
	add.f32 	%f258, %f256, %f257;
	selp.f32 	%f327, %f256, %f258, %p40;
	setp.ne.s32 	%p41, %r87, 0;
	@%p41 bra 	$L__BB5_26;
	shr.u32 	%r121, %r2, 3;
	and.b32  	%r122, %r121, 124;
	mov.u32 	%r123, _ZZN3cub18CUB_300001_SM_10006detail6reduce28DeviceReduceSingleTileKernelINS2_10policy_hubIfyN4cuda3std3__44plusIfEEE10Policy1000EN6thrust24THRUST_300001_SM_1000_NS10device_ptrIfEEPfyS9_ffNS7_10__identityEEEvT0_T1_T2_T3_T4_T6_E12temp_storage;
	add.s32 	%r124, %r123, %r122;
	st.shared.f32 	[%r124+8], %f327;
$L__BB5_26:
	bar.sync 	0;
	setp.ne.s32 	%p42, %r2, 0;
	@%p42 bra 	$L__BB5_49;
	setp.gt.u64 	%p43, %rd19, 32;
	ld.shared.f32 	%f259, [_ZZN3cub18CUB_300001_SM_10006detail6reduce28DeviceReduceSingleTileKernelINS2_10policy_hubIfyN4cuda3std3__44plusIfEEE10Policy1000EN6thrust24THRUST_300001_SM_1000_NS10device_ptrIfEEPfyS9_ffNS7_10__identityEEEvT0_T1_T2_T3_T4_T6_E12temp_storage+12];
	add.f32 	%f260, %f327, %f259;
	selp.f32 	%f261, %f260, %f327, %p43;
	setp.gt.u64 	%p44, %rd19, 64;
	ld.shared.f32 	%f262, [_ZZN3cub18CUB_300001_SM_10006detail6reduce28DeviceReduceSingleTileKernelINS2_10policy_hubIfyN4cuda3std3__44plusIfEEE10Policy1000EN6thrust24THRUST_300001_SM_1000_NS10device_ptrIfEEPfyS9_ffNS7_10__identityEEEvT0_T1_T2_T3_T4_T6_E12temp_storage+16];
	add.f32 	%f263, %f262, %f261;
	selp.f32 	%f264, %f263, %f261, %p44;
	setp.gt.u64 	%p45, %rd19, 96;
	ld.shared.f32 	%f265, [_ZZN3cub18CUB_300001_SM_10006detail6reduce28DeviceReduceSingleTileKernelINS2_10policy_hubIfyN4cuda3std3__44plusIfEEE10Policy1000EN6thrust24THRUST_300001_SM_1000_NS10device_ptrIfEEPfyS9_ffNS7_10__identityEEEvT0_T1_T2_T3_T4_T6_E12temp_storage+20];
	add.f32 	%f266, %f265, %f264;
	selp.f32 	%f267, %f266, %f264, %p45;
	setp.gt.u64 	%p46, %rd19, 128;
	ld.shared.f32 	%f268, [_ZZN3cub18CUB_300001_SM_10006detail6reduce28DeviceReduceSingleTileKernelINS2_10policy_hubIfyN4cuda3std3__44plusIfEEE10Policy1000EN6thrust24THRUST_300001_SM_1000_NS10device_ptrIfEEPfyS9_ffNS7_10__identityEEEvT0_T1_T2_T3_T4_T6_E12temp_storage+24];
	add.f32 	%f269, %f268, %f267;
	selp.f32 	%f270, %f269, %f267, %p46;
	setp.gt.u64 	%p47, %rd19, 160;
	ld.shared.f32 	%f271, [_ZZN3cub18CUB_300001_SM_10006detail6reduce28DeviceReduceSingleTileKernelINS2_10policy_hubIfyN4cuda3std3__44plusIfEEE10Policy1000EN6thrust24THRUST_300001_SM_1000_NS10device_ptrIfEEPfyS9_ffNS7_10__identityEEEvT0_T1_T2_T3_T4_T6_E12temp_storage+28];
	add.f32 	%f272, %f271, %f270;
	selp.f32 	%f273, %f272, %f270, %p47;
	setp.gt.u64 	%p48, %rd19, 192;
	ld.shared.f32 	%f274, [_ZZN3cub18CUB_300001_SM_10006detail6reduce28DeviceReduceSingleTileKernelINS2_10policy_hubIfyN4cuda3std3__44plusIfEEE10Policy1000EN6thrust24THRUST_300001_SM_1000_NS10device_ptrIfEEPfyS9_ffNS7_10__identityEEEvT0_T1_T2_T3_T4_T6_E12temp_storage+32];
	add.f32 	%f275, %f274, %f273;
	selp.f32 	%f276, %f275, %f273, %p48;
	setp.gt.u64 	%p49, %rd19, 224;
	ld.shared.f32 	%f277, [_ZZN3cub18CUB_300001_SM_10006detail6reduce28DeviceReduceSingleTileKernelINS2_10policy_hubIfyN4cuda3std3__44plusIfEEE10Policy1000EN6thrust24THRUST_300001_SM_1000_NS10device_ptrIfEEPfyS9_ffNS7_10__identityEEEvT0_T1_T2_T3_T4_T6_E12temp_storage+36];
	add.f32 	%f278, %f277, %f276;
	selp.f32 	%f327, %f278, %f276, %p49;
	bra.uni 	$L__BB5_49;
$L__BB5_28:
	mov.u32 	%r24, %tid.x;
	cvt.u64.u32 	%rd6, %r24;
	mul.wide.u32 	%rd22, %r24, 4;
	add.s64 	%rd7, %rd2, %rd22;
	ld.global.f32 	%f43, [%rd7];
	ld.global.f32 	%f44, [%rd7+1024];
	ld.global.f32 	%f45, [%rd7+2048];
	ld.global.f32 	%f46, [%rd7+3072];
	ld.global.f32 	%f47, [%rd7+4096];
	ld.global.f32 	%f48, [%rd7+5120];
	ld.global.f32 	%f49, [%rd7+6144];
	ld.global.f32 	%f50, [%rd7+7168];
	ld.global.f32 	%f51, [%rd7+8192];
	ld.global.f32 	%f52, [%rd7+9216];
	ld.global.f32 	%f53, [%rd7+10240];
	ld.global.f32 	%f54, [%rd7+11264];
	ld.global.f32 	%f55, [%rd7+12288];
	ld.global.f32 	%f56, [%rd7+13312];
	ld.global.f32 	%f57, [%rd7+14336];
	ld.global.f32 	%f58, [%rd7+15360];
	add.f32 	%f59, %f43, %f44;
	add.f32 	%f60, %f45, %f46;
	add.f32 	%f61, %f47, %f48;
	add.f32 	%f62, %f49, %f50;
	add.f32 	%f63, %f51, %f52;
	add.f32 	%f64, %f53, %f54;
	add.f32 	%f65, %f55, %f56;
	add.f32 	%f66, %f57, %f58;
	add.f32 	%f67, %f59, %f60;
	add.f32 	%f68, %f61, %f62;
	add.f32 	%f69, %f63, %f64;
	add.f32 	%f70, %f65, %f66;
	add.f32 	%f71, %f67, %f68;
	add.f32 	%f72, %f69, %f70;
	add.f32 	%f326, %f71, %f72;
	add.s64 	%rd8, %rd19, -4096;
	setp.lt.u64 	%p3, %rd8, 4096;
	mov.b64 	%rd53, 4096;
	@%p3 bra 	$L__BB5_32;
	mov.b64 	%rd53, 4096;
$L__BB5_30:
	shl.b64 	%rd24, %rd53, 2;
	add.s64 	%rd25, %rd7, %rd24;
	ld.global.f32 	%f73, [%rd25];
	ld.global.f32 	%f74, [%rd25+1024];
	ld.global.f32 	%f75, [%rd25+2048];
	ld.global.f32 	%f76, [%rd25+3072];
	ld.global.f32 	%f77, [%rd25+4096];
	ld.global.f32 	%f78, [%rd25+5120];
	ld.global.f32 	%f79, [%rd25+6144];
	ld.global.f32 	%f80, [%rd25+7168];
	ld.global.f32 	%f81, [%rd25+8192];
	ld.global.f32 	%f82, [%rd25+9216];
	ld.global.f32 	%f83, [%rd25+10240];
	ld.global.f32 	%f84, [%rd25+11264];
	ld.global.f32 	%f85, [%rd25+12288];
	ld.global.f32 	%f86, [%rd25+13312];
	ld.global.f32 	%f87, [%rd25+14336];
	ld.global.f32 	%f88, [%rd25+15360];
	add.f32 	%f89, %f326, %f73;
	add.f32 	%f90, %f74, %f75;
	add.f32 	%f91, %f76, %f77;
	add.f32 	%f92, %f78, %f79;
	add.f32 	%f93, %f80, %f81;
	add.f32 	%f94, %f82, %f83;
	add.f32 	%f95, %f84, %f85;
	add.f32 	%f96, %f86, %f87;
	add.f32 	%f97, %f89, %f90;
	add.f32 	%f98, %f91, %f92;
	add.f32 	%f99, %f93, %f94;
	add.f32 	%f100, %f95, %f96;
	add.f32 	%f101, %f97, %f98;
	add.f32 	%f102, %f99, %f100;
	add.f32 	%f103, %f101, %f102;
	add.f32 	%f326, %f103, %f88;
	sub.s64 	%rd26, %rd19, %rd53;
	setp.lt.u64 	%p4, %rd26, 4096;
	@%p4 bra 	$L__BB5_45;
	add.s64 	%rd53, %rd53, 4096;
	setp.le.u64 	%p5, %rd53, %rd8;
	@%p5 bra 	$L__BB5_30;
$L__BB5_32:
	setp.le.u64 	%p6, %rd19, %rd53;
	cvt.u32.u64 	%r42, %rd53;
	cvt.u32.u64 	%r43, %rd19;
	sub.s32 	%r44, %r43, %r42;
	setp.ge.s32 	%p7, %r24, %r44;
	or.pred  	%p8, %p6, %p7;
	@%p8 bra 	$L__BB5_45;
	not.b32 	%r47, %r24;
	add.s32 	%r48, %r47, %r43;
	sub.s32 	%r50, %r48, %r42;
	shr.u32 	%r51, %r50, 8;
	add.s32 	%r25, %r51, 1;
	and.b32  	%r26, %r25, 15;
	setp.lt.u32 	%p9, %r50, 3840;
	mov.u32 	%r167, %r24;
	@%p9 bra 	$L__BB5_36;
	and.b32  	%r52, %r25, 33554416;
	neg.s32 	%r165, %r52;
	add.s64 	%rd27, %rd53, %rd6;
	shl.b64 	%rd28, %rd27, 2;
	add.s64 	%rd29, %rd28, %rd2;
	add.s64 	%rd54, %rd29, 8192;
	mov.u32 	%r167, %r24;
$L__BB5_35:
	.pragma "nounroll";
	ld.global.f32 	%f105, [%rd54+-8192];
	add.f32 	%f106, %f326, %f105;
	ld.global.f32 	%f107, [%rd54+-7168];
	add.f32 	%f108, %f106, %f107;
	ld.global.f32 	%f109, [%rd54+-6144];
	add.f32 	%f110, %f108, %f109;
	ld.global.f32 	%f111, [%rd54+-5120];
	add.f32 	%f112, %f110, %f111;
	ld.global.f32 	%f113, [%rd54+-4096];
	add.f32 	%f114, %f112, %f113;
	ld.global.f32 	%f115, [%rd54+-3072];
	add.f32 	%f116, %f114, %f115;
	ld.global.f32 	%f117, [%rd54+-2048];
	add.f32 	%f118, %f116, %f117;
	ld.global.f32 	%f119, [%rd54+-1024];
	add.f32 	%f120, %f118, %f119;
	ld.global.f32 	%f121, [%rd54];
	add.f32 	%f122, %f120, %f121;
	ld.global.f32 	%f123, [%rd54+1024];
	add.f32 	%f124, %f122, %f123;
	ld.global.f32 	%f125, [%rd54+2048];
	add.f32 	%f126, %f124, %f125;
	ld.global.f32 	%f127, [%rd54+3072];
	add.f32 	%f128, %f126, %f127;
	ld.global.f32 	%f129, [%rd54+4096];
	add.f32 	%f130, %f128, %f129;
	ld.global.f32 	%f131, [%rd54+5120];
	add.f32 	%f132, %f130, %f131;
	ld.global.f32 	%f133, [%rd54+6144];
	add.f32 	%f134, %f132, %f133;
	ld.global.f32 	%f135, [%rd54+7168];
	add.f32 	%f326, %f134, %f135;
	add.s32 	%r167, %r167, 4096;
	add.s32 	%r165, %r165, 16;
	add.s64 	%rd54, %rd54, 16384;
	setp.ne.s32 	%p10, %r165, 0;
	@%p10 bra 	$L__BB5_35;
$L__BB5_36:
	setp.eq.s32 	%p11, %r26, 0;
	@%p11 bra 	$L__BB5_45;
	and.b32  	%r33, %r25, 7;
	setp.lt.u32 	%p12, %r26, 8;
	@%p12 bra 	$L__BB5_39;
	cvt.u64.u32 	%rd30, %r167;
	add.s64 	%rd31, %rd53, %rd30;
	shl.b64 	%rd32, %rd31, 2;
	add.s64 	%rd33, %rd2, %rd32;
	ld.global.f32 	%f137, [%rd33];
	add.f32 	%f138, %f326, %f137;
	ld.global.f32 	%f139, [%rd33+1024];
	add.f32 	%f140, %f138, %f139;
	ld.global.f32 	%f141, [%rd33+2048];
	add.f32 	%f142, %f140, %f141;
	ld.global.f32 	%f143, [%rd33+3072];
	add.f32 	%f144, %f142, %f143;
	ld.global.f32 	%f145, [%rd33+4096];
	add.f32 	%f146, %f144, %f145;
	ld.global.f32 	%f147, [%rd33+5120];
	add.f32 	%f148, %f146, %f147;
	ld.global.f32 	%f149, [%rd33+6144];
	add.f32 	%f150, %f148, %f149;
	ld.global.f32 	%f151, [%rd33+7168];
	add.f32 	%f326, %f150, %f151;
	add.s32 	%r167, %r167, 2048;
$L__BB5_39:
	setp.eq.s32 	%p13, %r33, 0;
	@%p13 bra 	$L__BB5_45;
	and.b32  	%r36, %r25, 3;
	setp.lt.u32 	%p14, %r33, 4;
	@%p14 bra 	$L__BB5_42;
	cvt.u64.u32 	%rd34, %r167;
	add.s64 	%rd35, %rd53, %rd34;
	shl.b64 	%rd36, %rd35, 2;
	add.s64 	%rd37, %rd2, %rd36;
	ld.global.f32 	%f153, [%rd37];
	add.f32 	%f154, %f326, %f153;
	ld.global.f32 	%f155, [%rd37+1024];
	add.f32 	%f156, %f154, %f155;
	ld.global.f32 	%f157, [%rd37+2048];
	add.f32 	%f158, %f156, %f157;
	ld.global.f32 	%f159, [%rd37+3072];
	add.f32 	%f326, %f158, %f159;
	add.s32 	%r167, %r167, 1024;
$L__BB5_42:
	setp.eq.s32 	%p15, %r36, 0;
	@%p15 bra 	$L__BB5_45;
	cvt.u64.u32 	%rd38, %r167;
	add.s64 	%rd39, %rd53, %rd38;
	shl.b64 	%rd40, %rd39, 2;
	add.s64 	%rd55, %rd2, %rd40;
	neg.s32 	%r170, %r36;
$L__BB5_44:
	.pragma "nounroll";
	ld.global.f32 	%f160, [%rd55];
	add.f32 	%f326, %f326, %f160;
	add.s64 	%rd55, %rd55, 1024;
	add.s32 	%r170, %r170, 1;
	setp.ne.s32 	%p16, %r170, 0;
	@%p16 bra 	$L__BB5_44;
$L__BB5_45:
	// begin inline asm
	mov.u32 %r53, %laneid;
	// end inline asm
	mov.b32 	%r55, %f326;
	mov.b32 	%r56, 1;
	mov.b32 	%r77, 31;
	mov.b32 	%r78, -1;
	// begin inline asm
	shfl.sync.down.b32 %r54, %r55, %r56, %r77, %r78;
	// end inline asm
	setp.gt.s32 	%p17, %r53, 30;
	mov.b32 	%f161, %r54;
	add.f32 	%f162, %f326, %f161;
	selp.f32 	%f163, %f326, %f162, %p17;
	mov.b32 	%r60, %f163;
	mov.b32 	%r61, 2;
	// begin inline asm
	shfl.sync.down.b32 %r59, %r60, %r61, %r77, %r78;
	// end inline asm
	setp.gt.s32 	%p18, %r53, 29;
	mov.b32 	%f164, %r59;
	add.f32 	%f165, %f163, %f164;
	selp.f32 	%f166, %f163, %f165, %p18;
	mov.b32 	%r65, %f166;
	mov.b32 	%r66, 4;
	// begin inline asm
	shfl.sync.down.b32 %r64, %r65, %r66, %r77, %r78;
	// end inline asm
	setp.gt.s32 	%p19, %r53, 27;
	mov.b32 	%f167, %r64;
	add.f32 	%f168, %f166, %f167;
	selp.f32 	%f169, %f166, %f168, %p19;
	mov.b32 	%r70, %f169;
	mov.b32 	%r71, 8;
	// begin inline asm
	shfl.sync.down.b32 %r69, %r70, %r71, %r77, %r78;
	// end inline asm
	setp.gt.s32 	%p20, %r53, 23;
	mov.b32 	%f170, %r69;
	add.f32 	%f171, %f169, %f170;
	selp.f32 	%f172, %f169, %f171, %p20;
	mov.b32 	%r75, %f172;
	mov.b32 	%r76, 16;
	// begin inline asm
	shfl.sync.down.b32 %r74, %r75, %r76, %r77, %r78;
	// end inline asm
	setp.gt.s32 	%p21, %r53, 15;
	mov.b32 	%f173, %r74;
	add.f32 	%f38, %f172, %f173;
	selp.f32 	%f327, %f172, %f38, %p21;
	setp.ne.s32 	%p22, %r53, 0;
	@%p22 bra 	$L__BB5_47;
	shr.u32 	%r79, %r24, 3;
	and.b32  	%r80, %r79, 124;
	mov.u32 	%r81, _ZZN3cub18CUB_300001_SM_10006detail6reduce28DeviceReduceSingleTileKernelINS2_10policy_hubIfyN4cuda3std3__44plusIfEEE10Policy1000EN6thrust24THRUST_300001_SM_1000_NS10device_ptrIfEEPfyS9_ffNS7_10__identityEEEvT0_T1_T2_T3_T4_T6_E12temp_storage;
	add.s32 	%r82, %r81, %r80;
	st.shared.f32 	[%r82+8], %f38;
$L__BB5_47:
	bar.sync 	0;
	setp.ne.s32 	%p23, %r24, 0;
	@%p23 bra 	$L__BB5_49;
	ld.shared.f32 	%f174, [_ZZN3cub18CUB_300001_SM_10006detail6reduce28DeviceReduceSingleTileKernelINS2_10policy_hubIfyN4cuda3std3__44plusIfEEE10Policy1000EN6thrust24THRUST_300001_SM_1000_NS10device_ptrIfEEPfyS9_ffNS7_10__identityEEEvT0_T1_T2_T3_T4_T6_E12temp_storage+12];
	add.f32 	%f175, %f327, %f174;
	ld.shared.f32 	%f176, [_ZZN3cub18CUB_300001_SM_10006detail6reduce28DeviceReduceSingleTileKernelINS2_10policy_hubIfyN4cuda3std3__44plusIfEEE10Policy1000EN6thrust24THRUST_300001_SM_1000_NS10device_ptrIfEEPfyS9_ffNS7_10__identityEEEvT0_T1_T2_T3_T4_T6_E12temp_storage+16];
	add.f32 	%f177, %f175, %f176;
	ld.shared.f32 	%f178, [_ZZN3cub18CUB_300001_SM_10006detail6reduce28DeviceReduceSingleTileKernelINS2_10policy_hubIfyN4cuda3std3__44plusIfEEE10Policy1000EN6thrust24THRUST_300001_SM_1000_NS10device_ptrIfEEPfyS9_ffNS7_10__identityEEEvT0_T1_T2_T3_T4_T6_E12temp_storage+20];
	add.f32 	%f179, %f177, %f178;
	ld.shared.f32 	%f180, [_ZZN3cub18CUB_300001_SM_10006detail6reduce28DeviceReduceSingleTileKernelINS2_10policy_hubIfyN4cuda3std3__44plusIfEEE10Policy1000EN6thrust24THRUST_300001_SM_1000_NS10device_ptrIfEEPfyS9_ffNS7_10__identityEEEvT0_T1_T2_T3_T4_T6_E12temp_storage+24];
	add.f32 	%f181, %f179, %f180;
	ld.shared.f32 	%f182, [_ZZN3cub18CUB_300001_SM_10006detail6reduce28DeviceReduceSingleTileKernelINS2_10policy_hubIfyN4cuda3std3__44plusIfEEE10Policy1000EN6thrust24THRUST_300001_SM_1000_NS10device_ptrIfEEPfyS9_ffNS7_10__identityEEEvT0_T1_T2_T3_T4_T6_E12temp_storage+28];
	add.f32 	%f183, %f181, %f182;
	ld.shared.f32 	%f184, [_ZZN3cub18CUB_300001_SM_10006detail6reduce28DeviceReduceSingleTileKernelINS2_10policy_hubIfyN4cuda3std3__44plusIfEEE10Policy1000EN6thrust24THRUST_300001_SM_1000_NS10device_ptrIfEEPfyS9_ffNS7_10__identityEEEvT0_T1_T2_T3_T4_T6_E12temp_storage+32];
	add.f32 	%f185, %f183, %f184;
	ld.shared.f32 	%f186, [_ZZN3cub18CUB_300001_SM_10006detail6reduce28DeviceReduceSingleTileKernelINS2_10policy_hubIfyN4cuda3std3__44plusIfEEE10Policy1000EN6thrust24THRUST_300001_SM_1000_NS10device_ptrIfEEPfyS9_ffNS7_10__identityEEEvT0_T1_T2_T3_T4_T6_E12temp_storage+36];
	add.f32 	%f327, %f185, %f186;
$L__BB5_49:
	mov.u32 	%r155, %tid.x;
	setp.ne.s32 	%p57, %r155, 0;
	@%p57 bra 	$L__BB5_51;
	add.f32 	%f305, %f42, %f327;
	st.global.f32 	[%rd1], %f305;
$L__BB5_51:
	ret;

}
	// .globl	_ZN3cub18CUB_300001_SM_10006detail6reduce18DeviceReduceKernelINS2_10policy_hubIfyN4cuda3std3__44plusIfEEE10Policy1000EN6thrust24THRUST_300001_SM_1000_NS10device_ptrIfEEyS9_fNS7_10__identityEEEvT0_PT3_T1_NS0_13GridEvenShareISK_EET2_T4_
.visible .entry _ZN3cub18CUB_300001_SM_10006detail6reduce18DeviceReduceKernelINS2_10policy_hubIfyN4cuda3std3__44plusIfEEE10Policy1000EN6thrust24THRUST_300001_SM_1000_NS10device_ptrIfEEyS9_fNS7_10__identityEEEvT0_PT3_T1_NS0_13GridEvenShareISK_EET2_T4_(
	.param .align 8 .b8 _ZN3cub18CUB_300001_SM_10006detail6reduce18DeviceReduceKernelINS2_10policy_hubIfyN4cuda3std3__44plusIfEEE10Policy1000EN6thrust24THRUST_300001_SM_1000_NS10device_ptrIfEEyS9_fNS7_10__identityEEEvT0_PT3_T1_NS0_13GridEvenShareISK_EET2_T4__param_0[8],
	.param .u64 .ptr .align 1 _ZN3cub18CUB_300001_SM_10006detail6reduce18DeviceReduceKernelINS2_10policy_hubIfyN4cuda3std3__44plusIfEEE10Policy1000EN6thrust24THRUST_300001_SM_1000_NS10device_ptrIfEEyS9_fNS7_10__identityEEEvT0_PT3_T1_NS0_13GridEvenShareISK_EET2_T4__param_1,
	.param .u64 _ZN3cub18CUB_300001_SM_10006detail6reduce18DeviceReduceKernelINS2_10policy_hubIfyN4cuda3std3__44plusIfEEE10Policy1000EN6thrust24THRUST_300001_SM_1000_NS10device_ptrIfEEyS9_fNS7_10__identityEEEvT0_PT3_T1_NS0_13GridEvenShareISK_EET2_T4__param_2,
	.param .align 8 .b8 _ZN3cub18CUB_300001_SM_10006detail6reduce18DeviceReduceKernelINS2_10policy_hubIfyN4cuda3std3__44plusIfEEE10Policy1000EN6thrust24THRUST_300001_SM_1000_NS10device_ptrIfEEyS9_fNS7_10__identityEEEvT0_PT3_T1_NS0_13GridEvenShareISK_EET2_T4__param_3[72],
	.param .align 1 .b8 _ZN3cub18CUB_300001_SM_10006detail6reduce18DeviceReduceKernelINS2_10policy_hubIfyN4cuda3std3__44plusIfEEE10Policy1000EN6thrust24THRUST_300001_SM_1000_NS10device_ptrIfEEyS9_fNS7_10__identityEEEvT0_PT3_T1_NS0_13GridEvenShareISK_EET2_T4__param_4[1],
	.param .align 1 .b8 _ZN3cub18CUB_300001_SM_10006detail6reduce18DeviceReduceKernelINS2_10policy_hubIfyN4cuda3std3__44plusIfEEE10Policy1000EN6thrust24THRUST_300001_SM_1000_NS10device_ptrIfEEyS9_fNS7_10__identityEEEvT0_PT3_T1_NS0_13GridEvenShareISK_EET2_T4__param_5[1]
)
.maxntid 256
{
	.reg .pred 	%p<57>;
	.reg .b16 	%rs<4>;
	.reg .b32 	%r<206>;
	.reg .b32 	%f<324>;
	.reg .b64 	%rd<78>;
	// demoted variable
	.shared .align 4 .b8 _ZZN3cub18CUB_300001_SM_10006detail6reduce18DeviceReduceKernelINS2_10policy_hubIfyN4cuda3std3__44plusIfEEE10Policy1000EN6thrust24THRUST_300001_SM_1000_NS10device_ptrIfEEyS9_fNS7_10__identityEEEvT0_PT3_T1_NS0_13GridEvenShareISK_EET2_T4_E12temp_storage[44];
	ld.param.u64 	%rd1, [_ZN3cub18CUB_300001_SM_10006detail6reduce18DeviceReduceKernelINS2_10policy_hubIfyN4cuda3std3__44plusIfEEE10Policy1000EN6thrust24THRUST_300001_SM_1000_NS10device_ptrIfEEyS9_fNS7_10__identityEEEvT0_PT3_T1_NS0_13GridEvenShareISK_EET2_T4__param_3+32];
	ld.param.u32 	%r1, [_ZN3cub18CUB_300001_SM_10006detail6reduce18DeviceReduceKernelINS2_10policy_hubIfyN4cuda3std3__44plusIfEEE10Policy1000EN6thrust24THRUST_300001_SM_1000_NS10device_ptrIfEEyS9_fNS7_10__identityEEEvT0_PT3_T1_NS0_13GridEvenShareISK_EET2_T4__param_3+40];
	ld.param.u64 	%rd25, [_ZN3cub18CUB_300001_SM_10006detail6reduce18DeviceReduceKernelINS2_10policy_hubIfyN4cuda3std3__44plusIfEEE10Policy1000EN6thrust24THRUST_300001_SM_1000_NS10device_ptrIfEEyS9_fNS7_10__identityEEEvT0_PT3_T1_NS0_13GridEvenShareISK_EET2_T4__param_0];
	cvta.to.global.u64 	%rd2, %rd25;
	mov.u32 	%r2, %ctaid.x;
	shl.b32 	%r50, %r1, 12;
	cvt.s64.s32 	%rd3, %r50;
	shl.b32 	%r51, %r2, 12;
	cvt.u64.u32 	%rd4, %r51;
	sub.s64 	%rd5, %rd1, %rd4;
	setp.gt.u64 	%p1, %rd5, 4095;
	@%p1 bra 	$L__BB6_25;
	cvt.u32.u64 	%r112, %rd4;
	cvt.u32.u64 	%r3, %rd1;
	sub.s32 	%r4, %r3, %r112;
	mov.u32 	%r5, %tid.x;
	setp.ge.s32 	%p23, %r5, %r4;
	mov.f32 	%f312, 0f00000000;
	mov.u32 	%r193, %r5;
	@%p23 bra 	$L__BB6_3;
	add.s32 	%r114, %r112, %r5;
	mul.wide.u32 	%rd51, %r114, 4;
	add.s64 	%rd52, %rd2, %rd51;
	ld.global.f32 	%f312, [%rd52];
	add.s32 	%r193, %r5, 256;
$L__BB6_3:
	setp.ge.s32 	%p24, %r193, %r4;
	@%p24 bra 	$L__BB6_16;
	not.b32 	%r116, %r193;
	add.s32 	%r117, %r116, %r3;
	sub.s32 	%r118, %r117, %r112;
	shr.u32 	%r119, %r118, 8;
	add.s32 	%r8, %r119, 1;
	and.b32  	%r9, %r8, 15;
	setp.lt.u32 	%p25, %r118, 3840;
	@%p25 bra 	$L__BB6_7;
	and.b32  	%r120, %r8, 33554416;
	neg.s32 	%r191, %r120;
	mul.wide.u32 	%rd53, %r2, 16384;
	mul.wide.u32 	%rd54, %r193, 4;
	or.b64  	%rd55, %rd53, %rd54;
	add.s64 	%rd56, %rd55, %rd2;
	add.s64 	%rd72, %rd56, 8192;
$L__BB6_6:
	.pragma "nounroll";
	ld.global.f32 	%f187, [%rd72+-8192];
	add.f32 	%f188, %f312, %f187;
	ld.global.f32 	%f189, [%rd72+-7168];
	add.f32 	%f190, %f188, %f189;
	ld.global.f32 	%f191, [%rd72+-6144];
	add.f32 	%f192, %f190, %f191;
	ld.global.f32 	%f193, [%rd72+-5120];
	add.f32 	%f194, %f192, %f193;
	ld.global.f32 	%f195, [%rd72+-4096];
	add.f32 	%f196, %f194, %f195;
	ld.global.f32 	%f197, [%rd72+-3072];
	add.f32 	%f198, %f196, %f197;
	ld.global.f32 	%f199, [%rd72+-2048];
	add.f32 	%f200, %f198, %f199;
	ld.global.f32 	%f201, [%rd72+-1024];
	add.f32 	%f202, %f200, %f201;
	ld.global.f32 	%f203, [%rd72];
	add.f32 	%f204, %f202, %f203;
	ld.global.f32 	%f205, [%rd72+1024];
	add.f32 	%f206, %f204, %f205;
	ld.global.f32 	%f207, [%rd72+2048];
	add.f32 	%f208, %f206, %f207;
	ld.global.f32 	%f209, [%rd72+3072];
	add.f32 	%f210, %f208, %f209;
	ld.global.f32 	%f211, [%rd72+4096];
	add.f32 	%f212, %f210, %f211;
	ld.global.f32 	%f213, [%rd72+5120];
	add.f32 	%f214, %f212, %f213;
	ld.global.f32 	%f215, [%rd72+6144];
	add.f32 	%f216, %f214, %f215;
	ld.global.f32 	%f217, [%rd72+7168];
	add.f32 	%f312, %f216, %f217;
	add.s32 	%r193, %r193, 4096;
	add.s32 	%r191, %r191, 16;
	add.s64 	%rd72, %rd72, 16384;
	setp.ne.s32 	%p26, %r191, 0;
	@%p26 bra 	$L__BB6_6;
$L__BB6_7:
	setp.eq.s32 	%p27, %r9, 0;
	@%p27 bra 	$L__BB6_16;
	and.b32  	%r16, %r8, 7;
	setp.lt.u32 	%p28, %r9, 8;
	@%p28 bra 	$L__BB6_10;
	cvt.s64.s32 	%rd57, %r193;
	add.s64 	%rd58, %rd57, %rd4;
	shl.b64 	%rd59, %rd58, 2;
	add.s64 	%rd60, %rd2, %rd59;
	ld.global.f32 	%f219, [%rd60];
	add.f32 	%f220, %f312, %f219;
	ld.global.f32 	%f221, [%rd60+1024];
	add.f32 	%f222, %f220, %f221;
	ld.global.f32 	%f223, [%rd60+2048];
	add.f32 	%f224, %f222, %f223;
	ld.global.f32 	%f225, [%rd60+3072];
	add.f32 	%f226, %f224, %f225;
	ld.global.f32 	%f227, [%rd60+4096];
	add.f32 	%f228, %f226, %f227;
	ld.global.f32 	%f229, [%rd60+5120];
	add.f32 	%f230, %f228, %f229;
	ld.global.f32 	%f231, [%rd60+6144];
	add.f32 	%f232, %f230, %f231;
	ld.global.f32 	%f233, [%rd60+7168];
	add.f32 	%f312, %f232, %f233;
	add.s32 	%r193, %r193, 2048;
$L__BB6_10:
	setp.eq.s32 	%p29, %r16, 0;
	@%p29 bra 	$L__BB6_16;
	and.b32  	%r19, %r8, 3;
	setp.lt.u32 	%p30, %r16, 4;
	@%p30 bra 	$L__BB6_13;
	cvt.s64.s32 	%rd61, %r193;
	add.s64 	%rd62, %rd61, %rd4;
	shl.b64 	%rd63, %rd62, 2;
	add.s64 	%rd64, %rd2, %rd63;
	ld.global.f32 	%f235, [%rd64];
	add.f32 	%f236, %f312, %f235;
	ld.global.f32 	%f237, [%rd64+1024];
	add.f32 	%f238, %f236, %f237;
	ld.global.f32 	%f239, [%rd64+2048];
	add.f32 	%f240, %f238, %f239;
	ld.global.f32 	%f241, [%rd64+3072];
	add.f32 	%f312, %f240, %f241;
	add.s32 	%r193, %r193, 1024;
$L__BB6_13:
	setp.eq.s32 	%p31, %r19, 0;
	@%p31 bra 	$L__BB6_16;
	mul.wide.u32 	%rd65, %r2, 16384;
	add.s64 	%rd9, %rd2, %rd65;
	neg.s32 	%r196, %r19;
$L__BB6_15:
	.pragma "nounroll";
	mul.wide.s32 	%rd66, %r193, 4;
	add.s64 	%rd67, %rd9, %rd66;
	ld.global.f32 	%f242, [%rd67];
	add.f32 	%f312, %f312, %f242;
	add.s32 	%r193, %r193, 256;
	add.s32 	%r196, %r196, 1;
	setp.ne.s32 	%p32, %r196, 0;
	@%p32 bra 	$L__BB6_15;
$L__BB6_16:
	setp.lt.s32 	%p33, %r4, 256;
	@%p33 bra 	$L__BB6_21;
	// begin inline asm
	mov.u32 %r159, %laneid;
	// end inline asm
	mov.b32 	%r161, %f312;
	mov.b32 	%r162, 1;
	mov.b32 	%r183, 31;
	mov.b32 	%r184, -1;
	// begin inline asm
	shfl.sync.down.b32 %r160, %r161, %r162, %r183, %r184;
	// end inline asm
	setp.gt.s32 	%p49, %r159, 30;
	mov.b32 	%f277, %r160;
	add.f32 	%f278, %f312, %f277;
	selp.f32 	%f279, %f312, %f278, %p49;
	mov.b32 	%r166, %f279;
	mov.b32 	%r167, 2;
	// begin inline asm
	shfl.sync.down.b32 %r165, %r166, %r167, %r183, %r184;
	// end inline asm
	setp.gt.s32 	%p50, %r159, 29;
	mov.b32 	%f280, %r165;
	add.f32 	%f281, %f279, %f280;
	selp.f32 	%f282, %f279, %f281, %p50;
	mov.b32 	%r171, %f282;
	mov.b32 	%r172, 4;
	// begin inline asm
	shfl.sync.down.b32 %r170, %r171, %r172, %r183, %r184;
	// end inline asm
	setp.gt.s32 	%p51, %r159, 27;
	mov.b32 	%f283, %r170;
	add.f32 	%f284, %f282, %f283;
	selp.f32 	%f285, %f282, %f284, %p51;
	mov.b32 	%r176, %f285;
	mov.b32 	%r177, 8;
	// begin inline asm
	shfl.sync.down.b32 %r175, %r176, %r177, %r183, %r184;
	// end inline asm
	setp.gt.s32 	%p52, %r159, 23;
	mov.b32 	%f286, %r175;
	add.f32 	%f287, %f285, %f286;
	selp.f32 	%f288, %f285, %f287, %p52;
	mov.b32 	%r181, %f288;
	mov.b32 	%r182, 16;
	// begin inline asm
	shfl.sync.down.b32 %r180, %r181, %r182, %r183, %r184;
	// end inline asm
	setp.gt.s32 	%p53, %r159, 15;
	mov.b32 	%f289, %r180;
	add.f32 	%f16, %f288, %f289;
	selp.f32 	%f323, %f288, %f16, %p53;
	setp.ne.s32 	%p54, %r159, 0;
	@%p54 bra 	$L__BB6_19;
	shr.u32 	%r185, %r5, 3;
	and.b32  	%r186, %r185, 124;
	mov.u32 	%r187, _ZZN3cub18CUB_300001_SM_10006detail6reduce18DeviceReduceKernelINS2_10policy_hubIfyN4cuda3std3__44plusIfEEE10Policy1000EN6thrust24THRUST_300001_SM_1000_NS10device_ptrIfEEyS9_fNS7_10__identityEEEvT0_PT3_T1_NS0_13GridEvenShareISK_EET2_T4_E12temp_storage;
	add.s32 	%r188, %r187, %r186;
	st.shared.f32 	[%r188+8], %f16;
$L__BB6_19:
	bar.sync 	0;
	setp.ne.s32 	%p55, %r5, 0;
	@%p55 bra 	$L__BB6_46;
	ld.shared.f32 	%f290, [_ZZN3cub18CUB_300001_SM_10006detail6reduce18DeviceReduceKernelINS2_10policy_hubIfyN4cuda3std3__44plusIfEEE10Policy1000EN6thrust24THRUST_300001_SM_1000_NS10device_ptrIfEEyS9_fNS7_10__identityEEEvT0_PT3_T1_NS0_13GridEvenShareISK_EET2_T4_E12temp_storage+12];
	add.f32 	%f291, %f323, %f290;
	ld.shared.f32 	%f292, [_ZZN3cub18CUB_300001_SM_10006detail6reduce18DeviceReduceKernelINS2_10policy_hubIfyN4cuda3std3__44plusIfEEE10Policy1000EN6thrust24THRUST_300001_SM_1000_NS10device_ptrIfEEyS9_fNS7_10__identityEEEvT0_PT3_T1_NS0_13GridEvenShareISK_EET2_T4_E12temp_storage+16];
	add.f32 	%f293, %f291, %f292;
	ld.shared.f32 	%f294, [_ZZN3cub18CUB_300001_SM_10006detail6reduce18DeviceReduceKernelINS2_10policy_hubIfyN4cuda3std3__44plusIfEEE10Policy1000EN6thrust24THRUST_300001_SM_1000_NS10device_ptrIfEEyS9_fNS7_10__identityEEEvT0_PT3_T1_NS0_13GridEvenShareISK_EET2_T4_E12temp_storage+20];
	add.f32 	%f295, %f293, %f294;
	ld.shared.f32 	%f296, [_ZZN3cub18CUB_300001_SM_10006detail6reduce18DeviceReduceKernelINS2_10policy_hubIfyN4cuda3std3__44plusIfEEE10Policy1000EN6thrust24THRUST_300001_SM_1000_NS10device_ptrIfEEyS9_fNS7_10__identityEEEvT0_PT3_T1_NS0_13GridEvenShareISK_EET2_T4_E12temp_storage+24];
	add.f32 	%f297, %f295, %f296;
	ld.shared.f32 	%f298, [_ZZN3cub18CUB_300001_SM_10006detail6reduce18DeviceReduceKernelINS2_10policy_hubIfyN4cuda3std3__44plusIfEEE10Policy1000EN6thrust24THRUST_300001_SM_1000_NS10device_ptrIfEEyS9_fNS7_10__identityEEEvT0_PT3_T1_NS0_13GridEvenShareISK_EET2_T4_E12temp_storage+28];
	add.f32 	%f299, %f297, %f298;
	ld.shared.f32 	%f300, [_ZZN3cub18CUB_300001_SM_10006detail6reduce18DeviceReduceKernelINS2_10policy_hubIfyN4cuda3std3__44plusIfEEE10Policy1000EN6thrust24THRUST_300001_SM_1000_NS10device_ptrIfEEyS9_fNS7_10__identityEEEvT0_PT3_T1_NS0_13GridEvenShareISK_EET2_T4_E12temp_storage+32];
	add.f32 	%f301, %f299, %f300;
	ld.shared.f32 	%f302, [_ZZN3cub18CUB_300001_SM_10006detail6reduce18DeviceReduceKernelINS2_10policy_hubIfyN4cuda3std3__44plusIfEEE10Policy1000EN6thrust24THRUST_300001_SM_1000_NS10device_ptrIfEEyS9_fNS7_10__identityEEEvT0_PT3_T1_NS0_13GridEvenShareISK_EET2_T4_E12temp_storage+36];
	add.f32 	%f323, %f301, %f302;
	bra.uni 	$L__BB6_46;
$L__BB6_21:
	// begin inline asm
	mov.u32 %r121, %laneid;
	// end inline asm
	and.b32  	%r147, %r5, 992;
	add.s32 	%r148, %r147, 32;
	setp.gt.s32 	%p34, %r148, %r4;
	not.b32 	%r149, %r147;
	add.s32 	%r150, %r4, %r149;
	selp.b32 	%r145, %r150, 31, %p34;
	mov.b32 	%r123, %f312;
	mov.b32 	%r124, 1;
	mov.b32 	%r146, -1;
	// begin inline asm
	shfl.sync.down.b32 %r122, %r123, %r124, %r145, %r146;
	// end inline asm
	setp.lt.s32 	%p35, %r121, %r145;
	mov.b32 	%f243, %r122;
	add.f32 	%f244, %f312, %f243;
	selp.f32 	%f245, %f244, %f312, %p35;
	mov.b32 	%r128, %f245;
	mov.b32 	%r129, 2;
	// begin inline asm
	shfl.sync.down.b32 %r127, %r128, %r129, %r145, %r146;
	// end inline asm
	add.s32 	%r151, %r121, 2;
	setp.gt.s32 	%p36, %r151, %r145;
	mov.b32 	%f246, %r127;
	add.f32 	%f247, %f245, %f246;
	selp.f32 	%f248, %f245, %f247, %p36;
	mov.b32 	%r133, %f248;
	mov.b32 	%r134, 4;
	// begin inline asm
	shfl.sync.down.b32 %r132, %r133, %r134, %r145, %r146;
	// end inline asm
	add.s32 	%r152, %r121, 4;
	setp.gt.s32 	%p37, %r152, %r145;
	mov.b32 	%f249, %r132;
	add.f32 	%f250, %f248, %f249;
	selp.f32 	%f251, %f248, %f250, %p37;
	mov.b32 	%r138, %f251;
	mov.b32 	%r139, 8;
	// begin inline asm
	shfl.sync.down.b32 %r137, %r138, %r139, %r145, %r146;
	// end inline asm
	add.s32 	%r153, %r121, 8;
	setp.gt.s32 	%p38, %r153, %r145;
	mov.b32 	%f252, %r137;
	add.f32 	%f253, %f251, %f252;
	selp.f32 	%f254, %f251, %f253, %p38;
	mov.b32 	%r143, %f254;
	mov.b32 	%r144, 16;
	// begin inline asm
	shfl.sync.down.b32 %r142, %r143, %r144, %r145, %r146;
	// end inline asm
	add.s32 	%r154, %r121, 16;
	setp.gt.s32 	%p39, %r154, %r145;
	mov.b32 	%f255, %r142;
	add.f32 	%f256, %f254, %f255;
	selp.f32 	%f323, %f254, %f256, %p39;
	setp.ne.s32 	%p40, %r121, 0;
	@%p40 bra 	$L__BB6_23;
	shr.u32 	%r155, %r5, 3;
	and.b32  	%r156, %r155, 124;
	mov.u32 	%r157, _ZZN3cub18CUB_300001_SM_10006detail6reduce18DeviceReduceKernelINS2_10policy_hubIfyN4cuda3std3__44plusIfEEE10Policy1000EN6thrust24THRUST_300001_SM_1000_NS10device_ptrIfEEyS9_fNS7_10__identityEEEvT0_PT3_T1_NS0_13GridEvenShareISK_EET2_T4_E12temp_storage;
	add.s32 	%r158, %r157, %r156;
	st.shared.f32 	[%r158+8], %f323;
$L__BB6_23:
	bar.sync 	0;
	setp.ne.s32 	%p41, %r5, 0;
	@%p41 bra 	$L__BB6_46;
	setp.gt.s32 	%p42, %r4, 32;
	ld.shared.f32 	%f257, [_ZZN3cub18CUB_300001_SM_10006detail6reduce18DeviceReduceKernelINS2_10policy_hubIfyN4cuda3std3__44plusIfEEE10Policy1000EN6thrust24THRUST_300001_SM_1000_NS10device_ptrIfEEyS9_fNS7_10__identityEEEvT0_PT3_T1_NS0_13GridEvenShareISK_EET2_T4_E12temp_storage+12];
	add.f32 	%f258, %f323, %f257;
	selp.f32 	%f259, %f258, %f323, %p42;
	setp.gt.s32 	%p43, %r4, 64;
	ld.shared.f32 	%f260, [_ZZN3cub18CUB_300001_SM_10006detail6reduce18DeviceReduceKernelINS2_10policy_hubIfyN4cuda3std3__44plusIfEEE10Policy1000EN6thrust24THRUST_300001_SM_1000_NS10device_ptrIfEEyS9_fNS7_10__identityEEEvT0_PT3_T1_NS0_13GridEvenShareISK_EET2_T4_E12temp_storage+16];
	add.f32 	%f261, %f260, %f259;
	selp.f32 	%f262, %f261, %f259, %p43;
	setp.gt.s32 	%p44, %r4, 96;
	ld.shared.f32 	%f263, [_ZZN3cub18CUB_300001_SM_10006detail6reduce18DeviceReduceKernelINS2_10policy_hubIfyN4cuda3std3__44plusIfEEE10Policy1000EN6thrust24THRUST_300001_SM_1000_NS10device_ptrIfEEyS9_fNS7_10__identityEEEvT0_PT3_T1_NS0_13GridEvenShareISK_EET2_T4_E12temp_storage+20];
	add.f32 	%f264, %f263, %f262;
	selp.f32 	%f265, %f264, %f262, %p44;
	setp.gt.s32 	%p45, %r4, 128;
	ld.shared.f32 	%f266, [_ZZN3cub18CUB_300001_SM_10006detail6reduce18DeviceReduceKernelINS2_10policy_hubIfyN4cuda3std3__44plusIfEEE10Policy1000EN6thrust24THRUST_300001_SM_1000_NS10device_ptrIfEEyS9_fNS7_10__identityEEEvT0_PT3_T1_NS0_13GridEvenShareISK_EET2_T4_E12temp_storage+24];
	add.f32 	%f267, %f266, %f265;
	selp.f32 	%f268, %f267, %f265, %p45;
	setp.gt.s32 	%p46, %r4, 160;
	ld.shared.f32 	%f269, [_ZZN3cub18CUB_300001_SM_10006detail6reduce18DeviceReduceKernelINS2_10policy_hubIfyN4cuda3std3__44plusIfEEE10Policy1000EN6thrust24THRUST_300001_SM_1000_NS10device_ptrIfEEyS9_fNS7_10__identityEEEvT0_PT3_T1_NS0_13GridEvenShareISK_EET2_T4_E12temp_storage+28];
	add.f32 	%f270, %f269, %f268;
	selp.f32 	%f271, %f270, %f268, %p46;
	setp.gt.s32 	%p47, %r4, 192;
	ld.shared.f32 	%f272, [_ZZN3cub18CUB_300001_SM_10006detail6reduce18DeviceReduceKernelINS2_10policy_hubIfyN4cuda3std3__44plusIfEEE10Policy1000EN6thrust24THRUST_300001_SM_1000_NS10device_ptrIfEEyS9_fNS7_10__identityEEEvT0_PT3_T1_NS0_13GridEvenShareISK_EET2_T4_E12temp_storage+32];
	add.f32 	%f273, %f272, %f271;
	selp.f32 	%f274, %f273, %f271, %p47;
	setp.gt.s32 	%p48, %r4, 224;
	ld.shared.f32 	%f275, [_ZZN3cub18CUB_300001_SM_10006detail6reduce18DeviceReduceKernelINS2_10policy_hubIfyN4cuda3std3__44plusIfEEE10Policy1000EN6thrust24THRUST_300001_SM_1000_NS10device_ptrIfEEyS9_fNS7_10__identityEEEvT0_PT3_T1_NS0_13GridEvenShareISK_EET2_T4_E12temp_storage+36];
	add.f32 	%f276, %f275, %f274;
	selp.f32 	%f323, %f276, %f274, %p48;
	bra.uni 	$L__BB6_46;
$L__BB6_25:
	cvt.u32.u64 	%r52, %rd4;
	mov.u32 	%r27, %tid.x;
	add.s32 	%r53, %r27, %r52;
	mul.wide.u32 	%rd26, %r53, 4;
	add.s64 	%rd27, %rd2, %rd26;
	ld.global.f32 	%f41, [%rd27];
	ld.global.f32 	%f42, [%rd27+1024];
	ld.global.f32 	%f43, [%rd27+2048];
	ld.global.f32 	%f44, [%rd27+3072];
	ld.global.f32 	%f45, [%rd27+4096];
	ld.global.f32 	%f46, [%rd27+5120];
	ld.global.f32 	%f47, [%rd27+6144];
	ld.global.f32 	%f48, [%rd27+7168];
	ld.global.f32 	%f49, [%rd27+8192];
	ld.global.f32 	%f50, [%rd27+9216];
	ld.global.f32 	%f51, [%rd27+10240];
	ld.global.f32 	%f52, [%rd27+11264];
	ld.global.f32 	%f53, [%rd27+12288];
	ld.global.f32 	%f54, [%rd27+13312];
	ld.global.f32 	%f55, [%rd27+14336];
	ld.global.f32 	%f56, [%rd27+15360];
	add.f32 	%f57, %f41, %f42;
	add.f32 	%f58, %f43, %f44;
	add.f32 	%f59, %f45, %f46;
	add.f32 	%f60, %f47, %f48;
	add.f32 	%f61, %f49, %f50;
	add.f32 	%f62, %f51, %f52;
	add.f32 	%f63, %f53, %f54;
	add.f32 	%f64, %f55, %f56;
	add.f32 	%f65, %f57, %f58;
	add.f32 	%f66, %f59, %f60;
	add.f32 	%f67, %f61, %f62;
	add.f32 	%f68, %f63, %f64;
	add.f32 	%f69, %f65, %f66;
	add.f32 	%f70, %f67, %f68;
	add.f32 	%f322, %f69, %f70;
	setp.lt.u64 	%p2, %rd5, %rd3;
	@%p2 bra 	$L__BB6_42;
	cvt.u32.u64 	%r55, %rd3;
	cvt.u64.u32 	%rd28, %r27;
	add.s64 	%rd74, %rd4, %rd3;
	cvt.u32.u64 	%r28, %rd1;
	not.b32 	%r57, %r27;
	add.s32 	%r58, %r57, %r28;
	sub.s32 	%r59, %r58, %r55;
	sub.s32 	%r198, %r59, %r52;
	add.s64 	%rd29, %rd74, %rd28;
	shl.b64 	%rd30, %rd29, 2;
	add.s64 	%rd31, %rd30, %rd2;
	add.s64 	%rd73, %rd31, 8192;
	mov.b32 	%r199, 0;
	shl.b32 	%r60, %r1, 12;
	mov.u64 	%rd75, %rd4;
$L__BB6_27:
	cvt.s64.s32 	%rd15, %r60;
	add.s64 	%rd75, %rd75, %rd15;
	add.s64 	%rd32, %rd1, -4096;
	setp.gt.u64 	%p3, %rd75, %rd32;
	@%p3 bra 	$L__BB6_29;
	shl.b32 	%r61, %r1, 12;
	cvt.s64.s32 	%rd33, %r61;
	cvt.u64.u32 	%rd34, %r27;
	add.s64 	%rd35, %rd75, %rd34;
	shl.b64 	%rd36, %rd35, 2;
	add.s64 	%rd37, %rd2, %rd36;
	ld.global.f32 	%f71, [%rd37];
	ld.global.f32 	%f72, [%rd37+1024];
	ld.global.f32 	%f73, [%rd37+2048];
	ld.global.f32 	%f74, [%rd37+3072];
	ld.global.f32 	%f75, [%rd37+4096];
	ld.global.f32 	%f76, [%rd37+5120];
	ld.global.f32 	%f77, [%rd37+6144];
	ld.global.f32 	%f78, [%rd37+7168];
	ld.global.f32 	%f79, [%rd37+8192];
	ld.global.f32 	%f80, [%rd37+9216];
	ld.global.f32 	%f81, [%rd37+10240];
	ld.global.f32 	%f82, [%rd37+11264];
	ld.global.f32 	%f83, [%rd37+12288];
	ld.global.f32 	%f84, [%rd37+13312];
	ld.global.f32 	%f85, [%rd37+14336];
	ld.global.f32 	%f86, [%rd37+15360];
	add.f32 	%f87, %f322, %f71;
	add.f32 	%f88, %f72, %f73;
	add.f32 	%f89, %f74, %f75;
	add.f32 	%f90, %f76, %f77;
	add.f32 	%f91, %f78, %f79;
	add.f32 	%f92, %f80, %f81;
	add.f32 	%f93, %f82, %f83;
	add.f32 	%f94, %f84, %f85;
	add.f32 	%f95, %f87, %f88;
	add.f32 	%f96, %f89, %f90;
	add.f32 	%f97, %f91, %f92;
	add.f32 	%f98, %f93, %f94;
	add.f32 	%f99, %f95, %f96;
	add.f32 	%f100, %f97, %f98;
	add.f32 	%f101, %f99, %f100;
	add.f32 	%f322, %f101, %f86;
	sub.s64 	%rd38, %rd1, %rd75;
	setp.lt.u64 	%p4, %rd38, %rd33;
	add.s32 	%r199, %r199, 1;
	add.s64 	%rd74, %rd74, %rd33;
	sub.s32 	%r198, %r198, %r61;
	mul.wide.s32 	%rd39, %r61, 4;
	add.s64 	%rd73, %rd73, %rd39;
	@%p4 bra 	$L__BB6_42;
	bra.uni 	$L__BB6_27;
$L__BB6_29:
	setp.le.u64 	%p5, %rd1, %rd75;
	cvt.u32.u64 	%r62, %rd75;
	cvt.u32.u64 	%r63, %rd1;
	sub.s32 	%r64, %r63, %r62;
	setp.ge.s32 	%p6, %r27, %r64;
	or.pred  	%p7, %p5, %p6;
	@%p7 bra 	$L__BB6_42;
	cvt.u32.u64 	%r66, %rd15;
	cvt.u32.u64 	%r67, %rd4;
	not.b32 	%r68, %r27;
	add.s32 	%r69, %r68, %r28;
	add.s32 	%r70, %r66, %r67;
	sub.s32 	%r71, %r69, %r70;
	mul.lo.s32 	%r72, %r1, %r199;
	shl.b32 	%r73, %r72, 12;
	sub.s32 	%r74, %r71, %r73;
	shr.u32 	%r75, %r74, 8;
	add.s32 	%r34, %r75, 1;
	and.b32  	%r35, %r34, 15;
	setp.lt.u32 	%p8, %r74, 3840;
	mov.u32 	%r202, %r27;
	@%p8 bra 	$L__BB6_33;
	shr.u32 	%r76, %r198, 8;
	add.s32 	%r77, %r76, 1;
	and.b32  	%r78, %r77, 33554416;
	neg.s32 	%r200, %r78;
	mov.u32 	%r202, %r27;
$L__BB6_32:
	.pragma "nounroll";
	ld.global.f32 	%f103, [%rd73+-8192];
	add.f32 	%f104, %f322, %f103;
	ld.global.f32 	%f105, [%rd73+-7168];
	add.f32 	%f106, %f104, %f105;
	ld.global.f32 	%f107, [%rd73+-6144];
	add.f32 	%f108, %f106, %f107;
	ld.global.f32 	%f109, [%rd73+-5120];
	add.f32 	%f110, %f108, %f109;
	ld.global.f32 	%f111, [%rd73+-4096];
	add.f32 	%f112, %f110, %f111;
	ld.global.f32 	%f113, [%rd73+-3072];
	add.f32 	%f114, %f112, %f113;
	ld.global.f32 	%f115, [%rd73+-2048];
	add.f32 	%f116, %f114, %f115;
	ld.global.f32 	%f117, [%rd73+-1024];
	add.f32 	%f118, %f116, %f117;
	ld.global.f32 	%f119, [%rd73];
	add.f32 	%f120, %f118, %f119;
	ld.global.f32 	%f121, [%rd73+1024];
	add.f32 	%f122, %f120, %f121;
	ld.global.f32 	%f123, [%rd73+2048];
	add.f32 	%f124, %f122, %f123;
	ld.global.f32 	%f125, [%rd73+3072];
	add.f32 	%f126, %f124, %f125;
	ld.global.f32 	%f127, [%rd73+4096];
	add.f32 	%f128, %f126, %f127;
	ld.global.f32 	%f129, [%rd73+5120];
	add.f32 	%f130, %f128, %f129;
	ld.global.f32 	%f131, [%rd73+6144];
	add.f32 	%f132, %f130, %f131;
	ld.global.f32 	%f133, [%rd73+7168];
	add.f32 	%f322, %f132, %f133;
	add.s32 	%r202, %r202, 4096;
	add.s32 	%r200, %r200, 16;
	add.s64 	%rd73, %rd73, 16384;
	setp.ne.s32 	%p9, %r200, 0;
	@%p9 bra 	$L__BB6_32;
$L__BB6_33:
	setp.eq.s32 	%p10, %r35, 0;
	@%p10 bra 	$L__BB6_42;
	and.b32  	%r42, %r34, 7;
	setp.lt.u32 	%p11, %r35, 8;
	@%p11 bra 	$L__BB6_36;
	cvt.u64.u32 	%rd40, %r202;
	add.s64 	%rd41, %rd75, %rd40;
	shl.b64 	%rd42, %rd41, 2;
	add.s64 	%rd43, %rd2, %rd42;
	ld.global.f32 	%f135, [%rd43];
	add.f32 	%f136, %f322, %f135;
	ld.global.f32 	%f137, [%rd43+1024];
	add.f32 	%f138, %f136, %f137;
	ld.global.f32 	%f139, [%rd43+2048];
	add.f32 	%f140, %f138, %f139;
	ld.global.f32 	%f141, [%rd43+3072];
	add.f32 	%f142, %f140, %f141;
	ld.global.f32 	%f143, [%rd43+4096];
	add.f32 	%f144, %f142, %f143;
	ld.global.f32 	%f145, [%rd43+5120];
	add.f32 	%f146, %f144, %f145;
	ld.global.f32 	%f147, [%rd43+6144];
	add.f32 	%f148, %f146, %f147;
	ld.global.f32 	%f149, [%rd43+7168];
	add.f32 	%f322, %f148, %f149;
	add.s32 	%r202, %r202, 2048;
$L__BB6_36:
	setp.eq.s32 	%p12, %r42, 0;
	@%p12 bra 	$L__BB6_42;
	setp.lt.u32 	%p13, %r42, 4;
	@%p13 bra 	$L__BB6_39;
	cvt.u64.u32 	%rd44, %r202;
	add.s64 	%rd45, %rd75, %rd44;
	shl.b64 	%rd46, %rd45, 2;
	add.s64 	%rd47, %rd2, %rd46;
	ld.global.f32 	%f151, [%rd47];
	add.f32 	%f152, %f322, %f151;
	ld.global.f32 	%f153, [%rd47+1024];
	add.f32 	%f154, %f152, %f153;
	ld.global.f32 	%f155, [%rd47+2048];
	add.f32 	%f156, %f154, %f155;
	ld.global.f32 	%f157, [%rd47+3072];
	add.f32 	%f322, %f156, %f157;
	add.s32 	%r202, %r202, 1024;
$L__BB6_39:
	and.b32  	%r79, %r34, 3;
	setp.eq.s32 	%p14, %r79, 0;
	@%p14 bra 	$L__BB6_42;
	cvt.u64.u32 	%rd48, %r202;
	add.s64 	%rd49, %rd48, %rd74;
	shl.b64 	%rd50, %rd49, 2;
	add.s64 	%rd77, %rd2, %rd50;
	cvt.u16.u32 	%rs1, %r198;
	shr.u16 	%rs2, %rs1, 8;
	add.s16 	%rs3, %rs2, 1;
	cvt.u32.u16 	%r80, %rs3;
	and.b32  	%r81, %r80, 3;
	neg.s32 	%r205, %r81;
$L__BB6_41:
	.pragma "nounroll";
	ld.global.f32 	%f158, [%rd77];
	add.f32 	%f322, %f322, %f158;
	add.s64 	%rd77, %rd77, 1024;
	add.s32 	%r205, %r205, 1;
	setp.ne.s32 	%p15, %r205, 0;
	@%p15 bra 	$L__BB6_41;
$L__BB6_42:
	// begin inline asm
	mov.u32 %r82, %laneid;
	// end inline asm
	mov.b32 	%r84, %f322;
	mov.b32 	%r85, 1;
	mov.b32 	%r106, 31;
	mov.b32 	%r107, -1;
	// begin inline asm
	shfl.sync.down.b32 %r83, %r84, %r85, %r106, %r107;
	// end inline asm
	setp.gt.s32 	%p16, %r82, 30;
	mov.b32 	%f159, %r83;
	add.f32 	%f160, %f322, %f159;
	selp.f32 	%f161, %f322, %f160, %p16;
	mov.b32 	%r89, %f161;
	mov.b32 	%r90, 2;
	// begin inline asm
	shfl.sync.down.b32 %r88, %r89, %r90, %r106, %r107;
	// end inline asm
	setp.gt.s32 	%p17, %r82, 29;
	mov.b32 	%f162, %r88;
	add.f32 	%f163, %f161, %f162;
	selp.f32 	%f164, %f161, %f163, %p17;
	mov.b32 	%r94, %f164;
	mov.b32 	%r95, 4;
	// begin inline asm
	shfl.sync.down.b32 %r93, %r94, %r95, %r106, %r107;
	// end inline asm
	setp.gt.s32 	%p18, %r82, 27;
	mov.b32 	%f165, %r93;
	add.f32 	%f166, %f164, %f165;
	selp.f32 	%f167, %f164, %f166, %p18;
	mov.b32 	%r99, %f167;
	mov.b32 	%r100, 8;
	// begin inline asm
	shfl.sync.down.b32 %r98, %r99, %r100, %r106, %r107;
	// end inline asm
	setp.gt.s32 	%p19, %r82, 23;
	mov.b32 	%f168, %r98;
	add.f32 	%f169, %f167, %f168;
	selp.f32 	%f170, %f167, %f169, %p19;
	mov.b32 	%r104, %f170;
	mov.b32 	%r105, 16;
	// begin inline asm
	shfl.sync.down.b32 %r103, %r104, %r105, %r106, %r107;
	// end inline asm
	setp.gt.s32 	%p20, %r82, 15;
	mov.b32 	%f171, %r103;
	add.f32 	%f37, %f170, %f171;
	selp.f32 	%f323, %f170, %f37, %p20;
	setp.ne.s32 	%p21, %r82, 0;
	@%p21 bra 	$L__BB6_44;
	shr.u32 	%r108, %r27, 3;
	and.b32  	%r109, %r108, 124;
	mov.u32 	%r110, _ZZN3cub18CUB_300001_SM_10006detail6reduce18DeviceReduceKernelINS2_10policy_hubIfyN4cuda3std3__44plusIfEEE10Policy1000EN6thrust24THRUST_300001_SM_1000_NS10device_ptrIfEEyS9_fNS7_10__identityEEEvT0_PT3_T1_NS0_13GridEvenShareISK_EET2_T4_E12temp_storage;
	add.s32 	%r111, %r110, %r109;
	st.shared.f32 	[%r111+8], %f37;
$L__BB6_44:
	bar.sync 	0;
	setp.ne.s32 	%p22, %r27, 0;
	@%p22 bra 	$L__BB6_46;
	ld.shared.f32 	%f172, [_ZZN3cub18CUB_300001_SM_10006detail6reduce18DeviceReduceKernelINS2_10policy_hubIfyN4cuda3std3__44plusIfEEE10Policy1000EN6thrust24THRUST_300001_SM_1000_NS10device_ptrIfEEyS9_fNS7_10__identityEEEvT0_PT3_T1_NS0_13GridEvenShareISK_EET2_T4_E12temp_storage+12];
	add.f32 	%f173, %f323, %f172;
	ld.shared.f32 	%f174, [_ZZN3cub18CUB_300001_SM_10006detail6reduce18DeviceReduceKernelINS2_10policy_hubIfyN4cuda3std3__44plusIfEEE10Policy1000EN6thrust24THRUST_300001_SM_1000_NS10device_ptrIfEEyS9_fNS7_10__identityEEEvT0_PT3_T1_NS0_13GridEvenShareISK_EET2_T4_E12temp_storage+16];
	add.f32 	%f175, %f173, %f174;
	ld.shared.f32 	%f176, [_ZZN3cub18CUB_300001_SM_10006detail6reduce18DeviceReduceKernelINS2_10policy_hubIfyN4cuda3std3__44plusIfEEE10Policy1000EN6thrust24THRUST_300001_SM_1000_NS10device_ptrIfEEyS9_fNS7_10__identityEEEvT0_PT3_T1_NS0_13GridEvenShareISK_EET2_T4_E12temp_storage+20];
	add.f32 	%f177, %f175, %f176;
	ld.shared.f32 	%f178, [_ZZN3cub18CUB_300001_SM_10006detail6reduce18DeviceReduceKernelINS2_10policy_hubIfyN4cuda3std3__44plusIfEEE10Policy1000EN6thrust24THRUST_300001_SM_1000_NS10device_ptrIfEEyS9_fNS7_10__identityEEEvT0_PT3_T1_NS0_13GridEvenShareISK_EET2_T4_E12temp_storage+24];
	add.f32 	%f179, %f177, %f178;
	ld.shared.f32 	%f180, [_ZZN3cub18CUB_300001_SM_10006detail6reduce18DeviceReduceKernelINS2_10policy_hubIfyN4cuda3std3__44plusIfEEE10Policy1000EN6thrust24THRUST_300001_SM_1000_NS10device_ptrIfEEyS9_fNS7_10__identityEEEvT0_PT3_T1_NS0_13GridEvenShareISK_EET2_T4_E12temp_storage+28];
	add.f32 	%f181, %f179, %f180;
	ld.shared.f32 	%f182, [_ZZN3cub18CUB_300001_SM_10006detail6reduce18DeviceReduceKernelINS2_10policy_hubIfyN4cuda3std3__44plusIfEEE10Policy1000EN6thrust24THRUST_300001_SM_1000_NS10device_ptrIfEEyS9_fNS7_10__identityEEEvT0_PT3_T1_NS0_13GridEvenShareISK_EET2_T4_E12temp_storage+32];
	add.f32 	%f183, %f181, %f182;
	ld.shared.f32 	%f184, [_ZZN3cub18CUB_300001_SM_10006detail6reduce18DeviceReduceKernelINS2_10policy_hubIfyN4cuda3std3__44plusIfEEE10Policy1000EN6thrust24THRUST_300001_SM_1000_NS10device_ptrIfEEyS9_fNS7_10__identityEEEvT0_PT3_T1_NS0_13GridEvenShareISK_EET2_T4_E12temp_storage+36];
	add.f32 	%f323, %f183, %f184;
$L__BB6_46:
	mov.u32 	%r189, %tid.x;
	setp.ne.s32 	%p56, %r189, 0;
	@%p56 bra 	$L__BB6_48;
	ld.param.u64 	%rd71, [_ZN3cub18CUB_300001_SM_10006detail6reduce18DeviceReduceKernelINS2_10policy_hubIfyN4cuda3std3__44plusIfEEE10Policy1000EN6thrust24THRUST_300001_SM_1000_NS10device_ptrIfEEyS9_fNS7_10__identityEEEvT0_PT3_T1_NS0_13GridEvenShareISK_EET2_T4__param_1];
	cvta.to.global.u64 	%rd68, %rd71;
	mul.wide.u32 	%rd69, %r2, 4;
	add.s64 	%rd70, %rd68, %rd69;
	st.global.f32 	[%rd70], %f323;
$L__BB6_48:
	ret;

}
	// .globl	_ZN3cub18CUB_300001_SM_10006detail6reduce28DeviceReduceSingleTileKernelINS2_10policy_hubIfyN4cuda3std3__44plusIfEEE10Policy1000EPfSC_iS9_ffNS7_10__identityEEEvT0_T1_T2_T3_T4_T6_
.visible .entry _ZN3cub18CUB_300001_SM_10006detail6reduce28DeviceReduceSingleTileKernelINS2_10policy_hubIfyN4cuda3std3__44plusIfEEE10Policy1000EPfSC_iS9_ffNS7_10__identityEEEvT0_T1_T2_T3_T4_T6_(
	.param .u64 .ptr .align 1 _ZN3cub18CUB_300001_SM_10006detail6reduce28DeviceReduceSingleTileKernelINS2_10policy_hubIfyN4cuda3std3__44plusIfEEE10Policy1000EPfSC_iS9_ffNS7_10__identityEEEvT0_T1_T2_T3_T4_T6__param_0,
	.param .u64 .ptr .align 1 _ZN3cub18CUB_300001_SM_10006detail6reduce28DeviceReduceSingleTileKernelINS2_10policy_hubIfyN4cuda3std3__44plusIfEEE10Policy1000EPfSC_iS9_ffNS7_10__identityEEEvT0_T1_T2_T3_T4_T6__param_1,
	.param .u32 _ZN3cub18CUB_300001_SM_10006detail6reduce28DeviceReduceSingleTileKernelINS2_10policy_hubIfyN4cuda3std3__44plusIfEEE10Policy1000EPfSC_iS9_ffNS7_10__identityEEEvT0_T1_T2_T3_T4_T6__param_2,
	.param .align 1 .b8 _ZN3cub18CUB_300001_SM_10006detail6reduce28DeviceReduceSingleTileKernelINS2_10policy_hubIfyN4cuda3std3__44plusIfEEE10Policy1000EPfSC_iS9_ffNS7_10__identityEEEvT0_T1_T2_T3_T4_T6__param_3[1],
	.param .f32 _ZN3cub18CUB_300001_SM_10006detail6reduce28DeviceReduceSingleTileKernelINS2_10policy_hubIfyN4cuda3std3__44plusIfEEE10Policy1000EPfSC_iS9_ffNS7_10__identityEEEvT0_T1_T2_T3_T4_T6__param_4,
	.param .align 1 .b8 _ZN3cub18CUB_300001_SM_10006detail6reduce28DeviceReduceSingleTileKernelINS2_10policy_hubIfyN4cuda3std3__44plusIfEEE10Policy1000EPfSC_iS9_ffNS7_10__identityEEEvT0_T1_T2_T3_T4_T6__param_5[1]
)
.maxntid 256
.minnctapersm 1
{
	.reg .pred 	%p<97>;
	.reg .b32 	%r<407>;
	.reg .b32 	%f<419>;
	.reg .b64 	%rd<125>;
	// demoted variable
	.shared .align 4 .b8 _ZZN3cub18CUB_300001_SM_10006detail6reduce28DeviceReduceSingleTileKernelINS2_10policy_hubIfyN4cuda3std3__44plusIfEEE10Policy1000EPfSC_iS9_ffNS7_10__identityEEEvT0_T1_T2_T3_T4_T6_E12temp_storage[44];
	ld.param.u64 	%rd16, [_ZN3cub18CUB_300001_SM_10006detail6reduce28DeviceReduceSingleTileKernelINS2_10policy_hubIfyN4cuda3std3__44plusIfEEE10Policy1000EPfSC_iS9_ffNS7_10__identityEEEvT0_T1_T2_T3_T4_T6__param_0];
	ld.param.u64 	%rd17, [_ZN3cub18CUB_300001_SM_10006detail6reduce28DeviceReduceSingleTileKernelINS2_10policy_hubIfyN4cuda3std3__44plusIfEEE10Policy1000EPfSC_iS9_ffNS7_10__identityEEEvT0_T1_T2_T3_T4_T6__param_1];
	ld.param.u32 	%r67, [_ZN3cub18CUB_300001_SM_10006detail6reduce28DeviceReduceSingleTileKernelINS2_10policy_hubIfyN4cuda3std3__44plusIfEEE10Policy1000EPfSC_iS9_ffNS7_10__identityEEEvT0_T1_T2_T3_T4_T6__param_2];
	ld.param.f32 	%f58, [_ZN3cub18CUB_300001_SM_10006detail6reduce28DeviceReduceSingleTileKernelINS2_10policy_hubIfyN4cuda3std3__44plusIfEEE10Policy1000EPfSC_iS9_ffNS7_10__identityEEEvT0_T1_T2_T3_T4_T6__param_4];
	cvta.to.global.u64 	%rd1, %rd17;
	setp.ne.s32 	%p1, %r67, 0;
	@%p1 bra 	$L__BB7_3;
	mov.u32 	%r380, %tid.x;
	setp.ne.s32 	%p96, %r380, 0;
	@%p96 bra 	$L__BB7_74;
	st.global.f32 	[%rd1], %f58;
	bra.uni 	$L__BB7_74;
$L__BB7_3:
	and.b64  	%rd18, %rd16, 15;
	setp.ne.s64 	%p2, %rd18, 0;
	@%p2 bra 	$L__BB7_38;
	setp.gt.s32 	%p49, %r67, 4095;
	@%p49 bra 	$L__BB7_22;
	mov.u32 	%r1, %tid.x;
	setp.ge.s32 	%p66, %r1, %r67;
	mov.f32 	%f397, 0f00000000;
	mov.u32 	%r384, %r1;
	@%p66 bra 	$L__BB7_7;
	mul.wide.u32 	%rd113, %r1, 4;
	add.s64 	%rd112, %rd16, %rd113;
	// begin inline asm
	ld.global.nc.u32 %r300, [%rd112];
	// end inline asm
	mov.b32 	%f397, %r300;
	add.s32 	%r384, %r1, 256;
$L__BB7_7:
	setp.ge.s32 	%p67, %r384, %r67;
	@%p67 bra 	$L__BB7_13;
	not.b32 	%r301, %r384;
	add.s32 	%r4, %r67, %r301;
	and.b32  	%r302, %r4, 768;
	setp.eq.s32 	%p68, %r302, 768;
	@%p68 bra 	$L__BB7_11;
	mul.wide.u32 	%rd114, %r384, 4;
	add.s64 	%rd121, %rd16, %rd114;
	shr.u32 	%r303, %r4, 8;
	add.s32 	%r304, %r303, 1;
	and.b32  	%r305, %r304, 3;
	neg.s32 	%r382, %r305;
$L__BB7_10:
	.pragma "nounroll";
	// begin inline asm
	ld.global.nc.u32 %r306, [%rd121];
	// end inline asm
	mov.b32 	%f323, %r306;
	add.f32 	%f397, %f397, %f323;
	add.s32 	%r384, %r384, 256;
	add.s64 	%rd121, %rd121, 1024;
	add.s32 	%r382, %r382, 1;
	setp.ne.s32 	%p69, %r382, 0;
	@%p69 bra 	$L__BB7_10;
$L__BB7_11:
	setp.lt.u32 	%p70, %r4, 768;
	@%p70 bra 	$L__BB7_13;
$L__BB7_12:
	mul.wide.s32 	%rd120, %r384, 4;
	add.s64 	%rd116, %rd16, %rd120;
	// begin inline asm
	ld.global.nc.u32 %r307, [%rd116];
	// end inline asm
	mov.b32 	%f324, %r307;
	add.f32 	%f325, %f397, %f324;
	add.s64 	%rd117, %rd116, 1024;
	// begin inline asm
	ld.global.nc.u32 %r308, [%rd117];
	// end inline asm
	mov.b32 	%f326, %r308;
	add.f32 	%f327, %f325, %f326;
	add.s64 	%rd118, %rd116, 2048;
	// begin inline asm
	ld.global.nc.u32 %r309, [%rd118];
	// end inline asm
	mov.b32 	%f328, %r309;
	add.f32 	%f329, %f327, %f328;
	add.s64 	%rd119, %rd116, 3072;
	// begin inline asm
	ld.global.nc.u32 %r310, [%rd119];
	// end inline asm
	mov.b32 	%f330, %r310;
	add.f32 	%f397, %f329, %f330;
	add.s32 	%r384, %r384, 1024;
	setp.lt.s32 	%p71, %r384, %r67;
	@%p71 bra 	$L__BB7_12;
$L__BB7_13:
	setp.lt.s32 	%p72, %r67, 256;
	@%p72 bra 	$L__BB7_18;
	// begin inline asm
	mov.u32 %r349, %laneid;
	// end inline asm
	mov.b32 	%r351, %f397;
	mov.b32 	%r352, 1;
	mov.b32 	%r373, 31;
	mov.b32 	%r374, -1;
	// begin inline asm
	shfl.sync.down.b32 %r350, %r351, %r352, %r373, %r374;
	// end inline asm
	setp.gt.s32 	%p88, %r349, 30;
	mov.b32 	%f365, %r350;
	add.f32 	%f366, %f397, %f365;
	selp.f32 	%f367, %f397, %f366, %p88;
	mov.b32 	%r356, %f367;
	mov.b32 	%r357, 2;
	// begin inline asm
	shfl.sync.down.b32 %r355, %r356, %r357, %r373, %r374;
	// end inline asm
	setp.gt.s32 	%p89, %r349, 29;
	mov.b32 	%f368, %r355;
	add.f32 	%f369, %f367, %f368;
	selp.f32 	%f370, %f367, %f369, %p89;
	mov.b32 	%r361, %f370;
	mov.b32 	%r362, 4;
	// begin inline asm
	shfl.sync.down.b32 %r360, %r361, %r362, %r373, %r374;
	// end inline asm
	setp.gt.s32 	%p90, %r349, 27;
	mov.b32 	%f371, %r360;
	add.f32 	%f372, %f370, %f371;
	selp.f32 	%f373, %f370, %f372, %p90;
	mov.b32 	%r366, %f373;
	mov.b32 	%r367, 8;
	// begin inline asm
	shfl.sync.down.b32 %r365, %r366, %r367, %r373, %r374;
	// end inline asm
	setp.gt.s32 	%p91, %r349, 23;
	mov.b32 	%f374, %r365;
	add.f32 	%f375, %f373, %f374;
	selp.f32 	%f376, %f373, %f375, %p91;
	mov.b32 	%r371, %f376;
	mov.b32 	%r372, 16;
	// begin inline asm
	shfl.sync.down.b32 %r370, %r371, %r372, %r373, %r374;
	// end inline asm
	setp.gt.s32 	%p92, %r349, 15;
	mov.b32 	%f377, %r370;
	add.f32 	%f10, %f376, %f377;
	selp.f32 	%f418, %f376, %f10, %p92;
	setp.ne.s32 	%p93, %r349, 0;
	@%p93 bra 	$L__BB7_16;
	shr.u32 	%r375, %r1, 3;
	and.b32  	%r376, %r375, 124;
	mov.u32 	%r377, _ZZN3cub18CUB_300001_SM_10006detail6reduce28DeviceReduceSingleTileKernelINS2_10policy_hubIfyN4cuda3std3__44plusIfEEE10Policy1000EPfSC_iS9_ffNS7_10__identityEEEvT0_T1_T2_T3_T4_T6_E12temp_storage;
	add.s32 	%r378, %r377, %r376;
	st.shared.f32 	[%r378+8], %f10;
$L__BB7_16:
	bar.sync 	0;
	setp.ne.s32 	%p94, %r1, 0;
	@%p94 bra 	$L__BB7_72;
	ld.shared.f32 	%f378, [_ZZN3cub18CUB_300001_SM_10006detail6reduce28DeviceReduceSingleTileKernelINS2_10policy_hubIfyN4cuda3std3__44plusIfEEE10Policy1000EPfSC_iS9_ffNS7_10__identityEEEvT0_T1_T2_T3_T4_T6_E12temp_storage+12];
	add.f32 	%f379, %f418, %f378;
	ld.shared.f32 	%f380, [_ZZN3cub18CUB_300001_SM_10006detail6reduce28DeviceReduceSingleTileKernelINS2_10policy_hubIfyN4cuda3std3__44plusIfEEE10Policy1000EPfSC_iS9_ffNS7_10__identityEEEvT0_T1_T2_T3_T4_T6_E12temp_storage+16];
	add.f32 	%f381, %f379, %f380;
	ld.shared.f32 	%f382, [_ZZN3cub18CUB_300001_SM_10006detail6reduce28DeviceReduceSingleTileKernelINS2_10policy_hubIfyN4cuda3std3__44plusIfEEE10Policy1000EPfSC_iS9_ffNS7_10__identityEEEvT0_T1_T2_T3_T4_T6_E12temp_storage+20];
	add.f32 	%f383, %f381, %f382;
	ld.shared.f32 	%f384, [_ZZN3cub18CUB_300001_SM_10006detail6reduce28DeviceReduceSingleTileKernelINS2_10policy_hubIfyN4cuda3std3__44plusIfEEE10Policy1000EPfSC_iS9_ffNS7_10__identityEEEvT0_T1_T2_T3_T4_T6_E12temp_storage+24];
	add.f32 	%f385, %f383, %f384;
	ld.shared.f32 	%f386, [_ZZN3cub18CUB_300001_SM_10006detail6reduce28DeviceReduceSingleTileKernelINS2_10policy_hubIfyN4cuda3std3__44plusIfEEE10Policy1000EPfSC_iS9_ffNS7_10__identityEEEvT0_T1_T2_T3_T4_T6_E12temp_storage+28];
	add.f32 	%f387, %f385, %f386;
	ld.shared.f32 	%f388, [_ZZN3cub18CUB_300001_SM_10006detail6reduce28DeviceReduceSingleTileKernelINS2_10policy_hubIfyN4cuda3std3__44plusIfEEE10Policy1000EPfSC_iS9_ffNS7_10__identityEEEvT0_T1_T2_T3_T4_T6_E12temp_storage+32];
	add.f32 	%f389, %f387, %f388;
	ld.shared.f32 	%f390, [_ZZN3cub18CUB_300001_SM_10006detail6reduce28DeviceReduceSingleTileKernelINS2_10policy_hubIfyN4cuda3std3__44plusIfEEE10Policy1000EPfSC_iS9_ffNS7_10__identityEEEvT0_T1_T2_T3_T4_T6_E12temp_storage+36];
	add.f32 	%f418, %f389, %f390;
	bra.uni 	$L__BB7_72;
$L__BB7_18:
	// begin inline asm
	mov.u32 %r311, %laneid;
	// end inline asm
	and.b32  	%r337, %r1, 992;
	add.s32 	%r338, %r337, 32;
	setp.gt.s32 	%p73, %r338, %r67;
	not.b32 	%r339, %r337;
	add.s32 	%r340, %r67, %r339;
	selp.b32 	%r335, %r340, 31, %p73;
	mov.b32 	%r313, %f397;
	mov.b32 	%r314, 1;
	mov.b32 	%r336, -1;
	// begin inline asm
	shfl.sync.down.b32 %r312, %r313, %r314, %r335, %r336;
	// end inline asm
	setp.lt.s32 	%p74, %r311, %r335;
	mov.b32 	%f331, %r312;
	add.f32 	%f332, %f397, %f331;
	selp.f32 	%f333, %f332, %f397, %p74;
	mov.b32 	%r318, %f333;
	mov.b32 	%r319, 2;
	// begin inline asm
	shfl.sync.down.b32 %r317, %r318, %r319, %r335, %r336;
	// end inline asm
	add.s32 	%r341, %r311, 2;
	setp.gt.s32 	%p75, %r341, %r335;
	mov.b32 	%f334, %r317;
	add.f32 	%f335, %f333, %f334;
	selp.f32 	%f336, %f333, %f335, %p75;
	mov.b32 	%r323, %f336;
	mov.b32 	%r324, 4;
	// begin inline asm
	shfl.sync.down.b32 %r322, %r323, %r324, %r335, %r336;
	// end inline asm
	add.s32 	%r342, %r311, 4;
	setp.gt.s32 	%p76, %r342, %r335;
	mov.b32 	%f337, %r322;
	add.f32 	%f338, %f336, %f337;
	selp.f32 	%f339, %f336, %f338, %p76;
	mov.b32 	%r328, %f339;
	mov.b32 	%r329, 8;
	// begin inline asm
	shfl.sync.down.b32 %r327, %r328, %r329, %r335, %r336;
	// end inline asm
	add.s32 	%r343, %r311, 8;
	setp.gt.s32 	%p77, %r343, %r335;
	mov.b32 	%f340, %r327;
	add.f32 	%f341, %f339, %f340;
	selp.f32 	%f342, %f339, %f341, %p77;
	mov.b32 	%r333, %f342;
	mov.b32 	%r334, 16;
	// begin inline asm
	shfl.sync.down.b32 %r332, %r333, %r334, %r335, %r336;
	// end inline asm
	add.s32 	%r344, %r311, 16;
	setp.gt.s32 	%p78, %r344, %r335;
	mov.b32 	%f343, %r332;
	add.f32 	%f344, %f342, %f343;
	selp.f32 	%f418, %f342, %f344, %p78;
	setp.ne.s32 	%p79, %r311, 0;
	@%p79 bra 	$L__BB7_20;
	shr.u32 	%r345, %r1, 3;
	and.b32  	%r346, %r345, 124;
	mov.u32 	%r347, _ZZN3cub18CUB_300001_SM_10006detail6reduce28DeviceReduceSingleTileKernelINS2_10policy_hubIfyN4cuda3std3__44plusIfEEE10Policy1000EPfSC_iS9_ffNS7_10__identityEEEvT0_T1_T2_T3_T4_T6_E12temp_storage;
	add.s32 	%r348, %r347, %r346;
	st.shared.f32 	[%r348+8], %f418;
$L__BB7_20:
	bar.sync 	0;
	setp.ne.s32 	%p80, %r1, 0;
	@%p80 bra 	$L__BB7_72;
	setp.gt.s32 	%p81, %r67, 32;
	ld.shared.f32 	%f345, [_ZZN3cub18CUB_300001_SM_10006detail6reduce28DeviceReduceSingleTileKernelINS2_10policy_hubIfyN4cuda3std3__44plusIfEEE10Policy1000EPfSC_iS9_ffNS7_10__identityEEEvT0_T1_T2_T3_T4_T6_E12temp_storage+12];
	add.f32 	%f346, %f418, %f345;
	selp.f32 	%f347, %f346, %f418, %p81;
	setp.gt.s32 	%p82, %r67, 64;
	ld.shared.f32 	%f348, [_ZZN3cub18CUB_300001_SM_10006detail6reduce28DeviceReduceSingleTileKernelINS2_10policy_hubIfyN4cuda3std3__44plusIfEEE10Policy1000EPfSC_iS9_ffNS7_10__identityEEEvT0_T1_T2_T3_T4_T6_E12temp_storage+16];
	add.f32 	%f349, %f348, %f347;
	selp.f32 	%f350, %f349, %f347, %p82;
	setp.gt.s32 	%p83, %r67, 96;
	ld.shared.f32 	%f351, [_ZZN3cub18CUB_300001_SM_10006detail6reduce28DeviceReduceSingleTileKernelINS2_10policy_hubIfyN4cuda3std3__44plusIfEEE10Policy1000EPfSC_iS9_ffNS7_10__identityEEEvT0_T1_T2_T3_T4_T6_E12temp_storage+20];
	add.f32 	%f352, %f351, %f350;
	selp.f32 	%f353, %f352, %f350, %p83;
	setp.gt.s32 	%p84, %r67, 128;
	ld.shared.f32 	%f354, [_ZZN3cub18CUB_300001_SM_10006detail6reduce28DeviceReduceSingleTileKernelINS2_10policy_hubIfyN4cuda3std3__44plusIfEEE10Policy1000EPfSC_iS9_ffNS7_10__identityEEEvT0_T1_T2_T3_T4_T6_E12temp_storage+24];
	add.f32 	%f355, %f354, %f353;
	selp.f32 	%f356, %f355, %f353, %p84;
	setp.gt.s32 	%p85, %r67, 160;
	ld.shared.f32 	%f357, [_ZZN3cub18CUB_300001_SM_10006detail6reduce28DeviceReduceSingleTileKernelINS2_10policy_hubIfyN4cuda3std3__44plusIfEEE10Policy1000EPfSC_iS9_ffNS7_10__identityEEEvT0_T1_T2_T3_T4_T6_E12temp_storage+28];
	add.f32 	%f358, %f357, %f356;
	selp.f32 	%f359, %f358, %f356, %p85;
	setp.gt.s32 	%p86, %r67, 192;
	ld.shared.f32 	%f360, [_ZZN3cub18CUB_300001_SM_10006detail6reduce28DeviceReduceSingleTileKernelINS2_10policy_hubIfyN4cuda3std3__44plusIfEEE10Policy1000EPfSC_iS9_ffNS7_10__identityEEEvT0_T1_T2_T3_T4_T6_E12temp_storage+32];
	add.f32 	%f361, %f360, %f359;
	selp.f32 	%f362, %f361, %f359, %p86;
	setp.gt.s32 	%p87, %r67, 224;
	ld.shared.f32 	%f363, [_ZZN3cub18CUB_300001_SM_10006detail6reduce28DeviceReduceSingleTileKernelINS2_10policy_hubIfyN4cuda3std3__44plusIfEEE10Policy1000EPfSC_iS9_ffNS7_10__identityEEEvT0_T1_T2_T3_T4_T6_E12temp_storage+36];
	add.f32 	%f364, %f363, %f362;
	selp.f32 	%f418, %f364, %f362, %p87;
	bra.uni 	$L__BB7_72;
$L__BB7_22:
	mov.u32 	%r13, %tid.x;
	shl.b32 	%r224, %r13, 2;
	mul.wide.u32 	%rd86, %r224, 4;
	add.s64 	%rd76, %rd16, %rd86;
	// begin inline asm
	ld.global.nc.v2.u64 {%rd74, %rd75}, [%rd76];
	// end inline asm
	mov.b64 	{%r225, %r226}, %rd75;
	mov.b64 	{%r227, %r228}, %rd74;
	mov.b32 	%f225, %r228;
	mov.b32 	%f226, %r227;
	mov.b32 	%f227, %r226;
	mov.b32 	%f228, %r225;
	add.s64 	%rd79, %rd76, 4096;
	// begin inline asm
	ld.global.nc.v2.u64 {%rd77, %rd78}, [%rd79];
	// end inline asm
	mov.b64 	{%r229, %r230}, %rd78;
	mov.b64 	{%r231, %r232}, %rd77;
	mov.b32 	%f229, %r232;
	mov.b32 	%f230, %r231;
	mov.b32 	%f231, %r230;
	mov.b32 	%f232, %r229;
	add.s64 	%rd82, %rd76, 8192;
	// begin inline asm
	ld.global.nc.v2.u64 {%rd80, %rd81}, [%rd82];
	// end inline asm
	mov.b64 	{%r233, %r234}, %rd81;
	mov.b64 	{%r235, %r236}, %rd80;
	mov.b32 	%f233, %r236;
	mov.b32 	%f234, %r235;
	mov.b32 	%f235, %r234;
	mov.b32 	%f236, %r233;
	add.s64 	%rd85, %rd76, 12288;
	// begin inline asm
	ld.global.nc.v2.u64 {%rd83, %rd84}, [%rd85];
	// end inline asm
	mov.b64 	{%r237, %r238}, %rd84;
	mov.b64 	{%r239, %r240}, %rd83;
	mov.b32 	%f237, %r240;
	mov.b32 	%f238, %r239;
	mov.b32 	%f239, %r238;
	mov.b32 	%f240, %r237;
	add.f32 	%f241, %f226, %f225;
	add.f32 	%f242, %f228, %f227;
	add.f32 	%f243, %f230, %f229;
	add.f32 	%f244, %f232, %f231;
	add.f32 	%f245, %f234, %f233;
	add.f32 	%f246, %f236, %f235;
	add.f32 	%f247, %f238, %f237;
	add.f32 	%f248, %f240, %f239;
	add.f32 	%f249, %f241, %f242;
	add.f32 	%f250, %f243, %f244;
	add.f32 	%f251, %f245, %f246;
	add.f32 	%f252, %f247, %f248;
	add.f32 	%f253, %f249, %f250;
	add.f32 	%f254, %f251, %f252;
	add.f32 	%f404, %f253, %f254;
	setp.lt.u32 	%p50, %r67, 8192;
	mov.b32 	%r387, 4096;
	@%p50 bra 	$L__BB7_26;
	add.s32 	%r14, %r67, -4096;
	mov.b32 	%r387, 4096;
$L__BB7_24:
	mul.wide.s32 	%rd99, %r387, 4;
	add.s64 	%rd89, %rd76, %rd99;
	// begin inline asm
	ld.global.nc.v2.u64 {%rd87, %rd88}, [%rd89];
	// end inline asm
	mov.b64 	{%r242, %r243}, %rd88;
	mov.b64 	{%r244, %r245}, %rd87;
	mov.b32 	%f255, %r245;
	mov.b32 	%f256, %r244;
	mov.b32 	%f257, %r243;
	mov.b32 	%f258, %r242;
	add.s64 	%rd92, %rd89, 4096;
	// begin inline asm
	ld.global.nc.v2.u64 {%rd90, %rd91}, [%rd92];
	// end inline asm
	mov.b64 	{%r246, %r247}, %rd91;
	mov.b64 	{%r248, %r249}, %rd90;
	mov.b32 	%f259, %r249;
	mov.b32 	%f260, %r248;
	mov.b32 	%f261, %r247;
	mov.b32 	%f262, %r246;
	add.s64 	%rd95, %rd89, 8192;
	// begin inline asm
	ld.global.nc.v2.u64 {%rd93, %rd94}, [%rd95];
	// end inline asm
	mov.b64 	{%r250, %r251}, %rd94;
	mov.b64 	{%r252, %r253}, %rd93;
	mov.b32 	%f263, %r253;
	mov.b32 	%f264, %r252;
	mov.b32 	%f265, %r251;
	mov.b32 	%f266, %r250;
	add.s64 	%rd98, %rd89, 12288;
	// begin inline asm
	ld.global.nc.v2.u64 {%rd96, %rd97}, [%rd98];
	// end inline asm
	mov.b64 	{%r254, %r255}, %rd97;
	mov.b64 	{%r256, %r257}, %rd96;
	mov.b32 	%f267, %r257;
	mov.b32 	%f268, %r256;
	mov.b32 	%f269, %r255;
	mov.b32 	%f270, %r254;
	add.f32 	%f271, %f404, %f256;
	add.f32 	%f272, %f255, %f258;
	add.f32 	%f273, %f257, %f260;
	add.f32 	%f274, %f259, %f262;
	add.f32 	%f275, %f261, %f264;
	add.f32 	%f276, %f263, %f266;
	add.f32 	%f277, %f265, %f268;
	add.f32 	%f278, %f267, %f270;
	add.f32 	%f279, %f271, %f272;
	add.f32 	%f280, %f273, %f274;
	add.f32 	%f281, %f275, %f276;
	add.f32 	%f282, %f277, %f278;
	add.f32 	%f283, %f279, %f280;
	add.f32 	%f284, %f281, %f282;
	add.f32 	%f285, %f283, %f284;
	add.f32 	%f404, %f285, %f269;
	sub.s32 	%r258, %r67, %r387;
	setp.lt.s32 	%p51, %r258, 4096;
	@%p51 bra 	$L__BB7_34;
	add.s32 	%r387, %r387, 4096;
	setp.le.s32 	%p52, %r387, %r14;
	@%p52 bra 	$L__BB7_24;
$L__BB7_26:
	setp.le.s32 	%p53, %r67, %r387;
	@%p53 bra 	$L__BB7_34;
	sub.s32 	%r18, %r67, %r387;
	setp.ge.s32 	%p54, %r13, %r18;
	@%p54 bra 	$L__BB7_34;
	not.b32 	%r259, %r13;
	add.s32 	%r260, %r67, %r259;
	sub.s32 	%r19, %r260, %r387;
	and.b32  	%r261, %r19, 768;
	setp.eq.s32 	%p55, %r261, 768;
	mov.u32 	%r391, %r13;
	@%p55 bra 	$L__BB7_31;
	add.s32 	%r389, %r13, %r387;
	shr.u32 	%r262, %r19, 8;
	add.s32 	%r263, %r262, 1;
	and.b32  	%r264, %r263, 3;
	neg.s32 	%r388, %r264;
	mov.u32 	%r391, %r13;
$L__BB7_30:
	.pragma "nounroll";
	mul.wide.u32 	%rd101, %r389, 4;
	add.s64 	%rd100, %rd16, %rd101;
	// begin inline asm
	ld.global.nc.u32 %r265, [%rd100];
	// end inline asm
	mov.b32 	%f287, %r265;
	add.f32 	%f404, %f404, %f287;
	add.s32 	%r391, %r391, 256;
	add.s32 	%r389, %r389, 256;
	add.s32 	%r388, %r388, 1;
	setp.ne.s32 	%p56, %r388, 0;
	@%p56 bra 	$L__BB7_30;
$L__BB7_31:
	setp.lt.u32 	%p57, %r19, 768;
	@%p57 bra 	$L__BB7_34;
	cvt.u64.u32 	%rd102, %r391;
	cvt.u64.u32 	%rd103, %r387;
	add.s64 	%rd104, %rd102, %rd103;
	shl.b64 	%rd105, %rd104, 2;
	add.s64 	%rd106, %rd105, %rd16;
	add.s64 	%rd122, %rd106, 2048;
	add.s32 	%r392, %r391, %r387;
$L__BB7_33:
	mul.wide.u32 	%rd111, %r392, 4;
	add.s64 	%rd107, %rd16, %rd111;
	// begin inline asm
	ld.global.nc.u32 %r266, [%rd107];
	// end inline asm
	mov.b32 	%f288, %r266;
	add.f32 	%f289, %f404, %f288;
	add.s64 	%rd108, %rd122, -1024;
	// begin inline asm
	ld.global.nc.u32 %r267, [%rd108];
	// end inline asm
	mov.b32 	%f290, %r267;
	add.f32 	%f291, %f289, %f290;
	// begin inline asm
	ld.global.nc.u32 %r268, [%rd122];
	// end inline asm
	mov.b32 	%f292, %r268;
	add.f32 	%f293, %f291, %f292;
	add.s64 	%rd110, %rd122, 1024;
	// begin inline asm
	ld.global.nc.u32 %r269, [%rd110];
	// end inline asm
	mov.b32 	%f294, %r269;
	add.f32 	%f404, %f293, %f294;
	add.s32 	%r391, %r391, 1024;
	add.s64 	%rd122, %rd122, 4096;
	add.s32 	%r392, %r392, 1024;
	setp.lt.s32 	%p58, %r391, %r18;
	@%p58 bra 	$L__BB7_33;
$L__BB7_34:
	// begin inline asm
	mov.u32 %r270, %laneid;
	// end inline asm
	mov.b32 	%r272, %f404;
	mov.b32 	%r273, 1;
	mov.b32 	%r294, 31;
	mov.b32 	%r295, -1;
	// begin inline asm
	shfl.sync.down.b32 %r271, %r272, %r273, %r294, %r295;
	// end inline asm
	setp.gt.s32 	%p59, %r270, 30;
	mov.b32 	%f295, %r271;
	add.f32 	%f296, %f404, %f295;
	selp.f32 	%f297, %f404, %f296, %p59;
	mov.b32 	%r277, %f297;
	mov.b32 	%r278, 2;
	// begin inline asm
	shfl.sync.down.b32 %r276, %r277, %r278, %r294, %r295;
	// end inline asm
	setp.gt.s32 	%p60, %r270, 29;
	mov.b32 	%f298, %r276;
	add.f32 	%f299, %f297, %f298;
	selp.f32 	%f300, %f297, %f299, %p60;
	mov.b32 	%r282, %f300;
	mov.b32 	%r283, 4;
	// begin inline asm
	shfl.sync.down.b32 %r281, %r282, %r283, %r294, %r295;
	// end inline asm
	setp.gt.s32 	%p61, %r270, 27;
	mov.b32 	%f301, %r281;
	add.f32 	%f302, %f300, %f301;
	selp.f32 	%f303, %f300, %f302, %p61;
	mov.b32 	%r287, %f303;
	mov.b32 	%r288, 8;
	// begin inline asm
	shfl.sync.down.b32 %r286, %r287, %r288, %r294, %r295;
	// end inline asm
	setp.gt.s32 	%p62, %r270, 23;
	mov.b32 	%f304, %r286;
	add.f32 	%f305, %f303, %f304;
	selp.f32 	%f306, %f303, %f305, %p62;
	mov.b32 	%r292, %f306;
	mov.b32 	%r293, 16;
	// begin inline asm
	shfl.sync.down.b32 %r291, %r292, %r293, %r294, %r295;
	// end inline asm
	setp.gt.s32 	%p63, %r270, 15;
	mov.b32 	%f307, %r291;
	add.f32 	%f26, %f306, %f307;
	selp.f32 	%f418, %f306, %f26, %p63;
	setp.ne.s32 	%p64, %r270, 0;
	@%p64 bra 	$L__BB7_36;
	shr.u32 	%r296, %r13, 3;
	and.b32  	%r297, %r296, 124;
	mov.u32 	%r298, _ZZN3cub18CUB_300001_SM_10006detail6reduce28DeviceReduceSingleTileKernelINS2_10policy_hubIfyN4cuda3std3__44plusIfEEE10Policy1000EPfSC_iS9_ffNS7_10__identityEEEvT0_T1_T2_T3_T4_T6_E12temp_storage;
	add.s32 	%r299, %r298, %r297;
	st.shared.f32 	[%r299+8], %f26;
$L__BB7_36:
	bar.sync 	0;
	setp.ne.s32 	%p65, %r13, 0;
	@%p65 bra 	$L__BB7_72;
	ld.shared.f32 	%f308, [_ZZN3cub18CUB_300001_SM_10006detail6reduce28DeviceReduceSingleTileKernelINS2_10policy_hubIfyN4cuda3std3__44plusIfEEE10Policy1000EPfSC_iS9_ffNS7_10__identityEEEvT0_T1_T2_T3_T4_T6_E12temp_storage+12];
	add.f32 	%f309, %f418, %f308;
	ld.shared.f32 	%f310, [_ZZN3cub18CUB_300001_SM_10006detail6reduce28DeviceReduceSingleTileKernelINS2_10policy_hubIfyN4cuda3std3__44plusIfEEE10Policy1000EPfSC_iS9_ffNS7_10__identityEEEvT0_T1_T2_T3_T4_T6_E12temp_storage+16];
	add.f32 	%f311, %f309, %f310;
	ld.shared.f32 	%f312, [_ZZN3cub18CUB_300001_SM_10006detail6reduce28DeviceReduceSingleTileKernelINS2_10policy_hubIfyN4cuda3std3__44plusIfEEE10Policy1000EPfSC_iS9_ffNS7_10__identityEEEvT0_T1_T2_T3_T4_T6_E12temp_storage+20];
	add.f32 	%f313, %f311, %f312;
	ld.shared.f32 	%f314, [_ZZN3cub18CUB_300001_SM_10006detail6reduce28DeviceReduceSingleTileKernelINS2_10policy_hubIfyN4cuda3std3__44plusIfEEE10Policy1000EPfSC_iS9_ffNS7_10__identityEEEvT0_T1_T2_T3_T4_T6_E12temp_storage+24];
	add.f32 	%f315, %f313, %f314;
	ld.shared.f32 	%f316, [_ZZN3cub18CUB_300001_SM_10006detail6reduce28DeviceReduceSingleTileKernelINS2_10policy_hubIfyN4cuda3std3__44plusIfEEE10Policy1000EPfSC_iS9_ffNS7_10__identityEEEvT0_T1_T2_T3_T4_T6_E12temp_storage+28];
	add.f32 	%f317, %f315, %f316;
	ld.shared.f32 	%f318, [_ZZN3cub18CUB_300001_SM_10006detail6reduce28DeviceReduceSingleTileKernelINS2_10policy_hubIfyN4cuda3std3__44plusIfEEE10Policy1000EPfSC_iS9_ffNS7_10__identityEEEvT0_T1_T2_T3_T4_T6_E12temp_storage+32];
	add.f32 	%f319, %f317, %f318;
	ld.shared.f32 	%f320, [_ZZN3cub18CUB_300001_SM_10006detail6reduce28DeviceReduceSingleTileKernelINS2_10policy_hubIfyN4cuda3std3__44plusIfEEE10Policy1000EPfSC_iS9_ffNS7_10__identityEEEvT0_T1_T2_T3_T4_T6_E12temp_storage+36];
	add.f32 	%f418, %f319, %f320;
	bra.uni 	$L__BB7_72;
$L__BB7_38:
	setp.gt.s32 	%p3, %r67, 4095;
	@%p3 bra 	$L__BB7_56;
	mov.u32 	%r34, %tid.x;
	setp.ge.s32 	%p20, %r34, %r67;
	mov.f32 	%f410, 0f00000000;
	mov.u32 	%r397, %r34;
	@%p20 bra 	$L__BB7_41;
	mul.wide.u32 	%rd66, %r34, 4;
	add.s64 	%rd65, %rd16, %rd66;
	// begin inline asm
	ld.global.nc.u32 %r144, [%rd65];
	// end inline asm
	mov.b32 	%f410, %r144;
	add.s32 	%r397, %r34, 256;
$L__BB7_41:
	setp.ge.s32 	%p21, %r397, %r67;
	@%p21 bra 	$L__BB7_47;
	not.b32 	%r145, %r397;
	add.s32 	%r37, %r67, %r145;
	and.b32  	%r146, %r37, 768;
	setp.eq.s32 	%p22, %r146, 768;
	@%p22 bra 	$L__BB7_45;
	mul.wide.u32 	%rd67, %r397, 4;
	add.s64 	%rd123, %rd16, %rd67;
	shr.u32 	%r147, %r37, 8;
	add.s32 	%r148, %r147, 1;
	and.b32  	%r149, %r148, 3;
	neg.s32 	%r395, %r149;
$L__BB7_44:
	.pragma "nounroll";
	// begin inline asm
	ld.global.nc.u32 %r150, [%rd123];
	// end inline asm
	mov.b32 	%f157, %r150;
	add.f32 	%f410, %f410, %f157;
	add.s32 	%r397, %r397, 256;
	add.s64 	%rd123, %rd123, 1024;
	add.s32 	%r395, %r395, 1;
	setp.ne.s32 	%p23, %r395, 0;
	@%p23 bra 	$L__BB7_44;
$L__BB7_45:
	setp.lt.u32 	%p24, %r37, 768;
	@%p24 bra 	$L__BB7_47;
$L__BB7_46:
	mul.wide.s32 	%rd73, %r397, 4;
	add.s64 	%rd69, %rd16, %rd73;
	// begin inline asm
	ld.global.nc.u32 %r151, [%rd69];
	// end inline asm
	mov.b32 	%f158, %r151;
	add.f32 	%f159, %f410, %f158;
	add.s64 	%rd70, %rd69, 1024;
	// begin inline asm
	ld.global.nc.u32 %r152, [%rd70];
	// end inline asm
	mov.b32 	%f160, %r152;
	add.f32 	%f161, %f159, %f160;
	add.s64 	%rd71, %rd69, 2048;
	// begin inline asm
	ld.global.nc.u32 %r153, [%rd71];
	// end inline asm
	mov.b32 	%f162, %r153;
	add.f32 	%f163, %f161, %f162;
	add.s64 	%rd72, %rd69, 3072;
	// begin inline asm
	ld.global.nc.u32 %r154, [%rd72];
	// end inline asm
	mov.b32 	%f164, %r154;
	add.f32 	%f410, %f163, %f164;
	add.s32 	%r397, %r397, 1024;
	setp.lt.s32 	%p25, %r397, %r67;
	@%p25 bra 	$L__BB7_46;
$L__BB7_47:
	setp.lt.s32 	%p26, %r67, 256;
	@%p26 bra 	$L__BB7_52;
	// begin inline asm
	mov.u32 %r193, %laneid;
	// end inline asm
	mov.b32 	%r195, %f410;
	mov.b32 	%r196, 1;
	mov.b32 	%r217, 31;
	mov.b32 	%r218, -1;
	// begin inline asm
	shfl.sync.down.b32 %r194, %r195, %r196, %r217, %r218;
	// end inline asm
	setp.gt.s32 	%p42, %r193, 30;
	mov.b32 	%f199, %r194;
	add.f32 	%f200, %f410, %f199;
	selp.f32 	%f201, %f410, %f200, %p42;
	mov.b32 	%r200, %f201;
	mov.b32 	%r201, 2;
	// begin inline asm
	shfl.sync.down.b32 %r199, %r200, %r201, %r217, %r218;
	// end inline asm
	setp.gt.s32 	%p43, %r193, 29;
	mov.b32 	%f202, %r199;
	add.f32 	%f203, %f201, %f202;
	selp.f32 	%f204, %f201, %f203, %p43;
	mov.b32 	%r205, %f204;
	mov.b32 	%r206, 4;
	// begin inline asm
	shfl.sync.down.b32 %r204, %r205, %r206, %r217, %r218;
	// end inline asm
	setp.gt.s32 	%p44, %r193, 27;
	mov.b32 	%f205, %r204;
	add.f32 	%f206, %f204, %f205;
	selp.f32 	%f207, %f204, %f206, %p44;
	mov.b32 	%r210, %f207;
	mov.b32 	%r211, 8;
	// begin inline asm
	shfl.sync.down.b32 %r209, %r210, %r211, %r217, %r218;
	// end inline asm
	setp.gt.s32 	%p45, %r193, 23;
	mov.b32 	%f208, %r209;
	add.f32 	%f209, %f207, %f208;
	selp.f32 	%f210, %f207, %f209, %p45;
	mov.b32 	%r215, %f210;
	mov.b32 	%r216, 16;
	// begin inline asm
	shfl.sync.down.b32 %r214, %r215, %r216, %r217, %r218;
	// end inline asm
	setp.gt.s32 	%p46, %r193, 15;
	mov.b32 	%f211, %r214;
	add.f32 	%f38, %f210, %f211;
	selp.f32 	%f418, %f210, %f38, %p46;
	setp.ne.s32 	%p47, %r193, 0;
	@%p47 bra 	$L__BB7_50;
	shr.u32 	%r219, %r34, 3;
	and.b32  	%r220, %r219, 124;
	mov.u32 	%r221, _ZZN3cub18CUB_300001_SM_10006detail6reduce28DeviceReduceSingleTileKernelINS2_10policy_hubIfyN4cuda3std3__44plusIfEEE10Policy1000EPfSC_iS9_ffNS7_10__identityEEEvT0_T1_T2_T3_T4_T6_E12temp_storage;
	add.s32 	%r222, %r221, %r220;
	st.shared.f32 	[%r222+8], %f38;
$L__BB7_50:
	bar.sync 	0;
	setp.ne.s32 	%p48, %r34, 0;
	@%p48 bra 	$L__BB7_72;
	ld.shared.f32 	%f212, [_ZZN3cub18CUB_300001_SM_10006detail6reduce28DeviceReduceSingleTileKernelINS2_10policy_hubIfyN4cuda3std3__44plusIfEEE10Policy1000EPfSC_iS9_ffNS7_10__identityEEEvT0_T1_T2_T3_T4_T6_E12temp_storage+12];
	add.f32 	%f213, %f418, %f212;
	ld.shared.f32 	%f214, [_ZZN3cub18CUB_300001_SM_10006detail6reduce28DeviceReduceSingleTileKernelINS2_10policy_hubIfyN4cuda3std3__44plusIfEEE10Policy1000EPfSC_iS9_ffNS7_10__identityEEEvT0_T1_T2_T3_T4_T6_E12temp_storage+16];
	add.f32 	%f215, %f213, %f214;
	ld.shared.f32 	%f216, [_ZZN3cub18CUB_300001_SM_10006detail6reduce28DeviceReduceSingleTileKernelINS2_10policy_hubIfyN4cuda3std3__44plusIfEEE10Policy1000EPfSC_iS9_ffNS7_10__identityEEEvT0_T1_T2_T3_T4_T6_E12temp_storage+20];
	add.f32 	%f217, %f215, %f216;
	ld.shared.f32 	%f218, [_ZZN3cub18CUB_300001_SM_10006detail6reduce28DeviceReduceSingleTileKernelINS2_10policy_hubIfyN4cuda3std3__44plusIfEEE10Policy1000EPfSC_iS9_ffNS7_10__identityEEEvT0_T1_T2_T3_T4_T6_E12temp_storage+24];
	add.f32 	%f219, %f217, %f218;
	ld.shared.f32 	%f220, [_ZZN3cub18CUB_300001_SM_10006detail6reduce28DeviceReduceSingleTileKernelINS2_10policy_hubIfyN4cuda3std3__44plusIfEEE10Policy1000EPfSC_iS9_ffNS7_10__identityEEEvT0_T1_T2_T3_T4_T6_E12temp_storage+28];
	add.f32 	%f221, %f219, %f220;
	ld.shared.f32 	%f222, [_ZZN3cub18CUB_300001_SM_10006detail6reduce28DeviceReduceSingleTileKernelINS2_10policy_hubIfyN4cuda3std3__44plusIfEEE10Policy1000EPfSC_iS9_ffNS7_10__identityEEEvT0_T1_T2_T3_T4_T6_E12temp_storage+32];
	add.f32 	%f223, %f221, %f222;
	ld.shared.f32 	%f224, [_ZZN3cub18CUB_300001_SM_10006detail6reduce28DeviceReduceSingleTileKernelINS2_10policy_hubIfyN4cuda3std3__44plusIfEEE10Policy1000EPfSC_iS9_ffNS7_10__identityEEEvT0_T1_T2_T3_T4_T6_E12temp_storage+36];
	add.f32 	%f418, %f223, %f224;
	bra.uni 	$L__BB7_72;
$L__BB7_52:
	// begin inline asm
	mov.u32 %r155, %laneid;
	// end inline asm
	and.b32  	%r181, %r34, 992;
	add.s32 	%r182, %r181, 32;
	setp.gt.s32 	%p27, %r182, %r67;
	not.b32 	%r183, %r181;
	add.s32 	%r184, %r67, %r183;
	selp.b32 	%r179, %r184, 31, %p27;
	mov.b32 	%r157, %f410;
	mov.b32 	%r158, 1;
	mov.b32 	%r180, -1;
	// begin inline asm
	shfl.sync.down.b32 %r156, %r157, %r158, %r179, %r180;
	// end inline asm
	setp.lt.s32 	%p28, %r155, %r179;
	mov.b32 	%f165, %r156;
	add.f32 	%f166, %f410, %f165;
	selp.f32 	%f167, %f166, %f410, %p28;
	mov.b32 	%r162, %f167;
	mov.b32 	%r163, 2;
	// begin inline asm
	shfl.sync.down.b32 %r161, %r162, %r163, %r179, %r180;
	// end inline asm
	add.s32 	%r185, %r155, 2;
	setp.gt.s32 	%p29, %r185, %r179;
	mov.b32 	%f168, %r161;
	add.f32 	%f169, %f167, %f168;
	selp.f32 	%f170, %f167, %f169, %p29;
	mov.b32 	%r167, %f170;
	mov.b32 	%r168, 4;
	// begin inline asm
	shfl.sync.down.b32 %r166, %r167, %r168, %r179, %r180;
	// end inline asm
	add.s32 	%r186, %r155, 4;
	setp.gt.s32 	%p30, %r186, %r179;
	mov.b32 	%f171, %r166;
	add.f32 	%f172, %f170, %f171;
	selp.f32 	%f173, %f170, %f172, %p30;
	mov.b32 	%r172, %f173;
	mov.b32 	%r173, 8;
	// begin inline asm
	shfl.sync.down.b32 %r171, %r172, %r173, %r179, %r180;
	// end inline asm
	add.s32 	%r187, %r155, 8;
	setp.gt.s32 	%p31, %r187, %r179;
	mov.b32 	%f174, %r171;
	add.f32 	%f175, %f173, %f174;
	selp.f32 	%f176, %f173, %f175, %p31;
	mov.b32 	%r177, %f176;
	mov.b32 	%r178, 16;
	// begin inline asm
	shfl.sync.down.b32 %r176, %r177, %r178, %r179, %r180;
	// end inline asm
	add.s32 	%r188, %r155, 16;
	setp.gt.s32 	%p32, %r188, %r179;
	mov.b32 	%f177, %r176;
	add.f32 	%f178, %f176, %f177;
	selp.f32 	%f418, %f176, %f178, %p32;
	setp.ne.s32 	%p33, %r155, 0;
	@%p33 bra 	$L__BB7_54;
	shr.u32 	%r189, %r34, 3;
	and.b32  	%r190, %r189, 124;
	mov.u32 	%r191, _ZZN3cub18CUB_300001_SM_10006detail6reduce28DeviceReduceSingleTileKernelINS2_10policy_hubIfyN4cuda3std3__44plusIfEEE10Policy1000EPfSC_iS9_ffNS7_10__identityEEEvT0_T1_T2_T3_T4_T6_E12temp_storage;
	add.s32 	%r192, %r191, %r190;
	st.shared.f32 	[%r192+8], %f418;
$L__BB7_54:
	bar.sync 	0;
	setp.ne.s32 	%p34, %r34, 0;
	@%p34 bra 	$L__BB7_72;
	setp.gt.s32 	%p35, %r67, 32;
	ld.shared.f32 	%f179, [_ZZN3cub18CUB_300001_SM_10006detail6reduce28DeviceReduceSingleTileKernelINS2_10policy_hubIfyN4cuda3std3__44plusIfEEE10Policy1000EPfSC_iS9_ffNS7_10__identityEEEvT0_T1_T2_T3_T4_T6_E12temp_storage+12];
	add.f32 	%f180, %f418, %f179;
	selp.f32 	%f181, %f180, %f418, %p35;
	setp.gt.s32 	%p36, %r67, 64;
	ld.shared.f32 	%f182, [_ZZN3cub18CUB_300001_SM_10006detail6reduce28DeviceReduceSingleTileKernelINS2_10policy_hubIfyN4cuda3std3__44plusIfEEE10Policy1000EPfSC_iS9_ffNS7_10__identityEEEvT0_T1_T2_T3_T4_T6_E12temp_storage+16];
	add.f32 	%f183, %f182, %f181;
	selp.f32 	%f184, %f183, %f181, %p36;
	setp.gt.s32 	%p37, %r67, 96;
	ld.shared.f32 	%f185, [_ZZN3cub18CUB_300001_SM_10006detail6reduce28DeviceReduceSingleTileKernelINS2_10policy_hubIfyN4cuda3std3__44plusIfEEE10Policy1000EPfSC_iS9_ffNS7_10__identityEEEvT0_T1_T2_T3_T4_T6_E12temp_storage+20];
	add.f32 	%f186, %f185, %f184;
	selp.f32 	%f187, %f186, %f184, %p37;
	setp.gt.s32 	%p38, %r67, 128;
	ld.shared.f32 	%f188, [_ZZN3cub18CUB_300001_SM_10006detail6reduce28DeviceReduceSingleTileKernelINS2_10policy_hubIfyN4cuda3std3__44plusIfEEE10Policy1000EPfSC_iS9_ffNS7_10__identityEEEvT0_T1_T2_T3_T4_T6_E12temp_storage+24];
	add.f32 	%f189, %f188, %f187;
	selp.f32 	%f190, %f189, %f187, %p38;
	setp.gt.s32 	%p39, %r67, 160;
	ld.shared.f32 	%f191, [_ZZN3cub18CUB_300001_SM_10006detail6reduce28DeviceReduceSingleTileKernelINS2_10policy_hubIfyN4cuda3std3__44plusIfEEE10Policy1000EPfSC_iS9_ffNS7_10__identityEEEvT0_T1_T2_T3_T4_T6_E12temp_storage+28];
	add.f32 	%f192, %f191, %f190;
	selp.f32 	%f193, %f192, %f190, %p39;
	setp.gt.s32 	%p40, %r67, 192;
	ld.shared.f32 	%f194, [_ZZN3cub18CUB_300001_SM_10006detail6reduce28DeviceReduceSingleTileKernelINS2_10policy_hubIfyN4cuda3std3__44plusIfEEE10Policy1000EPfSC_iS9_ffNS7_10__identityEEEvT0_T1_T2_T3_T4_T6_E12temp_storage+32];
	add.f32 	%f195, %f194, %f193;
	selp.f32 	%f196, %f195, %f193, %p40;
	setp.gt.s32 	%p41, %r67, 224;
	ld.shared.f32 	%f197, [_ZZN3cub18CUB_300001_SM_10006detail6reduce28DeviceReduceSingleTileKernelINS2_10policy_hubIfyN4cuda3std3__44plusIfEEE10Policy1000EPfSC_iS9_ffNS7_10__identityEEEvT0_T1_T2_T3_T4_T6_E12temp_storage+36];
	add.f32 	%f198, %f197, %f196;
	selp.f32 	%f418, %f198, %f196, %p41;
	bra.uni 	$L__BB7_72;
$L__BB7_56:
	mov.u32 	%r46, %tid.x;
	mul.wide.u32 	%rd35, %r46, 4;
	add.s64 	%rd19, %rd16, %rd35;
	// begin inline asm
	ld.global.nc.u32 %r68, [%rd19];
	// end inline asm
	mov.b32 	%f59, %r68;
	add.s64 	%rd20, %rd19, 1024;
	// begin inline asm
	ld.global.nc.u32 %r69, [%rd20];
	// end inline asm
	mov.b32 	%f60, %r69;
	add.s64 	%rd21, %rd19, 2048;
	// begin inline asm
	ld.global.nc.u32 %r70, [%rd21];
	// end inline asm
	mov.b32 	%f61, %r70;
	add.s64 	%rd22, %rd19, 3072;
	// begin inline asm
	ld.global.nc.u32 %r71, [%rd22];
	// end inline asm
	mov.b32 	%f62, %r71;
	add.s64 	%rd23, %rd19, 4096;
	// begin inline asm
	ld.global.nc.u32 %r72, [%rd23];
	// end inline asm
	mov.b32 	%f63, %r72;
	add.s64 	%rd24, %rd19, 5120;
	// begin inline asm
	ld.global.nc.u32 %r73, [%rd24];
	// end inline asm
	mov.b32 	%f64, %r73;
	add.s64 	%rd25, %rd19, 6144;
	// begin inline asm
	ld.global.nc.u32 %r74, [%rd25];
	// end inline asm
	mov.b32 	%f65, %r74;
	add.s64 	%rd26, %rd19, 7168;
	// begin inline asm
	ld.global.nc.u32 %r75, [%rd26];
	// end inline asm
	mov.b32 	%f66, %r75;
	add.s64 	%rd27, %rd19, 8192;
	// begin inline asm
	ld.global.nc.u32 %r76, [%rd27];
	// end inline asm
	mov.b32 	%f67, %r76;
	add.s64 	%rd28, %rd19, 9216;
	// begin inline asm
	ld.global.nc.u32 %r77, [%rd28];
	// end inline asm
	mov.b32 	%f68, %r77;
	add.s64 	%rd29, %rd19, 10240;
	// begin inline asm
	ld.global.nc.u32 %r78, [%rd29];
	// end inline asm
	mov.b32 	%f69, %r78;
	add.s64 	%rd30, %rd19, 11264;
	// begin inline asm
	ld.global.nc.u32 %r79, [%rd30];
	// end inline asm
	mov.b32 	%f70, %r79;
	add.s64 	%rd31, %rd19, 12288;
	// begin inline asm
	ld.global.nc.u32 %r80, [%rd31];
	// end inline asm
	mov.b32 	%f71, %r80;
	add.s64 	%rd32, %rd19, 13312;
	// begin inline asm
	ld.global.nc.u32 %r81, [%rd32];
	// end inline asm
	mov.b32 	%f72, %r81;
	add.s64 	%rd33, %rd19, 14336;
	// begin inline asm
	ld.global.nc.u32 %r82, [%rd33];
	// end inline asm
	mov.b32 	%f73, %r82;
	add.s64 	%rd34, %rd19, 15360;
	// begin inline asm
	ld.global.nc.u32 %r83, [%rd34];
	// end inline asm
	mov.b32 	%f74, %r83;
	add.f32 	%f75, %f59, %f60;
	add.f32 	%f76, %f61, %f62;
	add.f32 	%f77, %f63, %f64;
	add.f32 	%f78, %f65, %f66;
	add.f32 	%f79, %f67, %f68;
	add.f32 	%f80, %f69, %f70;
	add.f32 	%f81, %f71, %f72;
	add.f32 	%f82, %f73, %f74;
	add.f32 	%f83, %f75, %f76;
	add.f32 	%f84, %f77, %f78;
	add.f32 	%f85, %f79, %f80;
	add.f32 	%f86, %f81, %f82;
	add.f32 	%f87, %f83, %f84;
	add.f32 	%f88, %f85, %f86;
	add.f32 	%f417, %f87, %f88;
	setp.lt.u32 	%p4, %r67, 8192;
	mov.b32 	%r400, 4096;
	@%p4 bra 	$L__BB7_60;
	add.s32 	%r47, %r67, -4096;
	mov.b32 	%r400, 4096;
$L__BB7_58:
	mul.wide.s32 	%rd52, %r400, 4;
	add.s64 	%rd36, %rd19, %rd52;
	// begin inline asm
	ld.global.nc.u32 %r86, [%rd36];
	// end inline asm
	mov.b32 	%f89, %r86;
	add.s64 	%rd37, %rd36, 1024;
	// begin inline asm
	ld.global.nc.u32 %r87, [%rd37];
	// end inline asm
	mov.b32 	%f90, %r87;
	add.s64 	%rd38, %rd36, 2048;
	// begin inline asm
	ld.global.nc.u32 %r88, [%rd38];
	// end inline asm
	mov.b32 	%f91, %r88;
	add.s64 	%rd39, %rd36, 3072;
	// begin inline asm
	ld.global.nc.u32 %r89, [%rd39];
	// end inline asm
	mov.b32 	%f92, %r89;
	add.s64 	%rd40, %rd36, 4096;
	// begin inline asm
	ld.global.nc.u32 %r90, [%rd40];
	// end inline asm
	mov.b32 	%f93, %r90;
	add.s64 	%rd41, %rd36, 5120;
	// begin inline asm
	ld.global.nc.u32 %r91, [%rd41];
	// end inline asm
	mov.b32 	%f94, %r91;
	add.s64 	%rd42, %rd36, 6144;
	// begin inline asm
	ld.global.nc.u32 %r92, [%rd42];
	// end inline asm
	mov.b32 	%f95, %r92;
	add.s64 	%rd43, %rd36, 7168;
	// begin inline asm
	ld.global.nc.u32 %r93, [%rd43];
	// end inline asm
	mov.b32 	%f96, %r93;
	add.s64 	%rd44, %rd36, 8192;
	// begin inline asm
	ld.global.nc.u32 %r94, [%rd44];
	// end inline asm
	mov.b32 	%f97, %r94;
	add.s64 	%rd45, %rd36, 9216;
	// begin inline asm
	ld.global.nc.u32 %r95, [%rd45];
	// end inline asm
	mov.b32 	%f98, %r95;
	add.s64 	%rd46, %rd36, 10240;
	// begin inline asm
	ld.global.nc.u32 %r96, [%rd46];
	// end inline asm
	mov.b32 	%f99, %r96;
	add.s64 	%rd47, %rd36, 11264;
	// begin inline asm
	ld.global.nc.u32 %r97, [%rd47];
	// end inline asm
	mov.b32 	%f100, %r97;
	add.s64 	%rd48, %rd36, 12288;
	// begin inline asm
	ld.global.nc.u32 %r98, [%rd48];
	// end inline asm
	mov.b32 	%f101, %r98;
	add.s64 	%rd49, %rd36, 13312;
	// begin inline asm
	ld.global.nc.u32 %r99, [%rd49];
	// end inline asm
	mov.b32 	%f102, %r99;
	add.s64 	%rd50, %rd36, 14336;
	// begin inline asm
	ld.global.nc.u32 %r100, [%rd50];
	// end inline asm
	mov.b32 	%f103, %r100;
	add.s64 	%rd51, %rd36, 15360;
	// begin inline asm
	ld.global.nc.u32 %r101, [%rd51];
	// end inline asm
	mov.b32 	%f104, %r101;
	add.f32 	%f105, %f417, %f89;
	add.f32 	%f106, %f90, %f91;
	add.f32 	%f107, %f92, %f93;
	add.f32 	%f108, %f94, %f95;
	add.f32 	%f109, %f96, %f97;
	add.f32 	%f110, %f98, %f99;
	add.f32 	%f111, %f100, %f101;
	add.f32 	%f112, %f102, %f103;
	add.f32 	%f113, %f105, %f106;
	add.f32 	%f114, %f107, %f108;
	add.f32 	%f115, %f109, %f110;
	add.f32 	%f116, %f111, %f112;
	add.f32 	%f117, %f113, %f114;
	add.f32 	%f118, %f115, %f116;
	add.f32 	%f119, %f117, %f118;
	add.f32 	%f417, %f119, %f104;
	sub.s32 	%r102, %r67, %r400;
	setp.lt.s32 	%p5, %r102, 4096;
	@%p5 bra 	$L__BB7_68;
	add.s32 	%r400, %r400, 4096;
	setp.le.s32 	%p6, %r400, %r47;
	@%p6 bra 	$L__BB7_58;
$L__BB7_60:
	setp.le.s32 	%p7, %r67, %r400;
	@%p7 bra 	$L__BB7_68;
	sub.s32 	%r51, %r67, %r400;
	setp.ge.s32 	%p8, %r46, %r51;
	@%p8 bra 	$L__BB7_68;
	not.b32 	%r103, %r46;
	add.s32 	%r104, %r67, %r103;
	sub.s32 	%r52, %r104, %r400;
	and.b32  	%r105, %r52, 768;
	setp.eq.s32 	%p9, %r105, 768;
	mov.u32 	%r404, %r46;
	@%p9 bra 	$L__BB7_65;
	add.s32 	%r402, %r46, %r400;
	shr.u32 	%r106, %r52, 8;
	add.s32 	%r107, %r106, 1;
	and.b32  	%r108, %r107, 3;
	neg.s32 	%r401, %r108;
	mov.u32 	%r404, %r46;
$L__BB7_64:
	.pragma "nounroll";
	mul.wide.u32 	%rd54, %r402, 4;
	add.s64 	%rd53, %rd16, %rd54;
	// begin inline asm
	ld.global.nc.u32 %r109, [%rd53];
	// end inline asm
	mov.b32 	%f121, %r109;
	add.f32 	%f417, %f417, %f121;
	add.s32 	%r404, %r404, 256;
	add.s32 	%r402, %r402, 256;
	add.s32 	%r401, %r401, 1;
	setp.ne.s32 	%p10, %r401, 0;
	@%p10 bra 	$L__BB7_64;
$L__BB7_65:
	setp.lt.u32 	%p11, %r52, 768;
	@%p11 bra 	$L__BB7_68;
	cvt.u64.u32 	%rd55, %r404;
	cvt.u64.u32 	%rd56, %r400;
	add.s64 	%rd57, %rd55, %rd56;
	shl.b64 	%rd58, %rd57, 2;
	add.s64 	%rd59, %rd58, %rd16;
	add.s64 	%rd124, %rd59, 2048;
	add.s32 	%r405, %r404, %r400;
$L__BB7_67:
	mul.wide.u32 	%rd64, %r405, 4;
	add.s64 	%rd60, %rd16, %rd64;
	// begin inline asm
	ld.global.nc.u32 %r110, [%rd60];
	// end inline asm
	mov.b32 	%f122, %r110;
	add.f32 	%f123, %f417, %f122;
	add.s64 	%rd61, %rd124, -1024;
	// begin inline asm
	ld.global.nc.u32 %r111, [%rd61];
	// end inline asm
	mov.b32 	%f124, %r111;
	add.f32 	%f125, %f123, %f124;
	// begin inline asm
	ld.global.nc.u32 %r112, [%rd124];
	// end inline asm
	mov.b32 	%f126, %r112;
	add.f32 	%f127, %f125, %f126;
	add.s64 	%rd63, %rd124, 1024;
	// begin inline asm
	ld.global.nc.u32 %r113, [%rd63];
	// end inline asm
	mov.b32 	%f128, %r113;
	add.f32 	%f417, %f127, %f128;
	add.s32 	%r404, %r404, 1024;
	add.s64 	%rd124, %rd124, 4096;
	add.s32 	%r405, %r405, 1024;
	setp.lt.s32 	%p12, %r404, %r51;
	@%p12 bra 	$L__BB7_67;
$L__BB7_68:
	// begin inline asm
	mov.u32 %r114, %laneid;
	// end inline asm
	mov.b32 	%r116, %f417;
	mov.b32 	%r117, 1;
	mov.b32 	%r138, 31;
	mov.b32 	%r139, -1;
	// begin inline asm
	shfl.sync.down.b32 %r115, %r116, %r117, %r138, %r139;
	// end inline asm
	setp.gt.s32 	%p13, %r114, 30;
	mov.b32 	%f129, %r115;
	add.f32 	%f130, %f417, %f129;
	selp.f32 	%f131, %f417, %f130, %p13;
	mov.b32 	%r121, %f131;
	mov.b32 	%r122, 2;
	// begin inline asm
	shfl.sync.down.b32 %r120, %r121, %r122, %r138, %r139;
	// end inline asm
	setp.gt.s32 	%p14, %r114, 29;
	mov.b32 	%f132, %r120;
	add.f32 	%f133, %f131, %f132;
	selp.f32 	%f134, %f131, %f133, %p14;
	mov.b32 	%r126, %f134;
	mov.b32 	%r127, 4;
	// begin inline asm
	shfl.sync.down.b32 %r125, %r126, %r127, %r138, %r139;
	// end inline asm
	setp.gt.s32 	%p15, %r114, 27;
	mov.b32 	%f135, %r125;
	add.f32 	%f136, %f134, %f135;
	selp.f32 	%f137, %f134, %f136, %p15;
	mov.b32 	%r131, %f137;
	mov.b32 	%r132, 8;
	// begin inline asm
	shfl.sync.down.b32 %r130, %r131, %r132, %r138, %r139;
	// end inline asm
	setp.gt.s32 	%p16, %r114, 23;
	mov.b32 	%f138, %r130;
	add.f32 	%f139, %f137, %f138;
	selp.f32 	%f140, %f137, %f139, %p16;
	mov.b32 	%r136, %f140;
	mov.b32 	%r137, 16;
	// begin inline asm
	shfl.sync.down.b32 %r135, %r136, %r137, %r138, %r139;
	// end inline asm
	setp.gt.s32 	%p17, %r114, 15;
	mov.b32 	%f141, %r135;
	add.f32 	%f54, %f140, %f141;
	selp.f32 	%f418, %f140, %f54, %p17;
	setp.ne.s32 	%p18, %r114, 0;
	@%p18 bra 	$L__BB7_70;
	shr.u32 	%r140, %r46, 3;
	and.b32  	%r141, %r140, 124;
	mov.u32 	%r142, _ZZN3cub18CUB_300001_SM_10006detail6reduce28DeviceReduceSingleTileKernelINS2_10policy_hubIfyN4cuda3std3__44plusIfEEE10Policy1000EPfSC_iS9_ffNS7_10__identityEEEvT0_T1_T2_T3_T4_T6_E12temp_storage;
	add.s32 	%r143, %r142, %r141;
	st.shared.f32 	[%r143+8], %f54;
$L__BB7_70:
	bar.sync 	0;
	setp.ne.s32 	%p19, %r46, 0;
	@%p19 bra 	$L__BB7_72;
	ld.shared.f32 	%f142, [_ZZN3cub18CUB_300001_SM_10006detail6reduce28DeviceReduceSingleTileKernelINS2_10policy_hubIfyN4cuda3std3__44plusIfEEE10Policy1000EPfSC_iS9_ffNS7_10__identityEEEvT0_T1_T2_T3_T4_T6_E12temp_storage+12];
	add.f32 	%f143, %f418, %f142;
	ld.shared.f32 	%f144, [_ZZN3cub18CUB_300001_SM_10006detail6reduce28DeviceReduceSingleTileKernelINS2_10policy_hubIfyN4cuda3std3__44plusIfEEE10Policy1000EPfSC_iS9_ffNS7_10__identityEEEvT0_T1_T2_T3_T4_T6_E12temp_storage+16];
	add.f32 	%f145, %f143, %f144;
	ld.shared.f32 	%f146, [_ZZN3cub18CUB_300001_SM_10006detail6reduce28DeviceReduceSingleTileKernelINS2_10policy_hubIfyN4cuda3std3__44plusIfEEE10Policy1000EPfSC_iS9_ffNS7_10__identityEEEvT0_T1_T2_T3_T4_T6_E12temp_storage+20];
	add.f32 	%f147, %f145, %f146;
	ld.shared.f32 	%f148, [_ZZN3cub18CUB_300001_SM_10006detail6reduce28DeviceReduceSingleTileKernelINS2_10policy_hubIfyN4cuda3std3__44plusIfEEE10Policy1000EPfSC_iS9_ffNS7_10__identityEEEvT0_T1_T2_T3_T4_T6_E12temp_storage+24];
	add.f32 	%f149, %f147, %f148;
	ld.shared.f32 	%f150, [_ZZN3cub18CUB_300001_SM_10006detail6reduce28DeviceReduceSingleTileKernelINS2_10policy_hubIfyN4cuda3std3__44plusIfEEE10Policy1000EPfSC_iS9_ffNS7_10__identityEEEvT0_T1_T2_T3_T4_T6_E12temp_storage+28];
	add.f32 	%f151, %f149, %f150;
	ld.shared.f32 	%f152, [_ZZN3cub18CUB_300001_SM_10006detail6reduce28DeviceReduceSingleTileKernelINS2_10policy_hubIfyN4cuda3std3__44plusIfEEE10Policy1000EPfSC_iS9_ffNS7_10__identityEEEvT0_T1_T2_T3_T4_T6_E12temp_storage+32];
	add.f32 	%f153, %f151, %f152;
	ld.shared.f32 	%f154, [_ZZN3cub18CUB_300001_SM_10006detail6reduce28DeviceReduceSingleTileKernelINS2_10policy_hubIfyN4cuda3std3__44plusIfEEE10Policy1000EPfSC_iS9_ffNS7_10__identityEEEvT0_T1_T2_T3_T4_T6_E12temp_storage+36];
	add.f32 	%f418, %f153, %f154;
$L__BB7_72:
	mov.u32 	%r379, %tid.x;
	setp.ne.s32 	%p95, %r379, 0;
	@%p95 bra 	$L__BB7_74;
	add.f32 	%f391, %f58, %f418;
	st.global.f32 	[%rd1], %f391;
$L__BB7_74:
	ret;

}


// ===== COMPILED SASS (sm_100) =====

	.target	sm_100

	.elftype	@"ET_EXEC"


//--------------------- .note.nv.tkinfo           --------------------------
	.section	.note.nv.tkinfo,"",@"SHT_NOTE"
	.sectionflags	@"SHF_NOTE_NV_TKINFO"
	.tkinfo
        /*0018*/ 	.word	0x00000002
        /*0030*/ 	.string	""
        /*0030*/ 	.string	"ptxas"
        /*0030*/ 	.string	"Cuda compilation tools, release 13.0, V13.0.88"
        /*0030*/ 	.string	"Build cuda_13.0.r13.0/compiler.36424714_0"
        /*0030*/ 	.string	"-arch sm_100 -m 64 "



//--------------------- .note.nv.cuinfo           --------------------------
	.section	.note.nv.cuinfo,"",@"SHT_NOTE"
	.sectionflags	@"SHF_NOTE_NV_CUINFO"
        /*0018*/ 	.short	0x0002
        /*001a*/ 	.short	0x0064
        /*001c*/ 	.short	0x0082
	.zero		2


//--------------------- .nv.info                  --------------------------
	.section	.nv.info,"",@"SHT_CUDA_INFO"
	.align	4


	//----- nvinfo : EIATTR_REGCOUNT
	.align		4
        /*0000*/ 	.byte	0x04, 0x2f
        /*0002*/ 	.short	(.L_44 - .L_43)
	.align		4
.L_43:
        /*0004*/ 	.word	index@(_Z9reduce_v1PfS_i)
        /*0008*/ 	.word	0x0000000e


	//----- nvinfo : EIATTR_FRAME_SIZE
	.align		4
.L_44:
        /*000c*/ 	.byte	0x04, 0x11
        /*000e*/ 	.short	(.L_46 - .L_45)
	.align		4
.L_45:
        /*0010*/ 	.word	index@(_Z9reduce_v1PfS_i)
        /*0014*/ 	.word	0x00000000


	//----- nvinfo : EIATTR_REGCOUNT
	.align		4
.L_46:
        /*0018*/ 	.byte	0x04, 0x2f
        /*001a*/ 	.short	(.L_48 - .L_47)
	.align		4
.L_47:
        /*001c*/ 	.word	index@(_ZN3cub18CUB_300001_SM_10006detail11EmptyKernelIvEEvv)
        /*0020*/ 	.word	0x00000004


	//----- nvinfo : EIATTR_FRAME_SIZE
	.align		4
.L_48:
        /*0024*/ 	.byte	0x04, 0x11
        /*0026*/ 	.short	(.L_50 - .L_49)
	.align		4
.L_49:
        /*0028*/ 	.word	index@(_ZN3cub18CUB_300001_SM_10006detail11EmptyKernelIvEEvv)
        /*002c*/ 	.word	0x00000000


	//----- nvinfo : EIATTR_REGCOUNT
	.align		4
.L_50:
        /*0030*/ 	.byte	0x04, 0x2f
        /*0032*/ 	.short	(.L_52 - .L_51)
	.align		4
.L_51:
        /*0034*/ 	.word	index@(_ZN3cub18CUB_300001_SM_10006detail6reduce28DeviceReduceSingleTileKernelINS2_10policy_hubIfjN4cuda3std3__44plusIfEEE10Policy1000EN6thrust24THRUST_300001_SM_1000_NS10device_ptrIfEEPfjS9_ffNS7_10__identityEEEvT0_T1_T2_T3_T4_T6_)
        /*0038*/ 	.word	0x00000020


	//----- nvinfo : EIATTR_FRAME_SIZE
	.align		4
.L_52:
        /*003c*/ 	.byte	0x04, 0x11
        /*003e*/ 	.short	(.L_54 - .L_53)
	.align		4
.L_53:
        /*0040*/ 	.word	index@(_ZN3cub18CUB_300001_SM_10006detail6reduce28DeviceReduceSingleTileKernelINS2_10policy_hubIfjN4cuda3std3__44plusIfEEE10Policy1000EN6thrust24THRUST_300001_SM_1000_NS10device_ptrIfEEPfjS9_ffNS7_10__identityEEEvT0_T1_T2_T3_T4_T6_)
        /*0044*/ 	.word	0x00000000


	//----- nvinfo : EIATTR_REGCOUNT
	.align		4
.L_54:
        /*0048*/ 	.byte	0x04, 0x2f
        /*004a*/ 	.short	(.L_56 - .L_55)
	.align		4
.L_55:
        /*004c*/ 	.word	index@(_ZN3cub18CUB_300001_SM_10006detail6reduce18DeviceReduceKernelINS2_10policy_hubIfjN4cuda3std3__44plusIfEEE10Policy1000EN6thrust24THRUST_300001_SM_1000_NS10device_ptrIfEEjS9_fNS7_10__identityEEEvT0_PT3_T1_NS0_13GridEvenShareISK_EET2_T4_)
        /*0050*/ 	.word	0x00000020


	//----- nvinfo : EIATTR_FRAME_SIZE
	.align		4
.L_56:
        /*0054*/ 	.byte	0x04, 0x11
        /*0056*/ 	.short	(.L_58 - .L_57)
	.align		4
.L_57:
        /*0058*/ 	.word	index@(_ZN3cub18CUB_300001_SM_10006detail6reduce18DeviceReduceKernelINS2_10policy_hubIfjN4cuda3std3__44plusIfEEE10Policy1000EN6thrust24THRUST_300001_SM_1000_NS10device_ptrIfEEjS9_fNS7_10__identityEEEvT0_PT3_T1_NS0_13GridEvenShareISK_EET2_T4_)
        /*005c*/ 	.word	0x00000000


	//----- nvinfo : EIATTR_REGCOUNT
	.align		4
.L_58:
        /*0060*/ 	.byte	0x04, 0x2f
        /*0062*/ 	.short	(.L_60 - .L_59)
	.align		4
.L_59:
        /*0064*/ 	.word	index@(_ZN3cub18CUB_300001_SM_10006detail6reduce28DeviceReduceSingleTileKernelINS2_10policy_hubIfjN4cuda3std3__44plusIfEEE10Policy1000EPfSC_iS9_ffNS7_10__identityEEEvT0_T1_T2_T3_T4_T6_)
        /*0068*/ 	.word	0x0000001e


	//----- nvinfo : EIATTR_FRAME_SIZE
	.align		4
.L_60:
        /*006c*/ 	.byte	0x04, 0x11
        /*006e*/ 	.short	(.L_62 - .L_61)
	.align		4
.L_61:
        /*0070*/ 	.word	index@(_ZN3cub18CUB_300001_SM_10006detail6reduce28DeviceReduceSingleTileKernelINS2_10policy_hubIfjN4cuda3std3__44plusIfEEE10Policy1000EPfSC_iS9_ffNS7_10__identityEEEvT0_T1_T2_T3_T4_T6_)
        /*0074*/ 	.word	0x00000000


	//----- nvinfo : EIATTR_REGCOUNT
	.align		4
.L_62:
        /*0078*/ 	.byte	0x04, 0x2f
        /*007a*/ 	.short	(.L_64 - .L_63)
	.align		4
.L_63:
        /*007c*/ 	.word	index@(_ZN3cub18CUB_300001_SM_10006detail6reduce28DeviceReduceSingleTileKernelINS2_10policy_hubIfyN4cuda3std3__44plusIfEEE10Policy1000EN6thrust24THRUST_300001_SM_1000_NS10device_ptrIfEEPfyS9_ffNS7_10__identityEEEvT0_T1_T2_T3_T4_T6_)
        /*0080*/ 	.word	0x00000020


	//----- nvinfo : EIATTR_FRAME_SIZE
	.align		4
.L_64:
        /*0084*/ 	.byte	0x04, 0x11
        /*0086*/ 	.short	(.L_66 - .L_65)
	.align		4
.L_65:
        /*0088*/ 	.word	index@(_ZN3cub18CUB_300001_SM_10006detail6reduce28DeviceReduceSingleTileKernelINS2_10policy_hubIfyN4cuda3std3__44plusIfEEE10Policy1000EN6thrust24THRUST_300001_SM_1000_NS10device_ptrIfEEPfyS9_ffNS7_10__identityEEEvT0_T1_T2_T3_T4_T6_)
        /*008c*/ 	.word	0x00000000


	//----- nvinfo : EIATTR_REGCOUNT
	.align		4
.L_66:
        /*0090*/ 	.byte	0x04, 0x2f
        /*0092*/ 	.short	(.L_68 - .L_67)
	.align		4
.L_67:
        /*0094*/ 	.word	index@(_ZN3cub18CUB_300001_SM_10006detail6reduce18DeviceReduceKernelINS2_10policy_hubIfyN4cuda3std3__44plusIfEEE10Policy1000EN6thrust24THRUST_300001_SM_1000_NS10device_ptrIfEEyS9_fNS7_10__identityEEEvT0_PT3_T1_NS0_13GridEvenShareISK_EET2_T4_)
        /*0098*/ 	.word	0x0000001e


	//----- nvinfo : EIATTR_FRAME_SIZE
	.align		4
.L_68:
        /*009c*/ 	.byte	0x04, 0x11
        /*009e*/ 	.short	(.L_70 - .L_69)
	.align		4
.L_69:
        /*00a0*/ 	.word	index@(_ZN3cub18CUB_300001_SM_10006detail6reduce18DeviceReduceKernelINS2_10policy_hubIfyN4cuda3std3__44plusIfEEE10Policy1000EN6thrust24THRUST_300001_SM_1000_NS10device_ptrIfEEyS9_fNS7_10__identityEEEvT0_PT3_T1_NS0_13GridEvenShareISK_EET2_T4_)
        /*00a4*/ 	.word	0x00000000


	//----- nvinfo : EIATTR_REGCOUNT
	.align		4
.L_70:
        /*00a8*/ 	.byte	0x04, 0x2f
        /*00aa*/ 	.short	(.L_72 - .L_71)
	.align		4
.L_71:
        /*00ac*/ 	.word	index@(_ZN3cub18CUB_300001_SM_10006detail6reduce28DeviceReduceSingleTileKernelINS2_10policy_hubIfyN4cuda3std3__44plusIfEEE10Policy1000EPfSC_iS9_ffNS7_10__identityEEEvT0_T1_T2_T3_T4_T6_)
        /*00b0*/ 	.word	0x0000001e


	//----- nvinfo : EIATTR_FRAME_SIZE
	.align		4
.L_72:
        /*00b4*/ 	.byte	0x04, 0x11
        /*00b6*/ 	.short	(.L_74 - .L_73)
	.align		4
.L_73:
        /*00b8*/ 	.word	index@(_ZN3cub18CUB_300001_SM_10006detail6reduce28DeviceReduceSingleTileKernelINS2_10policy_hubIfyN4cuda3std3__44plusIfEEE10Policy1000EPfSC_iS9_ffNS7_10__identityEEEvT0_T1_T2_T3_T4_T6_)
        /*00bc*/ 	.word	0x00000000


	//----- nvinfo : EIATTR_MIN_STACK_SIZE
	.align		4
.L_74:
        /*00c0*/ 	.byte	0x04, 0x12
        /*00c2*/ 	.short	(.L_76 - .L_75)
	.align		4
.L_75:
        /*00c4*/ 	.word	index@(_ZN3cub18CUB_300001_SM_10006detail6reduce28DeviceReduceSingleTileKernelINS2_10policy_hubIfyN4cuda3std3__44plusIfEEE10Policy1000EPfSC_iS9_ffNS7_10__identityEEEvT0_T1_T2_T3_T4_T6_)
        /*00c8*/ 	.word	0x00000000


	//----- nvinfo : EIATTR_MIN_STACK_SIZE
	.align		4
.L_76:
        /*00cc*/ 	.byte	0x04, 0x12
        /*00ce*/ 	.short	(.L_78 - .L_77)
	.align		4
.L_77:
        /*00d0*/ 	.word	index@(_ZN3cub18CUB_300001_SM_10006detail6reduce18DeviceReduceKernelINS2_10policy_hubIfyN4cuda3std3__44plusIfEEE10Policy1000EN6thrust24THRUST_300001_SM_1000_NS10device_ptrIfEEyS9_fNS7_10__identityEEEvT0_PT3_T1_NS0_13GridEvenShareISK_EET2_T4_)
        /*00d4*/ 	.word	0x00000000


	//----- nvinfo : EIATTR_MIN_STACK_SIZE
	.align		4
.L_78:
        /*00d8*/ 	.byte	0x04, 0x12
        /*00da*/ 	.short	(.L_80 - .L_79)
	.align		4
.L_79:
        /*00dc*/ 	.word	index@(_ZN3cub18CUB_300001_SM_10006detail6reduce28DeviceReduceSingleTileKernelINS2_10policy_hubIfyN4cuda3std3__44plusIfEEE10Policy1000EN6thrust24THRUST_300001_SM_1000_NS10device_ptrIfEEPfyS9_ffNS7_10__identityEEEvT0_T1_T2_T3_T4_T6_)
        /*00e0*/ 	.word	0x00000000


	//----- nvinfo : EIATTR_MIN_STACK_SIZE
	.align		4
.L_80:
        /*00e4*/ 	.byte	0x04, 0x12
        /*00e6*/ 	.short	(.L_82 - .L_81)
	.align		4
.L_81:
        /*00e8*/ 	.word	index@(_ZN3cub18CUB_300001_SM_10006detail6reduce28DeviceReduceSingleTileKernelINS2_10policy_hubIfjN4cuda3std3__44plusIfEEE10Policy1000EPfSC_iS9_ffNS7_10__identityEEEvT0_T1_T2_T3_T4_T6_)
        /*00ec*/ 	.word	0x00000000


	//----- nvinfo : EIATTR_MIN_STACK_SIZE
	.align		4
.L_82:
        /*00f0*/ 	.byte	0x04, 0x12
        /*00f2*/ 	.short	(.L_84 - .L_83)
	.align		4
.L_83:
        /*00f4*/ 	.word	index@(_ZN3cub18CUB_300001_SM_10006detail6reduce18DeviceReduceKernelINS2_10policy_hubIfjN4cuda3std3__44plusIfEEE10Policy1000EN6thrust24THRUST_300001_SM_1000_NS10device_ptrIfEEjS9_fNS7_10__identityEEEvT0_PT3_T1_NS0_13GridEvenShareISK_EET2_T4_)
        /*00f8*/ 	.word	0x00000000


	//----- nvinfo : EIATTR_MIN_STACK_SIZE
	.align		4
.L_84:
        /*00fc*/ 	.byte	0x04, 0x12
        /*00fe*/ 	.short	(.L_86 - .L_85)
	.align		4
.L_85:
        /*0100*/ 	.word	index@(_ZN3cub18CUB_300001_SM_10006detail6reduce28DeviceReduceSingleTileKernelINS2_10policy_hubIfjN4cuda3std3__44plusIfEEE10Policy1000EN6thrust24THRUST_300001_SM_1000_NS10device_ptrIfEEPfjS9_ffNS7_10__identityEEEvT0_T1_T2_T3_T4_T6_)
        /*0104*/ 	.word	0x00000000


	//----- nvinfo : EIATTR_MIN_STACK_SIZE
	.align		4
.L_86:
        /*0108*/ 	.byte	0x04, 0x12
        /*010a*/ 	.short	(.L_88 - .L_87)
	.align		4
.L_87:
        /*010c*/ 	.word	index@(_ZN3cub18CUB_300001_SM_10006detail11EmptyKernelIvEEvv)
        /*0110*/ 	.word	0x00000000


	//----- nvinfo : EIATTR_MIN_STACK_SIZE
	.align		4
.L_88:
        /*0114*/ 	.byte	0x04, 0x12
        /*0116*/ 	.short	(.L_90 - .L_89)
	.align		4
.L_89:
        /*0118*/ 	.word	index@(_Z9reduce_v1PfS_i)
        /*011c*/ 	.word	0x00000000
.L_90:


//--------------------- .nv.compat                --------------------------
	.section	.nv.compat,"",@"SHT_CUDA_COMPAT_INFO"
	.align	4
        /*0000*/ 	.byte	0x02, 0x09, 0x00, 0x00, 0x02, 0x02, 0x01, 0x00, 0x02, 0x05, 0x05, 0x00, 0x03, 0x07, 0x01, 0x01
        /*0010*/ 	.byte	0x02, 0x03, 0x00, 0x00, 0x02, 0x06, 0x01, 0x00, 0x04, 0x0b, 0x08, 0x00, 0x09, 0x00, 0x00, 0x00
        /*0020*/ 	.byte	0x00, 0x00, 0x00, 0x00


//--------------------- .nv.info._ZN3cub18CUB_300001_SM_10006detail6reduce28DeviceReduceSingleTileKernelINS2_10policy_hubIfyN4cuda3std3__44plusIfEEE10Policy1000EPfSC_iS9_ffNS7_10__identityEEEvT0_T1_T2_T3_T4_T6_ --------------------------
	.section	.nv.info._ZN3cub18CUB_300001_SM_10006detail6reduce28DeviceReduceSingleTileKernelINS2_10policy_hubIfyN4cuda3std3__44plusIfEEE10Policy1000EPfSC_iS9_ffNS7_10__identityEEEvT0_T1_T2_T3_T4_T6_,"",@"SHT_CUDA_INFO"
	.sectionflags	@""
	.align	4


	//----- nvinfo : EIATTR_CUDA_API_VERSION
	.align		4
        /*0000*/ 	.byte	0x04, 0x37
        /*0002*/ 	.short	(.L_92 - .L_91)
.L_91:
        /*0004*/ 	.word	0x00000082


	//----- nvinfo : EIATTR_KPARAM_INFO
	.align		4
.L_92:
        /*0008*/ 	.byte	0x04, 0x17
        /*000a*/ 	.short	(.L_94 - .L_93)
.L_93:
        /*000c*/ 	.word	0x00000000
        /*0010*/ 	.short	0x0005
        /*0012*/ 	.short	0x001c
        /*0014*/ 	.byte	0x00, 0xf0, 0x05, 0x00


	//----- nvinfo : EIATTR_KPARAM_INFO
	.align		4
.L_94:
        /*0018*/ 	.byte	0x04, 0x17
        /*001a*/ 	.short	(.L_96 - .L_95)
.L_95:
        /*001c*/ 	.word	0x00000000
        /*0020*/ 	.short	0x0004
        /*0022*/ 	.short	0x0018
        /*0024*/ 	.byte	0x00, 0xf0, 0x11, 0x00


	//----- nvinfo : EIATTR_KPARAM_INFO
	.align		4
.L_96:
        /*0028*/ 	.byte	0x04, 0x17
        /*002a*/ 	.short	(.L_98 - .L_97)
.L_97:
        /*002c*/ 	.word	0x00000000
        /*0030*/ 	.short	0x0003
        /*0032*/ 	.short	0x0014
        /*0034*/ 	.byte	0x00, 0xf0, 0x05, 0x00


	//----- nvinfo : EIATTR_KPARAM_INFO
	.align		4
.L_98:
        /*0038*/ 	.byte	0x04, 0x17
        /*003a*/ 	.short	(.L_100 - .L_99)
.L_99:
        /*003c*/ 	.word	0x00000000
        /*0040*/ 	.short	0x0002
        /*0042*/ 	.short	0x0010
        /*0044*/ 	.byte	0x00, 0xf0, 0x11, 0x00


	//----- nvinfo : EIATTR_KPARAM_INFO
	.align		4
.L_100:
        /*0048*/ 	.byte	0x04, 0x17
        /*004a*/ 	.short	(.L_102 - .L_101)
.L_101:
        /*004c*/ 	.word	0x00000000
        /*0050*/ 	.short	0x0001
        /*0052*/ 	.short	0x0008
        /*0054*/ 	.byte	0x00, 0xf5, 0x21, 0x00


	//----- nvinfo : EIATTR_KPARAM_INFO
	.align		4
.L_102:
        /*0058*/ 	.byte	0x04, 0x17
        /*005a*/ 	.short	(.L_104 - .L_103)
.L_103:
        /*005c*/ 	.word	0x00000000
        /*0060*/ 	.short	0x0000
        /*0062*/ 	.short	0x0000
        /*0064*/ 	.byte	0x00, 0xf5, 0x21, 0x00


	//----- nvinfo : EIATTR_SPARSE_MMA_MASK
	.align		4
.L_104:
        /*0068*/ 	.byte	0x03, 0x50
        /*006a*/ 	.short	0x0000


	//----- nvinfo : EIATTR_MAXREG_COUNT
	.align		4
        /*006c*/ 	.byte	0x03, 0x1b
        /*006e*/ 	.short	0x00ff


	//----- nvinfo : EIATTR_NUM_BARRIERS
	.align		4
        /*0070*/ 	.byte	0x02, 0x4c
        /*0072*/ 	.byte	0x01
	.zero		1


	//----- nvinfo : EIATTR_MERCURY_ISA_VERSION
	.align		4
        /*0074*/ 	.byte	0x03, 0x5f
        /*0076*/ 	.short	0x0101


	//----- nvinfo : EIATTR_COOP_GROUP_MASK_REGIDS
	.align		4
        /*0078*/ 	.byte	0x04, 0x29
        /*007a*/ 	.short	(.L_106 - .L_105)


	//   ....[0]....
.L_105:
        /*007c*/ 	.word	0xffffffff


	//   ....[1]....
        /*0080*/ 	.word	0xffffffff


	//   ....[2]....
        /*0084*/ 	.word	0xffffffff


	//   ....[3]....
        /*0088*/ 	.word	0xffffffff


	//   ....[4]....
        /*008c*/ 	.word	0xffffffff


	//   ....[5]....
        /*0090*/ 	.word	0xffffffff


	//   ....[6]....
        /*0094*/ 	.word	0xffffffff


	//   ....[7]....
        /*0098*/ 	.word	0xffffffff


	//   ....[8]....
        /*009c*/ 	.word	0xffffffff


	//   ....[9]....
        /*00a0*/ 	.word	0xffffffff


	//   ....[10]....
        /*00a4*/ 	.word	0xffffffff


	//   ....[11]....
        /*00a8*/ 	.word	0xffffffff


	//   ....[12]....
        /*00ac*/ 	.word	0xffffffff


	//   ....[13]....
        /*00b0*/ 	.word	0xffffffff


	//   ....[14]....
        /*00b4*/ 	.word	0xffffffff


	//   ....[15]....
        /*00b8*/ 	.word	0xffffffff


	//   ....[16]....
        /*00bc*/ 	.word	0xffffffff


	//   ....[17]....
        /*00c0*/ 	.word	0xffffffff


	//   ....[18]....
        /*00c4*/ 	.word	0xffffffff


	//   ....[19]....
        /*00c8*/ 	.word	0xffffffff


	//   ....[20]....
        /*00cc*/ 	.word	0xffffffff


	//   ....[21]....
        /*00d0*/ 	.word	0xffffffff


	//   ....[22]....
        /*00d4*/ 	.word	0xffffffff


	//   ....[23]....
        /*00d8*/ 	.word	0xffffffff


	//   ....[24]....
        /*00dc*/ 	.word	0xffffffff


	//   ....[25]....
        /*00e0*/ 	.word	0xffffffff


	//   ....[26]....
        /*00e4*/ 	.word	0xffffffff


	//   ....[27]....
        /*00e8*/ 	.word	0xffffffff


	//   ....[28]....
        /*00ec*/ 	.word	0xffffffff


	//   ....[29]....
        /*00f0*/ 	.word	0xffffffff


	//----- nvinfo : EIATTR_COOP_GROUP_INSTR_OFFSETS
	.align		4
.L_106:
        /*00f4*/ 	.byte	0x04, 0x28
        /*00f6*/ 	.short	(.L_108 - .L_107)


	//   ....[0]....
.L_107:
        /*00f8*/ 	.word	0x00000980


	//   ....[1]....
        /*00fc*/ 	.word	0x000009e0


	//   ....[2]....
        /*0100*/ 	.word	0x00000a50


	//   ....[3]....
        /*0104*/ 	.word	0x00000aa0


	//   ....[4]....
        /*0108*/ 	.word	0x00000ad0


	//   ....[5]....
        /*010c*/ 	.word	0x00000c90


	//   ....[6]....
        /*0110*/ 	.word	0x00000d20


	//   ....[7]....
        /*0114*/ 	.word	0x00000d60


	//   ....[8]....
        /*0118*/ 	.word	0x00000db0


	//   ....[9]....
        /*011c*/ 	.word	0x00000df0


	//   ....[10]....
        /*0120*/ 	.word	0x00001c00


	//   ....[11]....
        /*0124*/ 	.word	0x00001c80


	//   ....[12]....
        /*0128*/ 	.word	0x00001cd0


	//   ....[13]....
        /*012c*/ 	.word	0x00001d10


	//   ....[14]....
        /*0130*/ 	.word	0x00001d40


	//   ....[15]....
        /*0134*/ 	.word	0x00002700


	//   ....[16]....
        /*0138*/ 	.word	0x00002760


	//   ....[17]....
        /*013c*/ 	.word	0x000027d0


	//   ....[18]....
        /*0140*/ 	.word	0x00002820


	//   ....[19]....
        /*0144*/ 	.word	0x00002850


	//   ....[20]....
        /*0148*/ 	.word	0x00002a10


	//   ....[21]....
        /*014c*/ 	.word	0x00002a90


	//   ....[22]....
        /*0150*/ 	.word	0x00002ad0


	//   ....[23]....
        /*0154*/ 	.word	0x00002b10


	//   ....[24]....
        /*0158*/ 	.word	0x00002b70


	//   ....[25]....
        /*015c*/ 	.word	0x00003b00


	//   ....[26]....
        /*0160*/ 	.word	0x00003b80


	//   ....[27]....
        /*0164*/ 	.word	0x00003bd0


	//   ....[28]....
        /*0168*/ 	.word	0x00003c10


	//   ....[29]....
        /*016c*/ 	.word	0x00003c40


	//----- nvinfo : EIATTR_VRC_CTA_INIT_COUNT
	.align		4
.L_108:
        /*0170*/ 	.byte	0x02, 0x4a
	.zero		1
	.zero		1


	//----- nvinfo : EIATTR_EXIT_INSTR_OFFSETS
	.align		4
        /*0174*/ 	.byte	0x04, 0x1c
        /*0176*/ 	.short	(.L_110 - .L_109)


	//   ....[0]....
.L_109:
        /*0178*/ 	.word	0x00000080


	//   ....[1]....
        /*017c*/ 	.word	0x000000c0


	//   ....[2]....
        /*0180*/ 	.word	0x00003d90


	//   ....[3]....
        /*0184*/ 	.word	0x00003de0


	//----- nvinfo : EIATTR_MAX_THREADS
	.align		4
.L_110:
        /*0188*/ 	.byte	0x04, 0x05
        /*018a*/ 	.short	(.L_112 - .L_111)
.L_111:
        /*018c*/ 	.word	0x00000100
        /*0190*/ 	.word	0x00000001
        /*0194*/ 	.word	0x00000001


	//----- nvinfo : EIATTR_CRS_STACK_SIZE
	.align		4
.L_112:
        /*0198*/ 	.byte	0x04, 0x1e
        /*019a*/ 	.short	(.L_114 - .L_113)
.L_113:
        /*019c*/ 	.word	0x00000000


	//----- nvinfo : EIATTR_CBANK_PARAM_SIZE
	.align		4
.L_114:
        /*01a0*/ 	.byte	0x03, 0x19
        /*01a2*/ 	.short	0x001d


	//----- nvinfo : EIATTR_PARAM_CBANK
	.align		4
        /*01a4*/ 	.byte	0x04, 0x0a
        /*01a6*/ 	.short	(.L_116 - .L_115)
	.align		4
.L_115:
        /*01a8*/ 	.word	index@(.nv.constant0._ZN3cub18CUB_300001_SM_10006detail6reduce28DeviceReduceSingleTileKernelINS2_10policy_hubIfyN4cuda3std3__44plusIfEEE10Policy1000EPfSC_iS9_ffNS7_10__identityEEEvT0_T1_T2_T3_T4_T6_)
        /*01ac*/ 	.short	0x0380
        /*01ae*/ 	.short	0x001d


	//----- nvinfo : EIATTR_SW_WAR
	.align		4
.L_116:
        /*01b0*/ 	.byte	0x04, 0x36
        /*01b2*/ 	.short	(.L_118 - .L_117)
.L_117:
        /*01b4*/ 	.word	0x00000008
.L_118:


//--------------------- .nv.info._ZN3cub18CUB_300001_SM_10006detail6reduce18DeviceReduceKernelINS2_10policy_hubIfyN4cuda3std3__44plusIfEEE10Policy1000EN6thrust24THRUST_300001_SM_1000_NS10device_ptrIfEEyS9_fNS7_10__identityEEEvT0_PT3_T1_NS0_13GridEvenShareISK_EET2_T4_ --------------------------
	.section	.nv.info._ZN3cub18CUB_300001_SM_10006detail6reduce18DeviceReduceKernelINS2_10policy_hubIfyN4cuda3std3__44plusIfEEE10Policy1000EN6thrust24THRUST_300001_SM_1000_NS10device_ptrIfEEyS9_fNS7_10__identityEEEvT0_PT3_T1_NS0_13GridEvenShareISK_EET2_T4_,"",@"SHT_CUDA_INFO"
	.sectionflags	@""
	.align	4


	//----- nvinfo : EIATTR_CUDA_API_VERSION
	.align		4
        /*0000*/ 	.byte	0x04, 0x37
        /*0002*/ 	.short	(.L_120 - .L_119)
.L_119:
        /*0004*/ 	.word	0x00000082


	//----- nvinfo : EIATTR_KPARAM_INFO
	.align		4
.L_120:
        /*0008*/ 	.byte	0x04, 0x17
        /*000a*/ 	.short	(.L_122 - .L_121)
.L_121:
        /*000c*/ 	.word	0x00000000
        /*0010*/ 	.short	0x0005
        /*0012*/ 	.short	0x0061
        /*0014*/ 	.byte	0x00, 0xf0, 0x05, 0x00


	//----- nvinfo : EIATTR_KPARAM_INFO
	.align		4
.L_122:
        /*0018*/ 	.byte	0x04, 0x17
        /*001a*/ 	.short	(.L_124 - .L_123)
.L_123:
        /*001c*/ 	.word	0x00000000
        /*0020*/ 	.short	0x0004
        /*0022*/ 	.short	0x0060
        /*0024*/ 	.byte	0x00, 0xf0, 0x05, 0x00


	//----- nvinfo : EIATTR_KPARAM_INFO
	.align		4
.L_124:
        /*0028*/ 	.byte	0x04, 0x17
        /*002a*/ 	.short	(.L_126 - .L_125)
.L_125:
        /*002c*/ 	.word	0x00000000
        /*0030*/ 	.short	0x0003
        /*0032*/ 	.short	0x0018
        /*0034*/ 	.byte	0x00, 0xf0, 0x21, 0x01


	//----- nvinfo : EIATTR_KPARAM_INFO
	.align		4
.L_126:
        /*0038*/ 	.byte	0x04, 0x17
        /*003a*/ 	.short	(.L_128 - .L_127)
.L_127:
        /*003c*/ 	.word	0x00000000
        /*0040*/ 	.short	0x0002
        /*0042*/ 	.short	0x0010
        /*0044*/ 	.byte	0x00, 0xf0, 0x21, 0x00


	//----- nvinfo : EIATTR_KPARAM_INFO
	.align		4
.L_128:
        /*0048*/ 	.byte	0x04, 0x17
        /*004a*/ 	.short	(.L_130 - .L_129)
.L_129:
        /*004c*/ 	.word	0x00000000
        /*0050*/ 	.short	0x0001
        /*0052*/ 	.short	0x0008
        /*0054*/ 	.byte	0x00, 0xf5, 0x21, 0x00


	//----- nvinfo : EIATTR_KPARAM_INFO
	.align		4
.L_130:
        /*0058*/ 	.byte	0x04, 0x17
        /*005a*/ 	.short	(.L_132 - .L_131)
.L_131:
        /*005c*/ 	.word	0x00000000
        /*0060*/ 	.short	0x0000
        /*0062*/ 	.short	0x0000
        /*0064*/ 	.byte	0x00, 0xf0, 0x21, 0x00


	//----- nvinfo : EIATTR_SPARSE_MMA_MASK
	.align		4
.L_132:
        /*0068*/ 	.byte	0x03, 0x50
        /*006a*/ 	.short	0x0000


	//----- nvinfo : EIATTR_MAXREG_COUNT
	.align		4
        /*006c*/ 	.byte	0x03, 0x1b
        /*006e*/ 	.short	0x00ff


	//----- nvinfo : EIATTR_NUM_BARRIERS
	.align		4
        /*0070*/ 	.byte	0x02, 0x4c
        /*0072*/ 	.byte	0x01
	.zero		1


	//----- nvinfo : EIATTR_MERCURY_ISA_VERSION
	.align		4
        /*0074*/ 	.byte	0x03, 0x5f
        /*0076*/ 	.short	0x0101


	//----- nvinfo : EIATTR_COOP_GROUP_MASK_REGIDS
	.align		4
        /*0078*/ 	.byte	0x04, 0x29
        /*007a*/ 	.short	(.L_134 - .L_133)


	//   ....[0]....
.L_133:
        /*007c*/ 	.word	0xffffffff


	//   ....[1]....
        /*0080*/ 	.word	0xffffffff


	//   ....[2]....
        /*0084*/ 	.word	0xffffffff


	//   ....[3]....
        /*0088*/ 	.word	0xffffffff


	//   ....[4]....
        /*008c*/ 	.word	0xffffffff


	//   ....[5]....
        /*0090*/ 	.word	0xffffffff


	//   ....[6]....
        /*0094*/ 	.word	0xffffffff


	//   ....[7]....
        /*0098*/ 	.word	0xffffffff


	//   ....[8]....
        /*009c*/ 	.word	0xffffffff


	//   ....[9]....
        /*00a0*/ 	.word	0xffffffff


	//   ....[10]....
        /*00a4*/ 	.word	0xffffffff


	//   ....[11]....
        /*00a8*/ 	.word	0xffffffff


	//   ....[12]....
        /*00ac*/ 	.word	0xffffffff


	//   ....[13]....
        /*00b0*/ 	.word	0xffffffff


	//   ....[14]....
        /*00b4*/ 	.word	0xffffffff


	//----- nvinfo : EIATTR_COOP_GROUP_INSTR_OFFSETS
	.align		4
.L_134:
        /*00b8*/ 	.byte	0x04, 0x28
        /*00ba*/ 	.short	(.L_136 - .L_135)


	//   ....[0]....
.L_135:
        /*00bc*/ 	.word	0x000009c0


	//   ....[1]....
        /*00c0*/ 	.word	0x00000a20


	//   ....[2]....
        /*00c4*/ 	.word	0x00000a90


	//   ....[3]....
        /*00c8*/ 	.word	0x00000ae0


	//   ....[4]....
        /*00cc*/ 	.word	0x00000b10


	//   ....[5]....
        /*00d0*/ 	.word	0x00000cd0


	//   ....[6]....
        /*00d4*/ 	.word	0x00000d60


	//   ....[7]....
        /*00d8*/ 	.word	0x00000dd0


	//   ....[8]....
        /*00dc*/ 	.word	0x00000e20


	//   ....[9]....
        /*00e0*/ 	.word	0x00000e50


	//   ....[10]....
        /*00e4*/ 	.word	0x00002030


	//   ....[11]....
        /*00e8*/ 	.word	0x000020c0


	//   ....[12]....
        /*00ec*/ 	.word	0x00002110


	//   ....[13]....
        /*00f0*/ 	.word	0x00002150


	//   ....[14]....
        /*00f4*/ 	.word	0x00002180


	//----- nvinfo : EIATTR_VRC_CTA_INIT_COUNT
	.align		4
.L_136:
        /*00f8*/ 	.byte	0x02, 0x4a
	.zero		1
	.zero		1


	//----- nvinfo : EIATTR_EXIT_INSTR_OFFSETS
	.align		4
        /*00fc*/ 	.byte	0x04, 0x1c
        /*00fe*/ 	.short	(.L_138 - .L_137)


	//   ....[0]....
.L_137:
        /*0100*/ 	.word	0x000022d0


	//   ....[1]....
        /*0104*/ 	.word	0x00002330


	//----- nvinfo : EIATTR_MAX_THREADS
	.align		4
.L_138:
        /*0108*/ 	.byte	0x04, 0x05
        /*010a*/ 	.short	(.L_140 - .L_139)
.L_139:
        /*010c*/ 	.word	0x00000100
        /*0110*/ 	.word	0x00000001
        /*0114*/ 	.word	0x00000001


	//----- nvinfo : EIATTR_CRS_STACK_SIZE
	.align		4
.L_140:
        /*0118*/ 	.byte	0x04, 0x1e
        /*011a*/ 	.short	(.L_142 - .L_141)
.L_141:
        /*011c*/ 	.word	0x00000000


	//----- nvinfo : EIATTR_CBANK_PARAM_SIZE
	.align		4
.L_142:
        /*0120*/ 	.byte	0x03, 0x19
        /*0122*/ 	.short	0x0062


	//----- nvinfo : EIATTR_PARAM_CBANK
	.align		4
        /*0124*/ 	.byte	0x04, 0x0a
        /*0126*/ 	.short	(.L_144 - .L_143)
	.align		4
.L_143:
        /*0128*/ 	.word	index@(.nv.constant0._ZN3cub18CUB_300001_SM_10006detail6reduce18DeviceReduceKernelINS2_10policy_hubIfyN4cuda3std3__44plusIfEEE10Policy1000EN6thrust24THRUST_300001_SM_1000_NS10device_ptrIfEEyS9_fNS7_10__identityEEEvT0_PT3_T1_NS0_13GridEvenShareISK_EET2_T4_)
        /*012c*/ 	.short	0x0380
        /*012e*/ 	.short	0x0062


	//----- nvinfo : EIATTR_SW_WAR
	.align		4
.L_144:
        /*0130*/ 	.byte	0x04, 0x36
        /*0132*/ 	.short	(.L_146 - .L_145)
.L_145:
        /*0134*/ 	.word	0x00000008
.L_146:


//--------------------- .nv.info._ZN3cub18CUB_300001_SM_10006detail6reduce28DeviceReduceSingleTileKernelINS2_10policy_hubIfyN4cuda3std3__44plusIfEEE10Policy1000EN6thrust24THRUST_300001_SM_1000_NS10device_ptrIfEEPfyS9_ffNS7_10__identityEEEvT0_T1_T2_T3_T4_T6_ --------------------------
	.section	.nv.info._ZN3cub18CUB_300001_SM_10006detail6reduce28DeviceReduceSingleTileKernelINS2_10policy_hubIfyN4cuda3std3__44plusIfEEE10Policy1000EN6thrust24THRUST_300001_SM_1000_NS10device_ptrIfEEPfyS9_ffNS7_10__identityEEEvT0_T1_T2_T3_T4_T6_,"",@"SHT_CUDA_INFO"
	.sectionflags	@""
	.align	4


	//----- nvinfo : EIATTR_CUDA_API_VERSION
	.align		4
        /*0000*/ 	.byte	0x04, 0x37
        /*0002*/ 	.short	(.L_148 - .L_147)
.L_147:
        /*0004*/ 	.word	0x00000082


	//----- nvinfo : EIATTR_KPARAM_INFO
	.align		4
.L_148:
        /*0008*/ 	.byte	0x04, 0x17
        /*000a*/ 	.short	(.L_150 - .L_149)
.L_149:
        /*000c*/ 	.word	0x00000000
        /*0010*/ 	.short	0x0005
        /*0012*/ 	.short	0x0020
        /*0014*/ 	.byte	0x00, 0xf0, 0x05, 0x00


	//----- nvinfo : EIATTR_KPARAM_INFO
	.align		4
.L_150:
        /*0018*/ 	.byte	0x04, 0x17
        /*001a*/ 	.short	(.L_152 - .L_151)
.L_151:
        /*001c*/ 	.word	0x00000000
        /*0020*/ 	.short	0x0004
        /*0022*/ 	.short	0x001c
        /*0024*/ 	.byte	0x00, 0xf0, 0x11, 0x00


	//----- nvinfo : EIATTR_KPARAM_INFO
	.align		4
.L_152:
        /*0028*/ 	.byte	0x04, 0x17
        /*002a*/ 	.short	(.L_154 - .L_153)
.L_153:
        /*002c*/ 	.word	0x00000000
        /*0030*/ 	.short	0x0003
        /*0032*/ 	.short	0x0018
        /*0034*/ 	.byte	0x00, 0xf0, 0x05, 0x00


	//----- nvinfo : EIATTR_KPARAM_INFO
	.align		4
.L_154:
        /*0038*/ 	.byte	0x04, 0x17
        /*003a*/ 	.short	(.L_156 - .L_155)
.L_155:
        /*003c*/ 	.word	0x00000000
        /*0040*/ 	.short	0x0002
        /*0042*/ 	.short	0x0010
        /*0044*/ 	.byte	0x00, 0xf0, 0x21, 0x00


	//----- nvinfo : EIATTR_KPARAM_INFO
	.align		4
.L_156:
        /*0048*/ 	.byte	0x04, 0x17
        /*004a*/ 	.short	(.L_158 - .L_157)
.L_157:
        /*004c*/ 	.word	0x00000000
        /*0050*/ 	.short	0x0001
        /*0052*/ 	.short	0x0008
        /*0054*/ 	.byte	0x00, 0xf5, 0x21, 0x00


	//----- nvinfo : EIATTR_KPARAM_INFO
	.align		4
.L_158:
        /*0058*/ 	.byte	0x04, 0x17
        /*005a*/ 	.short	(.L_160 - .L_159)
.L_159:
        /*005c*/ 	.word	0x00000000
        /*0060*/ 	.short	0x0000
        /*0062*/ 	.short	0x0000
        /*0064*/ 	.byte	0x00, 0xf0, 0x21, 0x00


	//----- nvinfo : EIATTR_SPARSE_MMA_MASK
	.align		4
.L_160:
        /*0068*/ 	.byte	0x03, 0x50
        /*006a*/ 	.short	0x0000


	//----- nvinfo : EIATTR_MAXREG_COUNT
	.align		4
        /*006c*/ 	.byte	0x03, 0x1b
        /*006e*/ 	.short	0x00ff


	//----- nvinfo : EIATTR_NUM_BARRIERS
	.align		4
        /*0070*/ 	.byte	0x02, 0x4c
        /*0072*/ 	.byte	0x01
	.zero		1


	//----- nvinfo : EIATTR_MERCURY_ISA_VERSION
	.align		4
        /*0074*/ 	.byte	0x03, 0x5f
        /*0076*/ 	.short	0x0101


	//----- nvinfo : EIATTR_COOP_GROUP_MASK_REGIDS
	.align		4
        /*0078*/ 	.byte	0x04, 0x29
        /*007a*/ 	.short	(.L_162 - .L_161)


	//   ....[0]....
.L_161:
        /*007c*/ 	.word	0xffffffff


	//   ....[1]....
        /*0080*/ 	.word	0xffffffff


	//   ....[2]....
        /*0084*/ 	.word	0xffffffff


	//   ....[3]....
        /*0088*/ 	.word	0xffffffff


	//   ....[4]....
        /*008c*/ 	.word	0xffffffff


	//   ....[5]....
        /*0090*/ 	.word	0xffffffff


	//   ....[6]....
        /*0094*/ 	.word	0xffffffff


	//   ....[7]....
        /*0098*/ 	.word	0xffffffff


	//   ....[8]....
        /*009c*/ 	.word	0xffffffff


	//   ....[9]....
        /*00a0*/ 	.word	0xffffffff


	//   ....[10]....
        /*00a4*/ 	.word	0xffffffff


	//   ....[11]....
        /*00a8*/ 	.word	0xffffffff


	//   ....[12]....
        /*00ac*/ 	.word	0xffffffff


	//   ....[13]....
        /*00b0*/ 	.word	0xffffffff


	//   ....[14]....
        /*00b4*/ 	.word	0xffffffff


	//----- nvinfo : EIATTR_COOP_GROUP_INSTR_OFFSETS
	.align		4
.L_162:
        /*00b8*/ 	.byte	0x04, 0x28
        /*00ba*/ 	.short	(.L_164 - .L_163)


	//   ....[0]....
.L_163:
        /*00bc*/ 	.word	0x00000930


	//   ....[1]....
        /*00c0*/ 	.word	0x00000990


	//   ....[2]....
        /*00c4*/ 	.word	0x00000a00


	//   ....[3]....
        /*00c8*/ 	.word	0x00000a50


	//   ....[4]....
        /*00cc*/ 	.word	0x00000a80


	//   ....[5]....
        /*00d0*/ 	.word	0x00000c40


	//   ....[6]....
        /*00d4*/ 	.word	0x00000cd0


	//   ....[7]....
        /*00d8*/ 	.word	0x00000d20


	//   ....[8]....
        /*00dc*/ 	.word	0x00000d60


	//   ....[9]....
        /*00e0*/ 	.word	0x00000da0


	//   ....[10]....
        /*00e4*/ 	.word	0x00001dc0


	//   ....[11]....
        /*00e8*/ 	.word	0x00001e40


	//   ....[12]....
        /*00ec*/ 	.word	0x00001e90


	//   ....[13]....
        /*00f0*/ 	.word	0x00001ed0


	//   ....[14]....
        /*00f4*/ 	.word	0x00001f00


	//----- nvinfo : EIATTR_VRC_CTA_INIT_COUNT
	.align		4
.L_164:
        /*00f8*/ 	.byte	0x02, 0x4a
	.zero		1
	.zero		1


	//----- nvinfo : EIATTR_EXIT_INSTR_OFFSETS
	.align		4
        /*00fc*/ 	.byte	0x04, 0x1c
        /*00fe*/ 	.short	(.L_166 - .L_165)


	//   ....[0]....
.L_165:
        /*0100*/ 	.word	0x000000a0


	//   ....[1]....
        /*0104*/ 	.word	0x000000e0


	//   ....[2]....
        /*0108*/ 	.word	0x00002040


	//   ....[3]....
        /*010c*/ 	.word	0x00002090


	//----- nvinfo : EIATTR_MAX_THREADS
	.align		4
.L_166:
        /*0110*/ 	.byte	0x04, 0x05
        /*0112*/ 	.short	(.L_168 - .L_167)
.L_167:
        /*0114*/ 	.word	0x00000100
        /*0118*/ 	.word	0x00000001
        /*011c*/ 	.word	0x00000001


	//----- nvinfo : EIATTR_CRS_STACK_SIZE
	.align		4
.L_168:
        /*0120*/ 	.byte	0x04, 0x1e
        /*0122*/ 	.short	(.L_170 - .L_169)
.L_169:
        /*0124*/ 	.word	0x00000000


	//----- nvinfo : EIATTR_CBANK_PARAM_SIZE
	.align		4
.L_170:
        /*0128*/ 	.byte	0x03, 0x19
        /*012a*/ 	.short	0x0021


	//----- nvinfo : EIATTR_PARAM_CBANK
	.align		4
        /*012c*/ 	.byte	0x04, 0x0a
        /*012e*/ 	.short	(.L_172 - .L_171)
	.align		4
.L_171:
        /*0130*/ 	.word	index@(.nv.constant0._ZN3cub18CUB_300001_SM_10006detail6reduce28DeviceReduceSingleTileKernelINS2_10policy_hubIfyN4cuda3std3__44plusIfEEE10Policy1000EN6thrust24THRUST_300001_SM_1000_NS10device_ptrIfEEPfyS9_ffNS7_10__identityEEEvT0_T1_T2_T3_T4_T6_)
        /*0134*/ 	.short	0x0380
        /*0136*/ 	.short	0x0021


	//----- nvinfo : EIATTR_SW_WAR
	.align		4
.L_172:
        /*0138*/ 	.byte	0x04, 0x36
        /*013a*/ 	.short	(.L_174 - .L_173)
.L_173:
        /*013c*/ 	.word	0x00000008
.L_174:


//--------------------- .nv.info._ZN3cub18CUB_300001_SM_10006detail6reduce28DeviceReduceSingleTileKernelINS2_10policy_hubIfjN4cuda3std3__44plusIfEEE10Policy1000EPfSC_iS9_ffNS7_10__identityEEEvT0_T1_T2_T3_T4_T6_ --------------------------
	.section	.nv.info._ZN3cub18CUB_300001_SM_10006detail6reduce28DeviceReduceSingleTileKernelINS2_10policy_hubIfjN4cuda3std3__44plusIfEEE10Policy1000EPfSC_iS9_ffNS7_10__identityEEEvT0_T1_T2_T3_T4_T6_,"",@"SHT_CUDA_INFO"
	.sectionflags	@""
	.align	4


	//----- nvinfo : EIATTR_CUDA_API_VERSION
	.align		4
        /*0000*/ 	.byte	0x04, 0x37
        /*0002*/ 	.short	(.L_176 - .L_175)
.L_175:
        /*0004*/ 	.word	0x00000082


	//----- nvinfo : EIATTR_KPARAM_INFO
	.align		4
.L_176:
        /*0008*/ 	.byte	0x04, 0x17
        /*000a*/ 	.short	(.L_178 - .L_177)
.L_177:
        /*000c*/ 	.word	0x00000000
        /*0010*/ 	.short	0x0005
        /*0012*/ 	.short	0x001c
        /*0014*/ 	.byte	0x00, 0xf0, 0x05, 0x00


	//----- nvinfo : EIATTR_KPARAM_INFO
	.align		4
.L_178:
        /*0018*/ 	.byte	0x04, 0x17
        /*001a*/ 	.short	(.L_180 - .L_179)
.L_179:
        /*001c*/ 	.word	0x00000000
        /*0020*/ 	.short	0x0004
        /*0022*/ 	.short	0x0018
        /*0024*/ 	.byte	0x00, 0xf0, 0x11, 0x00


	//----- nvinfo : EIATTR_KPARAM_INFO
	.align		4
.L_180:
        /*0028*/ 	.byte	0x04, 0x17
        /*002a*/ 	.short	(.L_182 - .L_181)
.L_181:
        /*002c*/ 	.word	0x00000000
        /*0030*/ 	.short	0x0003
        /*0032*/ 	.short	0x0014
        /*0034*/ 	.byte	0x00, 0xf0, 0x05, 0x00


	//----- nvinfo : EIATTR_KPARAM_INFO
	.align		4
.L_182:
        /*0038*/ 	.byte	0x04, 0x17
        /*003a*/ 	.short	(.L_184 - .L_183)
.L_183:
        /*003c*/ 	.word	0x00000000
        /*0040*/ 	.short	0x0002
        /*0042*/ 	.short	0x0010
        /*0044*/ 	.byte	0x00, 0xf0, 0x11, 0x00


	//----- nvinfo : EIATTR_KPARAM_INFO
	.align		4
.L_184:
        /*0048*/ 	.byte	0x04, 0x17
        /*004a*/ 	.short	(.L_186 - .L_185)
.L_185:
        /*004c*/ 	.word	0x00000000
        /*0050*/ 	.short	0x0001
        /*0052*/ 	.short	0x0008
        /*0054*/ 	.byte	0x00, 0xf5, 0x21, 0x00


	//----- nvinfo : EIATTR_KPARAM_INFO
	.align		4
.L_186:
        /*0058*/ 	.byte	0x04, 0x17
        /*005a*/ 	.short	(.L_188 - .L_187)
.L_187:
        /*005c*/ 	.word	0x00000000
        /*0060*/ 	.short	0x0000
        /*0062*/ 	.short	0x0000
        /*0064*/ 	.byte	0x00, 0xf5, 0x21, 0x00


	//----- nvinfo : EIATTR_SPARSE_MMA_MASK
	.align		4
.L_188:
        /*0068*/ 	.byte	0x03, 0x50
        /*006a*/ 	.short	0x0000


	//----- nvinfo : EIATTR_MAXREG_COUNT
	.align		4
        /*006c*/ 	.byte	0x03, 0x1b
        /*006e*/ 	.short	0x0080


	//----- nvinfo : EIATTR_NUM_BARRIERS
	.align		4
        /*0070*/ 	.byte	0x02, 0x4c
        /*0072*/ 	.byte	0x01
	.zero		1


	//----- nvinfo : EIATTR_MERCURY_ISA_VERSION
	.align		4
        /*0074*/ 	.byte	0x03, 0x5f
        /*0076*/ 	.short	0x0101


	//----- nvinfo : EIATTR_UNUSED_LOAD_BYTE_OFFSET
	.align		4
        /*0078*/ 	.byte	0x04, 0x44
        /*007a*/ 	.short	(.L_190 - .L_189)


	//   ....[0]....
.L_189:
        /*007c*/ 	.word	0x00000b70
        /*0080*/ 	.word	0x0000fff0


	//   ....[1]....
        /*0084*/ 	.word	0x00000f80
        /*0088*/ 	.word	0x0000fff0


	//   ....[2]....
        /*008c*/ 	.word	0x00002010
        /*0090*/ 	.word	0x0000fff0


	//   ....[3]....
        /*0094*/ 	.word	0x00002bb0
        /*0098*/ 	.word	0x0000fff0


	//   ....[4]....
        /*009c*/ 	.word	0x00002fc0
        /*00a0*/ 	.word	0x0000fff0


	//   ....[5]....
        /*00a4*/ 	.word	0x00004140
        /*00a8*/ 	.word	0x0000fff0


	//----- nvinfo : EIATTR_COOP_GROUP_MASK_REGIDS
	.align		4
.L_190:
        /*00ac*/ 	.byte	0x04, 0x29
        /*00ae*/ 	.short	(.L_192 - .L_191)


	//   ....[0]....
.L_191:
        /*00b0*/ 	.word	0xffffffff


	//   ....[1]....
        /*00b4*/ 	.word	0xffffffff


	//   ....[2]....
        /*00b8*/ 	.word	0xffffffff


	//   ....[3]....
        /*00bc*/ 	.word	0xffffffff


	//   ....[4]....
        /*00c0*/ 	.word	0xffffffff


	//   ....[5]....
        /*00c4*/ 	.word	0xffffffff


	//   ....[6]....
        /*00c8*/ 	.word	0xffffffff


	//   ....[7]....
        /*00cc*/ 	.word	0xffffffff


	//   ....[8]....
        /*00d0*/ 	.word	0xffffffff


	//   ....[9]....
        /*00d4*/ 	.word	0xffffffff


	//   ....[10]....
        /*00d8*/ 	.word	0xffffffff


	//   ....[11]....
        /*00dc*/ 	.word	0xffffffff


	//   ....[12]....
        /*00e0*/ 	.word	0xffffffff


	//   ....[13]....
        /*00e4*/ 	.word	0xffffffff


	//   ....[14]....
        /*00e8*/ 	.word	0xffffffff


	//   ....[15]....
        /*00ec*/ 	.word	0xffffffff


	//   ....[16]....
        /*00f0*/ 	.word	0xffffffff


	//   ....[17]....
        /*00f4*/ 	.word	0xffffffff


	//   ....[18]....
        /*00f8*/ 	.word	0xffffffff


	//   ....[19]....
        /*00fc*/ 	.word	0xffffffff


	//   ....[20]....
        /*0100*/ 	.word	0xffffffff


	//   ....[21]....
        /*0104*/ 	.word	0xffffffff


	//   ....[22]....
        /*0108*/ 	.word	0xffffffff


	//   ....[23]....
        /*010c*/ 	.word	0xffffffff


	//   ....[24]....
        /*0110*/ 	.word	0xffffffff


	//   ....[25]....
        /*0114*/ 	.word	0xffffffff


	//   ....[26]....
        /*0118*/ 	.word	0xffffffff


	//   ....[27]....
        /*011c*/ 	.word	0xffffffff


	//   ....[28]....
        /*0120*/ 	.word	0xffffffff


	//   ....[29]....
        /*0124*/ 	.word	0xffffffff


	//----- nvinfo : EIATTR_COOP_GROUP_INSTR_OFFSETS
	.align		4
.L_192:
        /*0128*/ 	.byte	0x04, 0x28
        /*012a*/ 	.short	(.L_194 - .L_193)


	//   ....[0]....
.L_193:
        /*012c*/ 	.word	0x00000980


	//   ....[1]....
        /*0130*/ 	.word	0x000009e0


	//   ....[2]....
        /*0134*/ 	.word	0x00000a50


	//   ....[3]....
        /*0138*/ 	.word	0x00000aa0


	//   ....[4]....
        /*013c*/ 	.word	0x00000ad0


	//   ....[5]....
        /*0140*/ 	.word	0x00000d20


	//   ....[6]....
        /*0144*/ 	.word	0x00000db0


	//   ....[7]....
        /*0148*/ 	.word	0x00000df0


	//   ....[8]....
        /*014c*/ 	.word	0x00000e40


	//   ....[9]....
        /*0150*/ 	.word	0x00000e80


	//   ....[10]....
        /*0154*/ 	.word	0x00001e30


	//   ....[11]....
        /*0158*/ 	.word	0x00001eb0


	//   ....[12]....
        /*015c*/ 	.word	0x00001f00


	//   ....[13]....
        /*0160*/ 	.word	0x00001f40


	//   ....[14]....
        /*0164*/ 	.word	0x00001f70


	//   ....[15]....
        /*0168*/ 	.word	0x000029c0


	//   ....[16]....
        /*016c*/ 	.word	0x00002a20


	//   ....[17]....
        /*0170*/ 	.word	0x00002a90


	//   ....[18]....
        /*0174*/ 	.word	0x00002ae0


	//   ....[19]....
        /*0178*/ 	.word	0x00002b10


	//   ....[20]....
        /*017c*/ 	.word	0x00002d60


	//   ....[21]....
        /*0180*/ 	.word	0x00002de0


	//   ....[22]....
        /*0184*/ 	.word	0x00002e20


	//   ....[23]....
        /*0188*/ 	.word	0x00002e60


	//   ....[24]....
        /*018c*/ 	.word	0x00002ec0


	//   ....[25]....
        /*0190*/ 	.word	0x00003f60


	//   ....[26]....
        /*0194*/ 	.word	0x00003fe0


	//   ....[27]....
        /*0198*/ 	.word	0x00004030


	//   ....[28]....
        /*019c*/ 	.word	0x00004070


	//   ....[29]....
        /*01a0*/ 	.word	0x000040a0


	//----- nvinfo : EIATTR_VRC_CTA_INIT_COUNT
	.align		4
.L_194:
        /*01a4*/ 	.byte	0x02, 0x4a
	.zero		1
	.zero		1


	//----- nvinfo : EIATTR_EXIT_INSTR_OFFSETS
	.align		4
        /*01a8*/ 	.byte	0x04, 0x1c
        /*01aa*/ 	.short	(.L_196 - .L_195)


	//   ....[0]....
.L_195:
        /*01ac*/ 	.word	0x00000080


	//   ....[1]....
        /*01b0*/ 	.word	0x000000c0


	//   ....[2]....
        /*01b4*/ 	.word	0x00004280


	//   ....[3]....
        /*01b8*/ 	.word	0x000042d0


	//----- nvinfo : EIATTR_MAX_THREADS
	.align		4
.L_196:
        /*01bc*/ 	.byte	0x04, 0x05
        /*01be*/ 	.short	(.L_198 - .L_197)
.L_197:
        /*01c0*/ 	.word	0x00000200
        /*01c4*/ 	.word	0x00000001
        /*01c8*/ 	.word	0x00000001


	//----- nvinfo : EIATTR_CRS_STACK_SIZE
	.align		4
.L_198:
        /*01cc*/ 	.byte	0x04, 0x1e
        /*01ce*/ 	.short	(.L_200 - .L_199)
.L_199:
        /*01d0*/ 	.word	0x00000000


	//----- nvinfo : EIATTR_CBANK_PARAM_SIZE
	.align		4
.L_200:
        /*01d4*/ 	.byte	0x03, 0x19
        /*01d6*/ 	.short	0x001d


	//----- nvinfo : EIATTR_PARAM_CBANK
	.align		4
        /*01d8*/ 	.byte	0x04, 0x0a
        /*01da*/ 	.short	(.L_202 - .L_201)
	.align		4
.L_201:
        /*01dc*/ 	.word	index@(.nv.constant0._ZN3cub18CUB_300001_SM_10006detail6reduce28DeviceReduceSingleTileKernelINS2_10policy_hubIfjN4cuda3std3__44plusIfEEE10Policy1000EPfSC_iS9_ffNS7_10__identityEEEvT0_T1_T2_T3_T4_T6_)
        /*01e0*/ 	.short	0x0380
        /*01e2*/ 	.short	0x001d


	//----- nvinfo : EIATTR_SW_WAR
	.align		4
.L_202:
        /*01e4*/ 	.byte	0x04, 0x36
        /*01e6*/ 	.short	(.L_204 - .L_203)
.L_203:
        /*01e8*/ 	.word	0x00000008
.L_204:


//--------------------- .nv.info._ZN3cub18CUB_300001_SM_10006detail6reduce18DeviceReduceKernelINS2_10policy_hubIfjN4cuda3std3__44plusIfEEE10Policy1000EN6thrust24THRUST_300001_SM_1000_NS10device_ptrIfEEjS9_fNS7_10__identityEEEvT0_PT3_T1_NS0_13GridEvenShareISK_EET2_T4_ --------------------------
	.section	.nv.info._ZN3cub18CUB_300001_SM_10006detail6reduce18DeviceReduceKernelINS2_10policy_hubIfjN4cuda3std3__44plusIfEEE10Policy1000EN6thrust24THRUST_300001_SM_1000_NS10device_ptrIfEEjS9_fNS7_10__identityEEEvT0_PT3_T1_NS0_13GridEvenShareISK_EET2_T4_,"",@"SHT_CUDA_INFO"
	.sectionflags	@""
	.align	4


	//----- nvinfo : EIATTR_CUDA_API_VERSION
	.align		4
        /*0000*/ 	.byte	0x04, 0x37
        /*0002*/ 	.short	(.L_206 - .L_205)
.L_205:
        /*0004*/ 	.word	0x00000082


	//----- nvinfo : EIATTR_KPARAM_INFO
	.align		4
.L_206:
        /*0008*/ 	.byte	0x04, 0x17
        /*000a*/ 	.short	(.L_208 - .L_207)
.L_207:
        /*000c*/ 	.word	0x00000000
        /*0010*/ 	.short	0x0005
        /*0012*/ 	.short	0x003d
        /*0014*/ 	.byte	0x00, 0xf0, 0x05, 0x00


	//----- nvinfo : EIATTR_KPARAM_INFO
	.align		4
.L_208:
        /*0018*/ 	.byte	0x04, 0x17
        /*001a*/ 	.short	(.L_210 - .L_209)
.L_209:
        /*001c*/ 	.word	0x00000000
        /*0020*/ 	.short	0x0004
        /*0022*/ 	.short	0x003c
        /*0024*/ 	.byte	0x00, 0xf0, 0x05, 0x00


	//----- nvinfo : EIATTR_KPARAM_INFO
	.align		4
.L_210:
        /*0028*/ 	.byte	0x04, 0x17
        /*002a*/ 	.short	(.L_212 - .L_211)
.L_211:
        /*002c*/ 	.word	0x00000000
        /*0030*/ 	.short	0x0003
        /*0032*/ 	.short	0x0014
        /*0034*/ 	.byte	0x00, 0xf0, 0xa1, 0x00


	//----- nvinfo : EIATTR_KPARAM_INFO
	.align		4
.L_212:
        /*0038*/ 	.byte	0x04, 0x17
        /*003a*/ 	.short	(.L_214 - .L_213)
.L_213:
        /*003c*/ 	.word	0x00000000
        /*0040*/ 	.short	0x0002
        /*0042*/ 	.short	0x0010
        /*0044*/ 	.byte	0x00, 0xf0, 0x11, 0x00


	//----- nvinfo : EIATTR_KPARAM_INFO
	.align		4
.L_214:
        /*0048*/ 	.byte	0x04, 0x17
        /*004a*/ 	.short	(.L_216 - .L_215)
.L_215:
        /*004c*/ 	.word	0x00000000
        /*0050*/ 	.short	0x0001
        /*0052*/ 	.short	0x0008
        /*0054*/ 	.byte	0x00, 0xf5, 0x21, 0x00


	//----- nvinfo : EIATTR_KPARAM_INFO
	.align		4
.L_216:
        /*0058*/ 	.byte	0x04, 0x17
        /*005a*/ 	.short	(.L_218 - .L_217)
.L_217:
        /*005c*/ 	.word	0x00000000
        /*0060*/ 	.short	0x0000
        /*0062*/ 	.short	0x0000
        /*0064*/ 	.byte	0x00, 0xf0, 0x21, 0x00


	//----- nvinfo : EIATTR_SPARSE_MMA_MASK
	.align		4
.L_218:
        /*0068*/ 	.byte	0x03, 0x50
        /*006a*/ 	.short	0x0000


	//----- nvinfo : EIATTR_MAXREG_COUNT
	.align		4
        /*006c*/ 	.byte	0x03, 0x1b
        /*006e*/ 	.short	0x0080


	//----- nvinfo : EIATTR_NUM_BARRIERS
	.align		4
        /*0070*/ 	.byte	0x02, 0x4c
        /*0072*/ 	.byte	0x01
	.zero		1


	//----- nvinfo : EIATTR_MERCURY_ISA_VERSION
	.align		4
        /*0074*/ 	.byte	0x03, 0x5f
        /*0076*/ 	.short	0x0101


	//----- nvinfo : EIATTR_UNUSED_LOAD_BYTE_OFFSET
	.align		4
        /*0078*/ 	.byte	0x04, 0x44
        /*007a*/ 	.short	(.L_220 - .L_219)


	//   ....[0]....
.L_219:
        /*007c*/ 	.word	0x00000de0
        /*0080*/ 	.word	0x0000fff0


	//   ....[1]....
        /*0084*/ 	.word	0x000011f0
        /*0088*/ 	.word	0x0000fff0


	//   ....[2]....
        /*008c*/ 	.word	0x000026b0
        /*0090*/ 	.word	0x0000fff0


	//----- nvinfo : EIATTR_COOP_GROUP_MASK_REGIDS
	.align		4
.L_220:
        /*0094*/ 	.byte	0x04, 0x29
        /*0096*/ 	.short	(.L_222 - .L_221)


	//   ....[0]....
.L_221:
        /*0098*/ 	.word	0xffffffff


	//   ....[1]....
        /*009c*/ 	.word	0xffffffff


	//   ....[2]....
        /*00a0*/ 	.word	0xffffffff


	//   ....[3]....
        /*00a4*/ 	.word	0xffffffff


	//   ....[4]....
        /*00a8*/ 	.word	0xffffffff


	//   ....[5]....
        /*00ac*/ 	.word	0xffffffff


	//   ....[6]....
        /*00b0*/ 	.word	0xffffffff


	//   ....[7]....
        /*00b4*/ 	.word	0xffffffff


	//   ....[8]....
        /*00b8*/ 	.word	0xffffffff


	//   ....[9]....
        /*00bc*/ 	.word	0xffffffff


	//   ....[10]....
        /*00c0*/ 	.word	0xffffffff


	//   ....[11]....
        /*00c4*/ 	.word	0xffffffff


	//   ....[12]....
        /*00c8*/ 	.word	0xffffffff


	//   ....[13]....
        /*00cc*/ 	.word	0xffffffff


	//   ....[14]....
        /*00d0*/ 	.word	0xffffffff


	//----- nvinfo : EIATTR_COOP_GROUP_INSTR_OFFSETS
	.align		4
.L_222:
        /*00d4*/ 	.byte	0x04, 0x28
        /*00d6*/ 	.short	(.L_224 - .L_223)


	//   ....[0]....
.L_223:
        /*00d8*/ 	.word	0x00000bf0


	//   ....[1]....
        /*00dc*/ 	.word	0x00000c50


	//   ....[2]....
        /*00e0*/ 	.word	0x00000cc0


	//   ....[3]....
        /*00e4*/ 	.word	0x00000d10


	//   ....[4]....
        /*00e8*/ 	.word	0x00000d40


	//   ....[5]....
        /*00ec*/ 	.word	0x00000f90


	//   ....[6]....
        /*00f0*/ 	.word	0x00001020


	//   ....[7]....
        /*00f4*/ 	.word	0x00001070


	//   ....[8]....
        /*00f8*/ 	.word	0x000010b0


	//   ....[9]....
        /*00fc*/ 	.word	0x000010f0


	//   ....[10]....
        /*0100*/ 	.word	0x000024c0


	//   ....[11]....
        /*0104*/ 	.word	0x00002550


	//   ....[12]....
        /*0108*/ 	.word	0x000025a0


	//   ....[13]....
        /*010c*/ 	.word	0x000025e0


	//   ....[14]....
        /*0110*/ 	.word	0x00002610


	//----- nvinfo : EIATTR_VRC_CTA_INIT_COUNT
	.align		4
.L_224:
        /*0114*/ 	.byte	0x02, 0x4a
	.zero		1
	.zero		1


	//----- nvinfo : EIATTR_EXIT_INSTR_OFFSETS
	.align		4
        /*0118*/ 	.byte	0x04, 0x1c
        /*011a*/ 	.short	(.L_226 - .L_225)


	//   ....[0]....
.L_225:
        /*011c*/ 	.word	0x000027f0


	//   ....[1]....
        /*0120*/ 	.word	0x00002830


	//----- nvinfo : EIATTR_MAX_THREADS
	.align		4
.L_226:
        /*0124*/ 	.byte	0x04, 0x05
        /*0126*/ 	.short	(.L_228 - .L_227)
.L_227:
        /*0128*/ 	.word	0x00000200
        /*012c*/ 	.word	0x00000001
        /*0130*/ 	.word	0x00000001


	//----- nvinfo : EIATTR_CRS_STACK_SIZE
	.align		4
.L_228:
        /*0134*/ 	.byte	0x04, 0x1e
        /*0136*/ 	.short	(.L_230 - .L_229)
.L_229:
        /*0138*/ 	.word	0x00000000


	//----- nvinfo : EIATTR_CBANK_PARAM_SIZE
	.align		4
.L_230:
        /*013c*/ 	.byte	0x03, 0x19
        /*013e*/ 	.short	0x003e


	//----- nvinfo : EIATTR_PARAM_CBANK
	.align		4
        /*0140*/ 	.byte	0x04, 0x0a
        /*0142*/ 	.short	(.L_232 - .L_231)
	.align		4
.L_231:
        /*0144*/ 	.word	index@(.nv.constant0._ZN3cub18CUB_300001_SM_10006detail6reduce18DeviceReduceKernelINS2_10policy_hubIfjN4cuda3std3__44plusIfEEE10Policy1000EN6thrust24THRUST_300001_SM_1000_NS10device_ptrIfEEjS9_fNS7_10__identityEEEvT0_PT3_T1_NS0_13GridEvenShareISK_EET2_T4_)
        /*0148*/ 	.short	0x0380
        /*014a*/ 	.short	0x003e


	//----- nvinfo : EIATTR_SW_WAR
	.align		4
.L_232:
        /*014c*/ 	.byte	0x04, 0x36
        /*014e*/ 	.short	(.L_234 - .L_233)
.L_233:
        /*0150*/ 	.word	0x00000008
.L_234:


//--------------------- .nv.info._ZN3cub18CUB_300001_SM_10006detail6reduce28DeviceReduceSingleTileKernelINS2_10policy_hubIfjN4cuda3std3__44plusIfEEE10Policy1000EN6thrust24THRUST_300001_SM_1000_NS10device_ptrIfEEPfjS9_ffNS7_10__identityEEEvT0_T1_T2_T3_T4_T6_ --------------------------
	.section	.nv.info._ZN3cub18CUB_300001_SM_10006detail6reduce28DeviceReduceSingleTileKernelINS2_10policy_hubIfjN4cuda3std3__44plusIfEEE10Policy1000EN6thrust24THRUST_300001_SM_1000_NS10device_ptrIfEEPfjS9_ffNS7_10__identityEEEvT0_T1_T2_T3_T4_T6_,"",@"SHT_CUDA_INFO"
	.sectionflags	@""
	.align	4


	//----- nvinfo : EIATTR_CUDA_API_VERSION
	.align		4
        /*0000*/ 	.byte	0x04, 0x37
        /*0002*/ 	.short	(.L_236 - .L_235)
.L_235:
        /*0004*/ 	.word	0x00000082


	//----- nvinfo : EIATTR_KPARAM_INFO
	.align		4
.L_236:
        /*0008*/ 	.byte	0x04, 0x17
        /*000a*/ 	.short	(.L_238 - .L_237)
.L_237:
        /*000c*/ 	.word	0x00000000
        /*0010*/ 	.short	0x0005
        /*0012*/ 	.short	0x001c
        /*0014*/ 	.byte	0x00, 0xf0, 0x05, 0x00


	//----- nvinfo : EIATTR_KPARAM_INFO
	.align		4
.L_238:
        /*0018*/ 	.byte	0x04, 0x17
        /*001a*/ 	.short	(.L_240 - .L_239)
.L_239:
        /*001c*/ 	.word	0x00000000
        /*0020*/ 	.short	0x0004
        /*0022*/ 	.short	0x0018
        /*0024*/ 	.byte	0x00, 0xf0, 0x11, 0x00


	//----- nvinfo : EIATTR_KPARAM_INFO
	.align		4
.L_240:
        /*0028*/ 	.byte	0x04, 0x17
        /*002a*/ 	.short	(.L_242 - .L_241)
.L_241:
        /*002c*/ 	.word	0x00000000
        /*0030*/ 	.short	0x0003
        /*0032*/ 	.short	0x0014
        /*0034*/ 	.byte	0x00, 0xf0, 0x05, 0x00


	//----- nvinfo : EIATTR_KPARAM_INFO
	.align		4
.L_242:
        /*0038*/ 	.byte	0x04, 0x17
        /*003a*/ 	.short	(.L_244 - .L_243)
.L_243:
        /*003c*/ 	.word	0x00000000
        /*0040*/ 	.short	0x0002
        /*0042*/ 	.short	0x0010
        /*0044*/ 	.byte	0x00, 0xf0, 0x11, 0x00


	//----- nvinfo : EIATTR_KPARAM_INFO
	.align		4
.L_244:
        /*0048*/ 	.byte	0x04, 0x17
        /*004a*/ 	.short	(.L_246 - .L_245)
.L_245:
        /*004c*/ 	.word	0x00000000
        /*0050*/ 	.short	0x0001
        /*0052*/ 	.short	0x0008
        /*0054*/ 	.byte	0x00, 0xf5, 0x21, 0x00


	//----- nvinfo : EIATTR_KPARAM_INFO
	.align		4
.L_246:
        /*0058*/ 	.byte	0x04, 0x17
        /*005a*/ 	.short	(.L_248 - .L_247)
.L_247:
        /*005c*/ 	.word	0x00000000
        /*0060*/ 	.short	0x0000
        /*0062*/ 	.short	0x0000
        /*0064*/ 	.byte	0x00, 0xf0, 0x21, 0x00


	//----- nvinfo : EIATTR_SPARSE_MMA_MASK
	.align		4
.L_248:
        /*0068*/ 	.byte	0x03, 0x50
        /*006a*/ 	.short	0x0000


	//----- nvinfo : EIATTR_MAXREG_COUNT
	.align		4
        /*006c*/ 	.byte	0x03, 0x1b
        /*006e*/ 	.short	0x0080


	//----- nvinfo : EIATTR_NUM_BARRIERS
	.align		4
        /*0070*/ 	.byte	0x02, 0x4c
        /*0072*/ 	.byte	0x01
	.zero		1


	//----- nvinfo : EIATTR_MERCURY_ISA_VERSION
	.align		4
        /*0074*/ 	.byte	0x03, 0x5f
        /*0076*/ 	.short	0x0101


	//----- nvinfo : EIATTR_UNUSED_LOAD_BYTE_OFFSET
	.align		4
        /*0078*/ 	.byte	0x04, 0x44
        /*007a*/ 	.short	(.L_250 - .L_249)


	//   ....[0]....
.L_249:
        /*007c*/ 	.word	0x00000b00
        /*0080*/ 	.word	0x0000fff0


	//   ....[1]....
        /*0084*/ 	.word	0x00000f10
        /*0088*/ 	.word	0x0000fff0


	//   ....[2]....
        /*008c*/ 	.word	0x00002270
        /*0090*/ 	.word	0x0000fff0


	//----- nvinfo : EIATTR_COOP_GROUP_MASK_REGIDS
	.align		4
.L_250:
        /*0094*/ 	.byte	0x04, 0x29
        /*0096*/ 	.short	(.L_252 - .L_251)


	//   ....[0]....
.L_251:
        /*0098*/ 	.word	0xffffffff


	//   ....[1]....
        /*009c*/ 	.word	0xffffffff


	//   ....[2]....
        /*00a0*/ 	.word	0xffffffff


	//   ....[3]....
        /*00a4*/ 	.word	0xffffffff


	//   ....[4]....
        /*00a8*/ 	.word	0xffffffff


	//   ....[5]....
        /*00ac*/ 	.word	0xffffffff


	//   ....[6]....
        /*00b0*/ 	.word	0xffffffff


	//   ....[7]....
        /*00b4*/ 	.word	0xffffffff


	//   ....[8]....
        /*00b8*/ 	.word	0xffffffff


	//   ....[9]....
        /*00bc*/ 	.word	0xffffffff


	//   ....[10]....
        /*00c0*/ 	.word	0xffffffff


	//   ....[11]....
        /*00c4*/ 	.word	0xffffffff


	//   ....[12]....
        /*00c8*/ 	.word	0xffffffff


	//   ....[13]....
        /*00cc*/ 	.word	0xffffffff


	//   ....[14]....
        /*00d0*/ 	.word	0xffffffff


	//----- nvinfo : EIATTR_COOP_GROUP_INSTR_OFFSETS
	.align		4
.L_252:
        /*00d4*/ 	.byte	0x04, 0x28
        /*00d6*/ 	.short	(.L_254 - .L_253)


	//   ....[0]....
.L_253:
        /*00d8*/ 	.word	0x00000910


	//   ....[1]....
        /*00dc*/ 	.word	0x00000970


	//   ....[2]....
        /*00e0*/ 	.word	0x000009e0


	//   ....[3]....
        /*00e4*/ 	.word	0x00000a30


	//   ....[4]....
        /*00e8*/ 	.word	0x00000a60


	//   ....[5]....
        /*00ec*/ 	.word	0x00000cb0


	//   ....[6]....
        /*00f0*/ 	.word	0x00000d40


	//   ....[7]....
        /*00f4*/ 	.word	0x00000d80


	//   ....[8]....
        /*00f8*/ 	.word	0x00000dd0


	//   ....[9]....
        /*00fc*/ 	.word	0x00000e10


	//   ....[10]....
        /*0100*/ 	.word	0x00002090


	//   ....[11]....
        /*0104*/ 	.word	0x00002110


	//   ....[12]....
        /*0108*/ 	.word	0x00002160


	//   ....[13]....
        /*010c*/ 	.word	0x000021a0


	//   ....[14]....
        /*0110*/ 	.word	0x000021d0


	//----- nvinfo : EIATTR_VRC_CTA_INIT_COUNT
	.align		4
.L_254:
        /*0114*/ 	.byte	0x02, 0x4a
	.zero		1
	.zero		1


	//----- nvinfo : EIATTR_EXIT_INSTR_OFFSETS
	.align		4
        /*0118*/ 	.byte	0x04, 0x1c
        /*011a*/ 	.short	(.L_256 - .L_255)


	//   ....[0]....
.L_255:
        /*011c*/ 	.word	0x00000080


	//   ....[1]....
        /*0120*/ 	.word	0x000000c0


	//   ....[2]....
        /*0124*/ 	.word	0x000023b0


	//   ....[3]....
        /*0128*/ 	.word	0x00002400


	//----- nvinfo : EIATTR_MAX_THREADS
	.align		4
.L_256:
        /*012c*/ 	.byte	0x04, 0x05
        /*012e*/ 	.short	(.L_258 - .L_257)
.L_257:
        /*0130*/ 	.word	0x00000200
        /*0134*/ 	.word	0x00000001
        /*0138*/ 	.word	0x00000001


	//----- nvinfo : EIATTR_CRS_STACK_SIZE
	.align		4
.L_258:
        /*013c*/ 	.byte	0x04, 0x1e
        /*013e*/ 	.short	(.L_260 - .L_259)
.L_259:
        /*0140*/ 	.word	0x00000000


	//----- nvinfo : EIATTR_CBANK_PARAM_SIZE
	.align		4
.L_260:
        /*0144*/ 	.byte	0x03, 0x19
        /*0146*/ 	.short	0x001d


	//----- nvinfo : EIATTR_PARAM_CBANK
	.align		4
        /*0148*/ 	.byte	0x04, 0x0a
        /*014a*/ 	.short	(.L_262 - .L_261)
	.align		4
.L_261:
        /*014c*/ 	.word	index@(.nv.constant0._ZN3cub18CUB_300001_SM_10006detail6reduce28DeviceReduceSingleTileKernelINS2_10policy_hubIfjN4cuda3std3__44plusIfEEE10Policy1000EN6thrust24THRUST_300001_SM_1000_NS10device_ptrIfEEPfjS9_ffNS7_10__identityEEEvT0_T1_T2_T3_T4_T6_)
        /*0150*/ 	.short	0x0380
        /*0152*/ 	.short	0x001d


	//----- nvinfo : EIATTR_SW_WAR
	.align		4
.L_262:
        /*0154*/ 	.byte	0x04, 0x36
        /*0156*/ 	.short	(.L_264 - .L_263)
.L_263:
        /*0158*/ 	.word	0x00000008
.L_264:


//--------------------- .nv.info._ZN3cub18CUB_300001_SM_10006detail11EmptyKernelIvEEvv --------------------------
	.section	.nv.info._ZN3cub18CUB_300001_SM_10006detail11EmptyKernelIvEEvv,"",@"SHT_CUDA_INFO"
	.sectionflags	@""
	.align	4


	//----- nvinfo : EIATTR_CUDA_API_VERSION
	.align		4
        /*0000*/ 	.byte	0x04, 0x37
        /*0002*/ 	.short	(.L_266 - .L_265)
.L_265:
        /*0004*/ 	.word	0x00000082


	//----- nvinfo : EIATTR_SPARSE_MMA_MASK
	.align		4
.L_266:
        /*0008*/ 	.byte	0x03, 0x50
        /*000a*/ 	.short	0x0000


	//----- nvinfo : EIATTR_MAXREG_COUNT
	.align		4
        /*000c*/ 	.byte	0x03, 0x1b
        /*000e*/ 	.short	0x00ff


	//----- nvinfo : EIATTR_MERCURY_ISA_VERSION
	.align		4
        /*0010*/ 	.byte	0x03, 0x5f
        /*0012*/ 	.short	0x0101


	//----- nvinfo : EIATTR_VRC_CTA_INIT_COUNT
	.align		4
        /*0014*/ 	.byte	0x02, 0x4a
	.zero		1
	.zero		1


	//----- nvinfo : EIATTR_EXIT_INSTR_OFFSETS
	.align		4
        /*0018*/ 	.byte	0x04, 0x1c
        /*001a*/ 	.short	(.L_268 - .L_267)


	//   ....[0]....
.L_267:
        /*001c*/ 	.word	0x00000010


	//----- nvinfo : EIATTR_SW_WAR
	.align		4
.L_268:
        /*0020*/ 	.byte	0x04, 0x36
        /*0022*/ 	.short	(.L_270 - .L_269)
.L_269:
        /*0024*/ 	.word	0x00000008
.L_270:


//--------------------- .nv.info._Z9reduce_v1PfS_i --------------------------
	.section	.nv.info._Z9reduce_v1PfS_i,"",@"SHT_CUDA_INFO"
	.sectionflags	@""
	.align	4


	//----- nvinfo : EIATTR_CUDA_API_VERSION
	.align		4
        /*0000*/ 	.byte	0x04, 0x37
        /*0002*/ 	.short	(.L_272 - .L_271)
.L_271:
        /*0004*/ 	.word	0x00000082


	//----- nvinfo : EIATTR_KPARAM_INFO
	.align		4
.L_272:
        /*0008*/ 	.byte	0x04, 0x17
        /*000a*/ 	.short	(.L_274 - .L_273)
.L_273:
        /*000c*/ 	.word	0x00000000
        /*0010*/ 	.short	0x0002
        /*0012*/ 	.short	0x0010
        /*0014*/ 	.byte	0x00, 0xf0, 0x11, 0x00


	//----- nvinfo : EIATTR_KPARAM_INFO
	.align		4
.L_274:
        /*0018*/ 	.byte	0x04, 0x17
        /*001a*/ 	.short	(.L_276 - .L_275)
.L_275:
        /*001c*/ 	.word	0x00000000
        /*0020*/ 	.short	0x0001
        /*0022*/ 	.short	0x0008
        /*0024*/ 	.byte	0x00, 0xf5, 0x21, 0x00


	//----- nvinfo : EIATTR_KPARAM_INFO
	.align		4
.L_276:
        /*0028*/ 	.byte	0x04, 0x17
        /*002a*/ 	.short	(.L_278 - .L_277)
.L_277:
        /*002c*/ 	.word	0x00000000
        /*0030*/ 	.short	0x0000
        /*0032*/ 	.short	0x0000
        /*0034*/ 	.byte	0x00, 0xf5, 0x21, 0x00


	//----- nvinfo : EIATTR_SPARSE_MMA_MASK
	.align		4
.L_278:
        /*0038*/ 	.byte	0x03, 0x50
        /*003a*/ 	.short	0x0000


	//----- nvinfo : EIATTR_MAXREG_COUNT
	.align		4
        /*003c*/ 	.byte	0x03, 0x1b
        /*003e*/ 	.short	0x00ff


	//----- nvinfo : EIATTR_NUM_BARRIERS
	.align		4
        /*0040*/ 	.byte	0x02, 0x4c
        /*0042*/ 	.byte	0x01
	.zero		1


	//----- nvinfo : EIATTR_MERCURY_ISA_VERSION
	.align		4
        /*0044*/ 	.byte	0x03, 0x5f
        /*0046*/ 	.short	0x0101


	//----- nvinfo : EIATTR_COOP_GROUP_MASK_REGIDS
	.align		4
        /*0048*/ 	.byte	0x04, 0x29
        /*004a*/ 	.short	(.L_280 - .L_279)


	//   ....[0]....
.L_279:
        /*004c*/ 	.word	0xffffffff


	//   ....[1]....
        /*0050*/ 	.word	0xffffffff


	//   ....[2]....
        /*0054*/ 	.word	0xffffffff


	//   ....[3]....
        /*0058*/ 	.word	0xffffffff


	//   ....[4]....
        /*005c*/ 	.word	0xffffffff


	//   ....[5]....
        /*0060*/ 	.word	0xffffffff


	//   ....[6]....
        /*0064*/ 	.word	0xffffffff


	//   ....[7]....
        /*0068*/ 	.word	0xffffffff


	//   ....[8]....
        /*006c*/ 	.word	0xffffffff


	//   ....[9]....
        /*0070*/ 	.word	0xffffffff


	//----- nvinfo : EIATTR_COOP_GROUP_INSTR_OFFSETS
	.align		4
.L_280:
        /*0074*/ 	.byte	0x04, 0x28
        /*0076*/ 	.short	(.L_282 - .L_281)


	//   ....[0]....
.L_281:
        /*0078*/ 	.word	0x00000110


	//   ....[1]....
        /*007c*/ 	.word	0x00000140


	//   ....[2]....
        /*0080*/ 	.word	0x00000170


	//   ....[3]....
        /*0084*/ 	.word	0x000001a0


	//   ....[4]....
        /*0088*/ 	.word	0x000001c0


	//   ....[5]....
        /*008c*/ 	.word	0x000002a0


	//   ....[6]....
        /*0090*/ 	.word	0x000002c0


	//   ....[7]....
        /*0094*/ 	.word	0x000002e0


	//   ....[8]....
        /*0098*/ 	.word	0x00000300


	//   ....[9]....
        /*009c*/ 	.word	0x00000320


	//----- nvinfo : EIATTR_VRC_CTA_INIT_COUNT
	.align		4
.L_282:
        /*00a0*/ 	.byte	0x02, 0x4a
	.zero		1
	.zero		1


	//----- nvinfo : EIATTR_EXIT_INSTR_OFFSETS
	.align		4
        /*00a4*/ 	.byte	0x04, 0x1c
        /*00a6*/ 	.short	(.L_284 - .L_283)


	//   ....[0]....
.L_283:
        /*00a8*/ 	.word	0x00000200


	//   ....[1]....
        /*00ac*/ 	.word	0x00000330


	//   ....[2]....
        /*00b0*/ 	.word	0x00000370


	//----- nvinfo : EIATTR_CBANK_PARAM_SIZE
	.align		4
.L_284:
        /*00b4*/ 	.byte	0x03, 0x19
        /*00b6*/ 	.short	0x0014


	//----- nvinfo : EIATTR_PARAM_CBANK
	.align		4
        /*00b8*/ 	.byte	0x04, 0x0a
        /*00ba*/ 	.short	(.L_286 - .L_285)
	.align		4
.L_285:
        /*00bc*/ 	.word	index@(.nv.constant0._Z9reduce_v1PfS_i)
        /*00c0*/ 	.short	0x0380
        /*00c2*/ 	.short	0x0014


	//----- nvinfo : EIATTR_SW_WAR
	.align		4
.L_286:
        /*00c4*/ 	.byte	0x04, 0x36
        /*00c6*/ 	.short	(.L_288 - .L_287)
.L_287:
        /*00c8*/ 	.word	0x00000008
.L_288:


//--------------------- .nv.callgraph             --------------------------
	.section	.nv.callgraph,"",@"SHT_CUDA_CALLGRAPH"
	.align	4
	.sectionentsize	8
	.align		4
        /*0000*/ 	.word	0x00000000
	.align		4
        /*0004*/ 	.word	0xffffffff
	.align		4
        /*0008*/ 	.word	0x00000000
	.align		4
        /*000c*/ 	.word	0xfffffffe
	.align		4
        /*0010*/ 	.word	0x00000000
	.align		4
        /*0014*/ 	.word	0xfffffffd
	.align		4
        /*0018*/ 	.word	0x00000000
	.align		4
        /*001c*/ 	.word	0xfffffffc


//--------------------- .nv.constant4             --------------------------
	.section	.nv.constant4,"a",@progbits
	.align	8
	.align		8
.nv.constant4:
        /*0000*/ 	.dword	_ZN34_INTERNAL_b243b05e_4_k_cu_6df654254cuda3std3__45__cpo5beginE
	.align		8
        /*0008*/ 	.dword	_ZN34_INTERNAL_b243b05e_4_k_cu_6df654254cuda3std3__45__cpo3endE
	.align		8
        /*0010*/ 	.dword	_ZN34_INTERNAL_b243b05e_4_k_cu_6df654254cuda3std3__45__cpo6cbeginE
	.align		8
        /*0018*/ 	.dword	_ZN34_INTERNAL_b243b05e_4_k_cu_6df654254cuda3std3__45__cpo4cendE
	.align		8
        /*0020*/ 	.dword	_ZN34_INTERNAL_b243b05e_4_k_cu_6df654254cuda3std3__45__cpo6rbeginE
	.align		8
        /*0028*/ 	.dword	_ZN34_INTERNAL_b243b05e_4_k_cu_6df654254cuda3std3__45__cpo4rendE
	.align		8
        /*0030*/ 	.dword	_ZN34_INTERNAL_b243b05e_4_k_cu_6df654254cuda3std3__45__cpo7crbeginE
	.align		8
        /*0038*/ 	.dword	_ZN34_INTERNAL_b243b05e_4_k_cu_6df654254cuda3std3__45__cpo5crendE
	.align		8
        /*0040*/ 	.dword	_ZN34_INTERNAL_b243b05e_4_k_cu_6df654254cuda3std3__436_GLOBAL__N__b243b05e_4_k_cu_6df654256ignoreE
	.align		8
        /*0048*/ 	.dword	_ZN34_INTERNAL_b243b05e_4_k_cu_6df654254cuda3std3__419piecewise_constructE
	.align		8
        /*0050*/ 	.dword	_ZN34_INTERNAL_b243b05e_4_k_cu_6df654254cuda3std3__48in_placeE
	.align		8
        /*0058*/ 	.dword	_ZN34_INTERNAL_b243b05e_4_k_cu_6df654254cuda3std3__420unreachable_sentinelE
	.align		8
        /*0060*/ 	.dword	_ZN34_INTERNAL_b243b05e_4_k_cu_6df654254cuda3std3__47nulloptE
	.align		8
        /*0068*/ 	.dword	_ZN34_INTERNAL_b243b05e_4_k_cu_6df654254cuda3std3__48unexpectE
	.align		8
        /*0070*/ 	.dword	_ZN34_INTERNAL_b243b05e_4_k_cu_6df654254cuda3std6ranges3__45__cpo4swapE
	.align		8
        /*0078*/ 	.dword	_ZN34_INTERNAL_b243b05e_4_k_cu_6df654254cuda3std6ranges3__45__cpo9iter_moveE
	.align		8
        /*0080*/ 	.dword	_ZN34_INTERNAL_b243b05e_4_k_cu_6df654254cuda3std6ranges3__45__cpo5beginE
	.align		8
        /*0088*/ 	.dword	_ZN34_INTERNAL_b243b05e_4_k_cu_6df654254cuda3std6ranges3__45__cpo3endE
	.align		8
        /*0090*/ 	.dword	_ZN34_INTERNAL_b243b05e_4_k_cu_6df654254cuda3std6ranges3__45__cpo6cbeginE
	.align		8
        /*0098*/ 	.dword	_ZN34_INTERNAL_b243b05e_4_k_cu_6df654254cuda3std6ranges3__45__cpo4cendE
	.align		8
        /*00a0*/ 	.dword	_ZN34_INTERNAL_b243b05e_4_k_cu_6df654254cuda3std6ranges3__45__cpo7advanceE
	.align		8
        /*00a8*/ 	.dword	_ZN34_INTERNAL_b243b05e_4_k_cu_6df654254cuda3std6ranges3__45__cpo9iter_swapE
	.align		8
        /*00b0*/ 	.dword	_ZN34_INTERNAL_b243b05e_4_k_cu_6df654254cuda3std6ranges3__45__cpo4nextE
	.align		8
        /*00b8*/ 	.dword	_ZN34_INTERNAL_b243b05e_4_k_cu_6df654254cuda3std6ranges3__45__cpo4prevE
	.align		8
        /*00c0*/ 	.dword	_ZN34_INTERNAL_b243b05e_4_k_cu_6df654254cuda3std6ranges3__45__cpo4dataE
	.align		8
        /*00c8*/ 	.dword	_ZN34_INTERNAL_b243b05e_4_k_cu_6df654254cuda3std6ranges3__45__cpo5cdataE
	.align		8
        /*00d0*/ 	.dword	_ZN34_INTERNAL_b243b05e_4_k_cu_6df654254cuda3std6ranges3__45__cpo4sizeE
	.align		8
        /*00d8*/ 	.dword	_ZN34_INTERNAL_b243b05e_4_k_cu_6df654254cuda3std6ranges3__45__cpo5ssizeE
	.align		8
        /*00e0*/ 	.dword	_ZN34_INTERNAL_b243b05e_4_k_cu_6df654254cuda3std6ranges3__45__cpo8distanceE
	.align		8
        /*00e8*/ 	.dword	_ZN34_INTERNAL_b243b05e_4_k_cu_6df654256thrust24THRUST_300001_SM_1000_NS8cuda_cub3parE
	.align		8
        /*00f0*/ 	.dword	_ZN34_INTERNAL_b243b05e_4_k_cu_6df654256thrust24THRUST_300001_SM_1000_NS8cuda_cub10par_nosyncE
	.align		8
        /*00f8*/ 	.dword	_ZN34_INTERNAL_b243b05e_4_k_cu_6df654256thrust24THRUST_300001_SM_1000_NS6system6detail10sequential3seqE
	.align		8
        /*0100*/ 	.dword	_ZN34_INTERNAL_b243b05e_4_k_cu_6df654256thrust24THRUST_300001_SM_1000_NS12placeholders2_1E
	.align		8
        /*0108*/ 	.dword	_ZN34_INTERNAL_b243b05e_4_k_cu_6df654256thrust24THRUST_300001_SM_1000_NS12placeholders2_2E
	.align		8
        /*0110*/ 	.dword	_ZN34_INTERNAL_b243b05e_4_k_cu_6df654256thrust24THRUST_300001_SM_1000_NS12placeholders2_3E
	.align		8
        /*0118*/ 	.dword	_ZN34_INTERNAL_b243b05e_4_k_cu_6df654256thrust24THRUST_300001_SM_1000_NS12placeholders2_4E
	.align		8
        /*0120*/ 	.dword	_ZN34_INTERNAL_b243b05e_4_k_cu_6df654256thrust24THRUST_300001_SM_1000_NS12placeholders2_5E
	.align		8
        /*0128*/ 	.dword	_ZN34_INTERNAL_b243b05e_4_k_cu_6df654256thrust24THRUST_300001_SM_1000_NS12placeholders2_6E
	.align		8
        /*0130*/ 	.dword	_ZN34_INTERNAL_b243b05e_4_k_cu_6df654256thrust24THRUST_300001_SM_1000_NS12placeholders2_7E
	.align		8
        /*0138*/ 	.dword	_ZN34_INTERNAL_b243b05e_4_k_cu_6df654256thrust24THRUST_300001_SM_1000_NS12placeholders2_8E
	.align		8
        /*0140*/ 	.dword	_ZN34_INTERNAL_b243b05e_4_k_cu_6df654256thrust24THRUST_300001_SM_1000_NS12placeholders2_9E
	.align		8
        /*0148*/ 	.dword	_ZN34_INTERNAL_b243b05e_4_k_cu_6df654256thrust24THRUST_300001_SM_1000_NS12placeholders3_10E
	.align		8
        /*0150*/ 	.dword	_ZN34_INTERNAL_b243b05e_4_k_cu_6df654256thrust24THRUST_300001_SM_1000_NS3seqE


//--------------------- .text._ZN3cub18CUB_300001_SM_10006detail6reduce28DeviceReduceSingleTileKernelINS2_10policy_hubIfyN4cuda3std3__44plusIfEEE10Policy1000EPfSC_iS9_ffNS7_10__identityEEEvT0_T1_T2_T3_T4_T6_ --------------------------
	.section	.text._ZN3cub18CUB_300001_SM_10006detail6reduce28DeviceReduceSingleTileKernelINS2_10policy_hubIfyN4cuda3std3__44plusIfEEE10Policy1000EPfSC_iS9_ffNS7_10__identityEEEvT0_T1_T2_T3_T4_T6_,"ax",@progbits
	.align	128
        .global         _ZN3cub18CUB_300001_SM_10006detail6reduce28DeviceReduceSingleTileKernelINS2_10policy_hubIfyN4cuda3std3__44plusIfEEE10Policy1000EPfSC_iS9_ffNS7_10__identityEEEvT0_T1_T2_T3_T4_T6_
        .type           _ZN3cub18CUB_300001_SM_10006detail6reduce28DeviceReduceSingleTileKernelINS2_10policy_hubIfyN4cuda3std3__44plusIfEEE10Policy1000EPfSC_iS9_ffNS7_10__identityEEEvT0_T1_T2_T3_T4_T6_,@function
        .size           _ZN3cub18CUB_300001_SM_10006detail6reduce28DeviceReduceSingleTileKernelINS2_10policy_hubIfyN4cuda3std3__44plusIfEEE10Policy1000EPfSC_iS9_ffNS7_10__identityEEEvT0_T1_T2_T3_T4_T6_,(.L_x_237 - _ZN3cub18CUB_300001_SM_10006detail6reduce28DeviceReduceSingleTileKernelINS2_10policy_hubIfyN4cuda3std3__44plusIfEEE10Policy1000EPfSC_iS9_ffNS7_10__identityEEEvT0_T1_T2_T3_T4_T6_)
        .other          _ZN3cub18CUB_300001_SM_10006detail6reduce28DeviceReduceSingleTileKernelINS2_10policy_hubIfyN4cuda3std3__44plusIfEEE10Policy1000EPfSC_iS9_ffNS7_10__identityEEEvT0_T1_T2_T3_T4_T6_,@"STO_CUDA_ENTRY STV_DEFAULT"
_ZN3cub18CUB_300001_SM_10006detail6reduce28DeviceReduceSingleTileKernelINS2_10policy_hubIfyN4cuda3std3__44plusIfEEE10Policy1000EPfSC_iS9_ffNS7_10__identityEEEvT0_T1_T2_T3_T4_T6_:
.text._ZN3cub18CUB_300001_SM_10006detail6reduce28DeviceReduceSingleTileKernelINS2_10policy_hubIfyN4cuda3std3__44plusIfEEE10Policy1000EPfSC_iS9_ffNS7_10__identityEEEvT0_T1_T2_T3_T4_T6_:
[----:B------:R-:W-:Y:S01]  /*0000*/  LDC R1, c[0x0][0x37c] ;  /* 0x0000df00ff017b82 */ /* 0x000fe20000000800 */
[----:B------:R-:W0:Y:S01]  /*0010*/  LDCU UR4, c[0x0][0x390] ;  /* 0x00007200ff0477ac */ /* 0x000e220008000800 */
[----:B------:R-:W1:Y:S01]  /*0020*/  LDCU.64 UR6, c[0x0][0x358] ;  /* 0x00006b00ff0677ac */ /* 0x000e620008000a00 */
[----:B0-----:R-:W-:-:S04]  /*0030*/  MOV R20, UR4 ;  /* 0x0000000400147c02 */ /* 0x001fc80008000f00 */
[----:B------:R-:W-:-:S13]  /*0040*/  ISETP.NE.AND P0, PT, R20, RZ, PT ;  /* 0x000000ff1400720c */ /* 0x000fda0003f05270 */
[----:B-1----:R-:W-:Y:S05]  /*0050*/  @P0 BRA `(.L_x_0) ;  /* 0x00000000001c0947 */ /* 0x002fea0003800000 */
[----:B------:R-:W0:Y:S02]  /*0060*/  S2R R0, SR_TID.X ;  /* 0x0000000000007919 */ /* 0x000e240000002100 */
[----:B0-----:R-:W-:-:S13]  /*0070*/  ISETP.NE.AND P0, PT, R0, RZ, PT ;  /* 0x000000ff0000720c */ /* 0x001fda0003f05270 */
[----:B------:R-:W-:Y:S05]  /*0080*/  @P0 EXIT ;  /* 0x000000000000094d */ /* 0x000fea0003800000 */
[----:B------:R-:W0:Y:S08]  /*0090*/  LDC R5, c[0x0][0x398] ;  /* 0x0000e600ff057b82 */ /* 0x000e300000000800 */
[----:B------:R-:W0:Y:S02]  /*00a0*/  LDC.64 R2, c[0x0][0x388] ;  /* 0x0000e200ff027b82 */ /* 0x000e240000000a00 */
[----:B0-----:R-:W-:Y:S01]  /*00b0*/  STG.E desc[UR6][R2.64], R5 ;  /* 0x0000000502007986 */ /* 0x001fe2000c101906 */
[----:B------:R-:W-:Y:S05]  /*00c0*/  EXIT ;  /* 0x000000000000794d */ /* 0x000fea0003800000 */
.L_x_0:
[----:B------:R-:W0:Y:S01]  /*00d0*/  LDCU UR4, c[0x0][0x380] ;  /* 0x00007000ff0477ac */ /* 0x000e220008000800 */
[----:B------:R-:W-:Y:S01]  /*00e0*/  BSSY.RECONVERGENT B0, `(.L_x_1) ;  /* 0x00003ca000007945 */ /* 0x000fe20003800200 */
[----:B0-----:R-:W-:-:S09]  /*00f0*/  ULOP3.LUT UP0, URZ, UR4, 0xf, URZ, 0xc0, !UPT ;  /* 0x0000000f04ff7892 */ /* 0x001fd2000f80c0ff */
[----:B------:R-:W-:Y:S05]  /*0100*/  BRA.U UP0, `(.L_x_2) ;  /* 0x0000001d00607547 */ /* 0x000fea000b800000 */
[----:B------:R-:W-:-:S13]  /*0110*/  ISETP.GT.AND P0, PT, R20, 0xfff, PT ;  /* 0x00000fff1400780c */ /* 0x000fda0003f04270 */
[----:B------:R-:W-:Y:S05]  /*0120*/  @P0 BRA `(.L_x_3) ;  /* 0x0000000c00a80947 */ /* 0x000fea0003800000 */
[----:B------:R-:W0:Y:S01]  /*0130*/  S2R R9, SR_TID.X ;  /* 0x0000000000097919 */ /* 0x000e220000002100 */
[----:B------:R-:W-:Y:S01]  /*0140*/  BSSY.RECONVERGENT B1, `(.L_x_4) ;  /* 0x0000009000017945 */ /* 0x000fe20003800200 */
[----:B------:R-:W-:Y:S01]  /*0150*/  HFMA2 R0, -RZ, RZ, 0, 0 ;  /* 0x00000000ff007431 */ /* 0x000fe200000001ff */
[----:B0-----:R-:W-:Y:S02]  /*0160*/  ISETP.GE.AND P0, PT, R9, R20, PT ;  /* 0x000000140900720c */ /* 0x001fe40003f06270 */
[----:B------:R-:W-:-:S11]  /*0170*/  MOV R11, R9 ;  /* 0x00000009000b7202 */ /* 0x000fd60000000f00 */
[----:B------:R-:W-:Y:S05]  /*0180*/  @P0 BRA `(.L_x_5) ;  /* 0x0000000000100947 */ /* 0x000fea0003800000 */
[----:B------:R-:W0:Y:S02]  /*0190*/  LDC.64 R2, c[0x0][0x380] ;  /* 0x0000e000ff027b82 */ /* 0x000e240000000a00 */
[----:B0-----:R-:W-:-:S05]  /*01a0*/  IMAD.WIDE.U32 R2, R9, 0x4, R2 ;  /* 0x0000000409027825 */ /* 0x001fca00078e0002 */
[----:B------:R0:W5:Y:S01]  /*01b0*/  LDG.E.CONSTANT R0, desc[UR6][R2.64] ;  /* 0x0000000602007981 */ /* 0x000162000c1e9900 */
[----:B------:R-:W-:-:S07]  /*01c0*/  IADD3 R11, PT, PT, R9, 0x100, RZ ;  /* 0x00000100090b7810 */ /* 0x000fce0007ffe0ff */
.L_x_5:
[----:B------:R-:W-:Y:S05]  /*01d0*/  BSYNC.RECONVERGENT B1 ;  /* 0x0000000000017941 */ /* 0x000fea0003800200 */
.L_x_4:
[----:B------:R-:W-:Y:S01]  /*01e0*/  ISETP.GE.AND P0, PT, R11, R20, PT ;  /* 0x000000140b00720c */ /* 0x000fe20003f06270 */
[----:B------:R-:W-:-:S12]  /*01f0*/  BSSY.RECONVERGENT B1, `(.L_x_6) ;  /* 0x0000074000017945 */ /* 0x000fd80003800200 */
[----:B------:R-:W-:Y:S05]  /*0200*/  @P0 BRA `(.L_x_7) ;  /* 0x0000000400c80947 */ /* 0x000fea0003800000 */
[----:B0-----:R-:W-:Y:S01]  /*0210*/  LOP3.LUT R3, RZ, R11, RZ, 0x33, !PT ;  /* 0x0000000bff037212 */ /* 0x001fe200078e33ff */
[----:B------:R-:W-:Y:S03]  /*0220*/  BSSY.RECONVERGENT B2, `(.L_x_8) ;  /* 0x0000015000027945 */ /* 0x000fe60003800200 */
[----:B------:R-:W-:-:S04]  /*0230*/  IADD3 R4, PT, PT, R3, R20, RZ ;  /* 0x0000001403047210 */ /* 0x000fc80007ffe0ff */
[C---:B------:R-:W-:Y:S02]  /*0240*/  LOP3.LUT R2, R4.reuse, 0x300, RZ, 0xc0, !PT ;  /* 0x0000030004027812 */ /* 0x040fe400078ec0ff */
[----:B------:R-:W-:Y:S02]  /*0250*/  ISETP.GE.U32.AND P1, PT, R4, 0x300, PT ;  /* 0x000003000400780c */ /* 0x000fe40003f26070 */
[----:B------:R-:W-:-:S13]  /*0260*/  ISETP.NE.AND P0, PT, R2, 0x300, PT ;  /* 0x000003000200780c */ /* 0x000fda0003f05270 */
[----:B------:R-:W-:Y:S05]  /*0270*/  @!P0 BRA `(.L_x_9) ;  /* 0x00000000003c8947 */ /* 0x000fea0003800000 */
[----:B------:R-:W0:Y:S01]  /*0280*/  LDC.64 R2, c[0x0][0x380] ;  /* 0x0000e000ff027b82 */ /* 0x000e220000000a00 */
[----:B------:R-:W-:-:S04]  /*0290*/  LEA.HI R4, R4, 0x1, RZ, 0x18 ;  /* 0x0000000104047811 */ /* 0x000fc800078fc0ff */
[----:B------:R-:W-:-:S04]  /*02a0*/  LOP3.LUT R4, R4, 0x3, RZ, 0xc0, !PT ;  /* 0x0000000304047812 */ /* 0x000fc800078ec0ff */
[----:B------:R-:W-:Y:S01]  /*02b0*/  IADD3 R4, PT, PT, -R4, RZ, RZ ;  /* 0x000000ff04047210 */ /* 0x000fe20007ffe1ff */
[----:B0-----:R-:W-:-:S05]  /*02c0*/  IMAD.WIDE.U32 R2, R11, 0x4, R2 ;  /* 0x000000040b027825 */ /* 0x001fca00078e0002 */
[----:B------:R-:W-:-:S07]  /*02d0*/  MOV R5, R3 ;  /* 0x0000000300057202 */ /* 0x000fce0000000f00 */
.L_x_10:
[----:B------:R-:W-:-:S06]  /*02e0*/  MOV R3, R5 ;  /* 0x0000000500037202 */ /* 0x000fcc0000000f00 */
[----:B------:R0:W2:Y:S01]  /*02f0*/  LDG.E.CONSTANT R3, desc[UR6][R2.64] ;  /* 0x0000000602037981 */ /* 0x0000a2000c1e9900 */
[----:B------:R-:W-:Y:S01]  /*0300*/  IADD3 R4, PT, PT, R4, 0x1, RZ ;  /* 0x0000000104047810 */ /* 0x000fe20007ffe0ff */
[----:B------:R-:W-:-:S03]  /*0310*/  VIADD R11, R11, 0x100 ;  /* 0x000001000b0b7836 */ /* 0x000fc60000000000 */
[----:B------:R-:W-:Y:S02]  /*0320*/  ISETP.NE.AND P0, PT, R4, RZ, PT ;  /* 0x000000ff0400720c */ /* 0x000fe40003f05270 */
[----:B0-----:R-:W-:-:S04]  /*0330*/  IADD3 R2, P2, PT, R2, 0x400, RZ ;  /* 0x0000040002027810 */ /* 0x001fc80007f5e0ff */
[----:B------:R-:W-:Y:S01]  /*0340*/  IADD3.X R5, PT, PT, RZ, R5, RZ, P2, !PT ;  /* 0x00000005ff057210 */ /* 0x000fe200017fe4ff */
[----:B--2--5:R-:W-:-:S06]  /*0350*/  FADD R0, R3, R0 ;  /* 0x0000000003007221 */ /* 0x024fcc0000000000 */
[----:B------:R-:W-:Y:S05]  /*0360*/  @P0 BRA `(.L_x_10) ;  /* 0xfffffffc00dc0947 */ /* 0x000fea000383ffff */
.L_x_9:
[----:B------:R-:W-:Y:S05]  /*0370*/  BSYNC.RECONVERGENT B2 ;  /* 0x0000000000027941 */ /* 0x000fea0003800200 */
.L_x_8:
[----:B------:R-:W-:Y:S05]  /*0380*/  @!P1 BRA `(.L_x_7) ;  /* 0x0000000400689947 */ /* 0x000fea0003800000 */
[----:B------:R-:W-:Y:S01]  /*0390*/  IADD3 R2, PT, PT, -R11, R20, RZ ;  /* 0x000000140b027210 */ /* 0x000fe20007ffe1ff */
[----:B------:R-:W-:Y:S01]  /*03a0*/  BSSY.RECONVERGENT B2, `(.L_x_11) ;  /* 0x0000031000027945 */ /* 0x000fe20003800200 */
[----:B------:R-:W-:Y:S02]  /*03b0*/  PLOP3.LUT P0, PT, PT, PT, PT, 0x80, 0x8 ;  /* 0x000000000008781c */ /* 0x000fe40003f0f070 */
[----:B------:R-:W-:-:S13]  /*03c0*/  ISETP.GT.AND P1, PT, R2, 0xc00, PT ;  /* 0x00000c000200780c */ /* 0x000fda0003f24270 */
[----:B------:R-:W-:Y:S05]  /*03d0*/  @!P1 BRA `(.L_x_12) ;  /* 0x0000000000b49947 */ /* 0x000fea0003800000 */
[----:B------:R-:W-:Y:S02]  /*03e0*/  PLOP3.LUT P0, PT, PT, PT, PT, 0x8, 0x80 ;  /* 0x000000000080781c */ /* 0x000fe40003f0e170 */
[----:B------:R-:W-:-:S11]  /*03f0*/  IADD3 R8, PT, PT, R20, -0xc00, RZ ;  /* 0xfffff40014087810 */ /* 0x000fd60007ffe0ff */
.L_x_13:
[----:B------:R-:W0:Y:S01]  /*0400*/  LDC.64 R6, c[0x0][0x380] ;  /* 0x0000e000ff067b82 */ /* 0x000e220000000a00 */
[C---:B------:R-:W-:Y:S01]  /*0410*/  IADD3 R5, PT, PT, R11.reuse, 0x400, RZ ;  /* 0x000004000b057810 */ /* 0x040fe20007ffe0ff */
[----:B0-----:R-:W-:-:S05]  /*0420*/  IMAD.WIDE R24, R11, 0x4, R6 ;  /* 0x000000040b187825 */ /* 0x001fca00078e0206 */
[----:B------:R-:W2:Y:S04]  /*0430*/  LDG.E.CONSTANT R13, desc[UR6][R24.64] ;  /* 0x00000006180d7981 */ /* 0x000ea8000c1e9900 */
[----:B------:R-:W3:Y:S01]  /*0440*/  LDG.E.CONSTANT R10, desc[UR6][R24.64+0x400] ;  /* 0x00040006180a7981 */ /* 0x000ee2000c1e9900 */
[----:B------:R-:W-:-:S03]  /*0450*/  IMAD.WIDE R4, R5, 0x4, R6 ;  /* 0x0000000405047825 */ /* 0x000fc600078e0206 */
[----:B------:R-:W4:Y:S04]  /*0460*/  LDG.E.CONSTANT R12, desc[UR6][R24.64+0x800] ;  /* 0x00080006180c7981 */ /* 0x000f28000c1e9900 */
[----:B------:R-:W4:Y:S04]  /*0470*/  LDG.E.CONSTANT R17, desc[UR6][R24.64+0xc00] ;  /* 0x000c000618117981 */ /* 0x000f28000c1e9900 */
[----:B------:R-:W4:Y:S01]  /*0480*/  LDG.E.CONSTANT R16, desc[UR6][R4.64] ;  /* 0x0000000604107981 */ /* 0x000f22000c1e9900 */
[----:B------:R-:W-:-:S03]  /*0490*/  IADD3 R3, PT, PT, R11, 0x800, RZ ;  /* 0x000008000b037810 */ /* 0x000fc60007ffe0ff */
[----:B------:R-:W4:Y:S04]  /*04a0*/  LDG.E.CONSTANT R15, desc[UR6][R4.64+0x400] ;  /* 0x00040006040f7981 */ /* 0x000f28000c1e9900 */
[----:B------:R-:W4:Y:S01]  /*04b0*/  LDG.E.CONSTANT R14, desc[UR6][R4.64+0x800] ;  /* 0x00080006040e7981 */ /* 0x000f22000c1e9900 */
[----:B------:R-:W-:-:S03]  /*04c0*/  IMAD.WIDE R2, R3, 0x4, R6 ;  /* 0x0000000403027825 */ /* 0x000fc600078e0206 */
[----:B------:R-:W4:Y:S04]  /*04d0*/  LDG.E.CONSTANT R22, desc[UR6][R4.64+0xc00] ;  /* 0x000c000604167981 */ /* 0x000f28000c1e9900 */
[----:B------:R-:W4:Y:S01]  /*04e0*/  LDG.E.CONSTANT R21, desc[UR6][R2.64] ;  /* 0x0000000602157981 */ /* 0x000f22000c1e9900 */
[----:B------:R-:W-:-:S03]  /*04f0*/  IADD3 R23, PT, PT, R11, 0xc00, RZ ;  /* 0x00000c000b177810 */ /* 0x000fc60007ffe0ff */
[----:B------:R-:W4:Y:S04]  /*0500*/  LDG.E.CONSTANT R19, desc[UR6][R2.64+0x400] ;  /* 0x0004000602137981 */ /* 0x000f28000c1e9900 */
[----:B------:R-:W4:Y:S01]  /*0510*/  LDG.E.CONSTANT R18, desc[UR6][R2.64+0x800] ;  /* 0x0008000602127981 */ /* 0x000f22000c1e9900 */
[----:B------:R-:W-:-:S03]  /*0520*/  IMAD.WIDE R6, R23, 0x4, R6 ;  /* 0x0000000417067825 */ /* 0x000fc600078e0206 */
[----:B------:R-:W4:Y:S04]  /*0530*/  LDG.E.CONSTANT R26, desc[UR6][R2.64+0xc00] ;  /* 0x000c0006021a7981 */ /* 0x000f28000c1e9900 */
[----:B------:R-:W4:Y:S04]  /*0540*/  LDG.E.CONSTANT R25, desc[UR6][R6.64] ;  /* 0x0000000606197981 */ /* 0x000f28000c1e9900 */
[----:B------:R-:W4:Y:S04]  /*0550*/  LDG.E.CONSTANT R23, desc[UR6][R6.64+0x400] ;  /* 0x0004000606177981 */ /* 0x000f28000c1e9900 */
[----:B------:R-:W4:Y:S04]  /*0560*/  LDG.E.CONSTANT R24, desc[UR6][R6.64+0x800] ;  /* 0x0008000606187981 */ /* 0x000f28000c1e9900 */
[----:B------:R-:W4:Y:S01]  /*0570*/  LDG.E.CONSTANT R27, desc[UR6][R6.64+0xc00] ;  /* 0x000c0006061b7981 */ /* 0x000f22000c1e9900 */
[----:B------:R-:W-:-:S04]  /*0580*/  IADD3 R11, PT, PT, R11, 0x1000, RZ ;  /* 0x000010000b0b7810 */ /* 0x000fc80007ffe0ff */
[----:B------:R-:W-:Y:S01]  /*0590*/  ISETP.GE.AND P1, PT, R11, R8, PT ;  /* 0x000000080b00720c */ /* 0x000fe20003f26270 */
[----:B--2--5:R-:W-:-:S04]  /*05a0*/  FADD R13, R13, R0 ;  /* 0x000000000d0d7221 */ /* 0x024fc80000000000 */
[----:B---3--:R-:W-:-:S04]  /*05b0*/  FADD R13, R13, R10 ;  /* 0x0000000a0d0d7221 */ /* 0x008fc80000000000 */
[----:B----4-:R-:W-:-:S04]  /*05c0*/  FADD R12, R13, R12 ;  /* 0x0000000c0d0c7221 */ /* 0x010fc80000000000 */
[----:B------:R-:W-:-:S04]  /*05d0*/  FADD R17, R12, R17 ;  /* 0x000000110c117221 */ /* 0x000fc80000000000 */
        /* <DEDUP_REMOVED lines=11> */
[----:B------:R-:W-:Y:S01]  /*0690*/  FADD R0, R24, R27 ;  /* 0x0000001b18007221 */ /* 0x000fe20000000000 */
[----:B------:R-:W-:Y:S06]  /*06a0*/  @!P1 BRA `(.L_x_13) ;  /* 0xfffffffc00549947 */ /* 0x000fec000383ffff */
.L_x_12:
[----:B------:R-:W-:Y:S05]  /*06b0*/  BSYNC.RECONVERGENT B2 ;  /* 0x0000000000027941 */ /* 0x000fea0003800200 */
.L_x_11:
[----:B------:R-:W-:Y:S01]  /*06c0*/  IADD3 R2, PT, PT, -R11, R20, RZ ;  /* 0x000000140b027210 */ /* 0x000fe20007ffe1ff */
[----:B------:R-:W-:Y:S03]  /*06d0*/  BSSY.RECONVERGENT B2, `(.L_x_14) ;  /* 0x0000019000027945 */ /* 0x000fe60003800200 */
[----:B------:R-:W-:-:S13]  /*06e0*/  ISETP.GT.AND P1, PT, R2, 0x400, PT ;  /* 0x000004000200780c */ /* 0x000fda0003f24270 */
[----:B------:R-:W-:Y:S05]  /*06f0*/  @!P1 BRA `(.L_x_15) ;  /* 0x0000000000589947 */ /* 0x000fea0003800000 */
[----:B------:R-:W0:Y:S01]  /*0700*/  LDC.64 R4, c[0x0][0x380] ;  /* 0x0000e000ff047b82 */ /* 0x000e220000000a00 */
[C---:B------:R-:W-:Y:S02]  /*0710*/  VIADD R15, R11.reuse, 0x400 ;  /* 0x000004000b0f7836 */ /* 0x040fe40000000000 */
[----:B0-----:R-:W-:-:S05]  /*0720*/  IMAD.WIDE R2, R11, 0x4, R4 ;  /* 0x000000040b027825 */ /* 0x001fca00078e0204 */
[----:B------:R-:W2:Y:S04]  /*0730*/  LDG.E.CONSTANT R7, desc[UR6][R2.64] ;  /* 0x0000000602077981 */ /* 0x000ea8000c1e9900 */
[----:B------:R-:W3:Y:S01]  /*0740*/  LDG.E.CONSTANT R6, desc[UR6][R2.64+0x400] ;  /* 0x0004000602067981 */ /* 0x000ee2000c1e9900 */
[----:B------:R-:W-:-:S03]  /*0750*/  IMAD.WIDE R4, R15, 0x4, R4 ;  /* 0x000000040f047825 */ /* 0x000fc600078e0204 */
[----:B------:R-:W4:Y:S04]  /*0760*/  LDG.E.CONSTANT R13, desc[UR6][R2.64+0x800] ;  /* 0x00080006020d7981 */ /* 0x000f28000c1e9900 */
[----:B------:R-:W4:Y:S04]  /*0770*/  LDG.E.CONSTANT R15, desc[UR6][R2.64+0xc00] ;  /* 0x000c0006020f7981 */ /* 0x000f28000c1e9900 */
[----:B------:R-:W4:Y:S04]  /*0780*/  LDG.E.CONSTANT R17, desc[UR6][R4.64] ;  /* 0x0000000604117981 */ /* 0x000f28000c1e9900 */
[----:B------:R-:W4:Y:S04]  /*0790*/  LDG.E.CONSTANT R19, desc[UR6][R4.64+0x400] ;  /* 0x0004000604137981 */ /* 0x000f28000c1e9900 */
[----:B------:R-:W4:Y:S04]  /*07a0*/  LDG.E.CONSTANT R21, desc[UR6][R4.64+0x800] ;  /* 0x0008000604157981 */ /* 0x000f28000c1e9900 */
[----:B------:R-:W4:Y:S01]  /*07b0*/  LDG.E.CONSTANT R23, desc[UR6][R4.64+0xc00] ;  /* 0x000c000604177981 */ /* 0x000f22000c1e9900 */
[----:B------:R-:W-:-:S02]  /*07c0*/  PLOP3.LUT P0, PT, PT, PT, PT, 0x8, 0x80 ;  /* 0x000000000080781c */ /* 0x000fc40003f0e170 */
[----:B------:R-:W-:Y:S01]  /*07d0*/  IADD3 R11, PT, PT, R11, 0x800, RZ ;  /* 0x000008000b0b7810 */ /* 0x000fe20007ffe0ff */
[----:B--2--5:R-:W-:-:S04]  /*07e0*/  FADD R7, R0, R7 ;  /* 0x0000000700077221 */ /* 0x024fc80000000000 */
[----:B---3--:R-:W-:-:S04]  /*07f0*/  FADD R6, R7, R6 ;  /* 0x0000000607067221 */ /* 0x008fc80000000000 */
[----:B----4-:R-:W-:-:S04]  /*0800*/  FADD R6, R6, R13 ;  /* 0x0000000d06067221 */ /* 0x010fc80000000000 */
[----:B------:R-:W-:-:S04]  /*0810*/  FADD R6, R6, R15 ;  /* 0x0000000f06067221 */ /* 0x000fc80000000000 */
[----:B------:R-:W-:-:S04]  /*0820*/  FADD R6, R6, R17 ;  /* 0x0000001106067221 */ /* 0x000fc80000000000 */
[----:B------:R-:W-:-:S04]  /*0830*/  FADD R6, R6, R19 ;  /* 0x0000001306067221 */ /* 0x000fc80000000000 */
[----:B------:R-:W-:-:S04]  /*0840*/  FADD R6, R6, R21 ;  /* 0x0000001506067221 */ /* 0x000fc80000000000 */
[----:B------:R-:W-:-:S07]  /*0850*/  FADD R0, R6, R23 ;  /* 0x0000001706007221 */ /* 0x000fce0000000000 */
.L_x_15:
[----:B------:R-:W-:Y:S05]  /*0860*/  BSYNC.RECONVERGENT B2 ;  /* 0x0000000000027941 */ /* 0x000fea0003800200 */
.L_x_14:
[----:B------:R-:W-:-:S13]  /*0870*/  ISETP.LT.OR P0, PT, R11, R20, P0 ;  /* 0x000000140b00720c */ /* 0x000fda0000701670 */
[----:B------:R-:W-:Y:S05]  /*0880*/  @!P0 BRA `(.L_x_7) ;  /* 0x0000000000288947 */ /* 0x000fea0003800000 */
[----:B------:R-:W0:Y:S02]  /*0890*/  LDC.64 R2, c[0x0][0x380] ;  /* 0x0000e000ff027b82 */ /* 0x000e240000000a00 */
[----:B0-----:R-:W-:-:S05]  /*08a0*/  IMAD.WIDE R2, R11, 0x4, R2 ;  /* 0x000000040b027825 */ /* 0x001fca00078e0202 */
[----:B------:R-:W2:Y:S04]  /*08b0*/  LDG.E.CONSTANT R5, desc[UR6][R2.64] ;  /* 0x0000000602057981 */ /* 0x000ea8000c1e9900 */
[----:B------:R-:W3:Y:S04]  /*08c0*/  LDG.E.CONSTANT R4, desc[UR6][R2.64+0x400] ;  /* 0x0004000602047981 */ /* 0x000ee8000c1e9900 */
[----:B------:R-:W4:Y:S04]  /*08d0*/  LDG.E.CONSTANT R7, desc[UR6][R2.64+0x800] ;  /* 0x0008000602077981 */ /* 0x000f28000c1e9900 */
[----:B------:R-:W4:Y:S01]  /*08e0*/  LDG.E.CONSTANT R11, desc[UR6][R2.64+0xc00] ;  /* 0x000c0006020b7981 */ /* 0x000f22000c1e9900 */
[----:B--2--5:R-:W-:-:S04]  /*08f0*/  FADD R5, R0, R5 ;  /* 0x0000000500057221 */ /* 0x024fc80000000000 */
[----:B---3--:R-:W-:-:S04]  /*0900*/  FADD R4, R5, R4 ;  /* 0x0000000405047221 */ /* 0x008fc80000000000 */
[----:B----4-:R-:W-:-:S04]  /*0910*/  FADD R4, R4, R7 ;  /* 0x0000000704047221 */ /* 0x010fc80000000000 */
[----:B------:R-:W-:-:S07]  /*0920*/  FADD R0, R4, R11 ;  /* 0x0000000b04007221 */ /* 0x000fce0000000000 */
.L_x_7:
[----:B------:R-:W-:Y:S05]  /*0930*/  BSYNC.RECONVERGENT B1 ;  /* 0x0000000000017941 */ /* 0x000fea0003800200 */
.L_x_6:
[----:B------:R-:W-:Y:S02]  /*0940*/  ISETP.GE.AND P0, PT, R20, 0x100, PT ;  /* 0x000001001400780c */ /* 0x000fe40003f06270 */
[----:B-----5:R-:W-:-:S11]  /*0950*/  MOV R7, R0 ;  /* 0x0000000000077202 */ /* 0x020fd60000000f00 */
[----:B------:R-:W-:Y:S05]  /*0960*/  @!P0 BRA `(.L_x_16) ;  /* 0x0000000000ac8947 */ /* 0x000fea0003800000 */
[----:B------:R-:W1:Y:S01]  /*0970*/  S2R R6, SR_LANEID ;  /* 0x0000000000067919 */ /* 0x000e620000000000 */
[----:B------:R-:W2:Y:S02]  /*0980*/  SHFL.DOWN PT, R0, R7, 0x1, 0x1f ;  /* 0x08201f0007007f89 */ /* 0x000ea400000e0000 */
[----:B--2---:R-:W-:Y:S01]  /*0990*/  FADD R0, R0, R7 ;  /* 0x0000000700007221 */ /* 0x004fe20000000000 */
[C---:B-1----:R-:W-:Y:S02]  /*09a0*/  ISETP.GT.AND P0, PT, R6.reuse, 0x1e, PT ;  /* 0x0000001e0600780c */ /* 0x042fe40003f04270 */
[C---:B------:R-:W-:Y:S02]  /*09b0*/  ISETP.NE.AND P1, PT, R6.reuse, RZ, PT ;  /* 0x000000ff0600720c */ /* 0x040fe40003f25270 */
[----:B------:R-:W-:Y:S02]  /*09c0*/  FSEL R0, R7, R0, P0 ;  /* 0x0000000007007208 */ /* 0x000fe40000000000 */
[----:B------:R-:W-:-:S03]  /*09d0*/  ISETP.GT.AND P0, PT, R6, 0x1d, PT ;  /* 0x0000001d0600780c */ /* 0x000fc60003f04270 */
[----:B0-----:R-:W0:Y:S06]  /*09e0*/  SHFL.DOWN PT, R3, R0, 0x2, 0x1f ;  /* 0x08401f0000037f89 */ /* 0x001e2c00000e0000 */
[----:B------:R-:W1:Y:S01]  /*09f0*/  @!P1 S2R R5, SR_CgaCtaId ;  /* 0x0000000000059919 */ /* 0x000e620000008800 */
[----:B------:R-:W-:Y:S02]  /*0a00*/  @!P1 MOV R4, 0x400 ;  /* 0x0000040000049802 */ /* 0x000fe40000000f00 */
[----:B------:R-:W-:-:S04]  /*0a10*/  @!P1 SHF.R.U32.HI R2, RZ, 0x3, R9 ;  /* 0x00000003ff029819 */ /* 0x000fc80000011609 */
[----:B------:R-:W-:Y:S01]  /*0a20*/  @!P1 LOP3.LUT R2, R2, 0x7c, RZ, 0xc0, !PT ;  /* 0x0000007c02029812 */ /* 0x000fe200078ec0ff */
[----:B0-----:R-:W-:Y:S01]  /*0a30*/  @!P0 FADD R0, R0, R3 ;  /* 0x0000000300008221 */ /* 0x001fe20000000000 */
[----:B------:R-:W-:-:S04]  /*0a40*/  ISETP.GT.AND P0, PT, R6, 0x1b, PT ;  /* 0x0000001b0600780c */ /* 0x000fc80003f04270 */
[----:B------:R-:W0:Y:S01]  /*0a50*/  SHFL.DOWN PT, R3, R0, 0x4, 0x1f ;  /* 0x08801f0000037f89 */ /* 0x000e2200000e0000 */
[----:B-1----:R-:W-:-:S04]  /*0a60*/  @!P1 LEA R5, R5, R4, 0x18 ;  /* 0x0000000405059211 */ /* 0x002fc800078ec0ff */
[----:B------:R-:W-:-:S04]  /*0a70*/  @!P1 IADD3 R2, PT, PT, R2, R5, RZ ;  /* 0x0000000502029210 */ /* 0x000fc80007ffe0ff */
[----:B0-----:R-:W-:Y:S01]  /*0a80*/  @!P0 FADD R0, R0, R3 ;  /* 0x0000000300008221 */ /* 0x001fe20000000000 */
[----:B------:R-:W-:-:S04]  /*0a90*/  ISETP.GT.AND P0, PT, R6, 0x17, PT ;  /* 0x000000170600780c */ /* 0x000fc80003f04270 */
[----:B------:R-:W0:Y:S09]  /*0aa0*/  SHFL.DOWN PT, R3, R0, 0x8, 0x1f ;  /* 0x09001f0000037f89 */ /* 0x000e3200000e0000 */
[----:B0-----:R-:W-:Y:S01]  /*0ab0*/  @!P0 FADD R0, R0, R3 ;  /* 0x0000000300008221 */ /* 0x001fe20000000000 */
[----:B------:R-:W-:-:S04]  /*0ac0*/  ISETP.NE.AND P0, PT, R9, RZ, PT ;  /* 0x000000ff0900720c */ /* 0x000fc80003f05270 */
[----:B------:R-:W0:Y:S02]  /*0ad0*/  SHFL.DOWN PT, R3, R0, 0x10, 0x1f ;  /* 0x0a001f0000037f89 */ /* 0x000e2400000e0000 */
[----:B0-----:R-:W-:-:S05]  /*0ae0*/  FADD R3, R0, R3 ;  /* 0x0000000300037221 */ /* 0x001fca0000000000 */
[----:B------:R0:W-:Y:S01]  /*0af0*/  @!P1 STS [R2+0x8], R3 ;  /* 0x0000080302009388 */ /* 0x0001e20000000800 */
[----:B------:R-:W-:Y:S01]  /*0b00*/  BAR.SYNC.DEFER_BLOCKING 0x0 ;  /* 0x0000000000007b1d */ /* 0x000fe20000010000 */
[----:B------:R-:W-:-:S04]  /*0b10*/  ISETP.GT.AND P1, PT, R6, 0xf, PT ;  /* 0x0000000f0600780c */ /* 0x000fc80003f24270 */
[----:B------:R-:W-:Y:S01]  /*0b20*/  FSEL R0, R0, R3, P1 ;  /* 0x0000000300007208 */ /* 0x000fe20000800000 */
[----:B------:R-:W-:Y:S08]  /*0b30*/  @P0 BRA `(.L_x_17) ;  /* 0x0000003000900947 */ /* 0x000ff00003800000 */
[----:B------:R-:W1:Y:S01]  /*0b40*/  S2UR UR5, SR_CgaCtaId ;  /* 0x00000000000579c3 */ /* 0x000e620000008800 */
[----:B------:R-:W-:Y:S02]  /*0b50*/  UMOV UR4, 0x400 ;  /* 0x0000040000047882 */ /* 0x000fe40000000000 */
[----:B-1----:R-:W-:-:S09]  /*0b60*/  ULEA UR4, UR5, UR4, 0x18 ;  /* 0x0000000405047291 */ /* 0x002fd2000f8ec0ff */
[----:B0-----:R-:W0:Y:S04]  /*0b70*/  LDS R3, [UR4+0xc] ;  /* 0x00000c04ff037984 */ /* 0x001e280008000800 */
[----:B------:R-:W1:Y:S04]  /*0b80*/  LDS.128 R4, [UR4+0x10] ;  /* 0x00001004ff047984 */ /* 0x000e680008000c00 */
[----:B------:R-:W2:Y:S01]  /*0b90*/  LDS.64 R8, [UR4+0x20] ;  /* 0x00002004ff087984 */ /* 0x000ea20008000a00 */
[----:B0-----:R-:W-:-:S04]  /*0ba0*/  FADD R3, R0, R3 ;  /* 0x0000000300037221 */ /* 0x001fc80000000000 */
[----:B-1----:R-:W-:-:S04]  /*0bb0*/  FADD R4, R3, R4 ;  /* 0x0000000403047221 */ /* 0x002fc80000000000 */
[----:B------:R-:W-:-:S04]  /*0bc0*/  FADD R5, R4, R5 ;  /* 0x0000000504057221 */ /* 0x000fc80000000000 */
[----:B------:R-:W-:-:S04]  /*0bd0*/  FADD R6, R5, R6 ;  /* 0x0000000605067221 */ /* 0x000fc80000000000 */
[----:B------:R-:W-:-:S04]  /*0be0*/  FADD R7, R6, R7 ;  /* 0x0000000706077221 */ /* 0x000fc80000000000 */
[----:B--2---:R-:W-:-:S04]  /*0bf0*/  FADD R8, R7, R8 ;  /* 0x0000000807087221 */ /* 0x004fc80000000000 */
[----:B------:R-:W-:Y:S01]  /*0c00*/  FADD R0, R8, R9 ;  /* 0x0000000908007221 */ /* 0x000fe20000000000 */
[----:B------:R-:W-:Y:S06]  /*0c10*/  BRA `(.L_x_17) ;  /* 0x0000003000587947 */ /* 0x000fec0003800000 */
.L_x_16:
[----:B------:R-:W1:Y:S01]  /*0c20*/  S2R R4, SR_LANEID ;  /* 0x0000000000047919 */ /* 0x000e620000000000 */
[----:B------:R-:W-:-:S04]  /*0c30*/  LOP3.LUT R0, R9, 0x3e0, RZ, 0xc0, !PT ;  /* 0x000003e009007812 */ /* 0x000fc800078ec0ff */
[----:B0-----:R-:W-:Y:S02]  /*0c40*/  IADD3 R3, PT, PT, R0, 0x20, RZ ;  /* 0x0000002000037810 */ /* 0x001fe40007ffe0ff */
[----:B------:R-:W-:Y:S02]  /*0c50*/  LOP3.LUT R5, RZ, R0, RZ, 0x33, !PT ;  /* 0x00000000ff057212 */ /* 0x000fe400078e33ff */
[-C--:B------:R-:W-:Y:S02]  /*0c60*/  ISETP.GT.AND P0, PT, R3, R20.reuse, PT ;  /* 0x000000140300720c */ /* 0x080fe40003f04270 */
[----:B------:R-:W-:-:S04]  /*0c70*/  IADD3 R5, PT, PT, R5, R20, RZ ;  /* 0x0000001405057210 */ /* 0x000fc80007ffe0ff */
[----:B------:R-:W-:-:S05]  /*0c80*/  SEL R5, R5, 0x1f, P0 ;  /* 0x0000001f05057807 */ /* 0x000fca0000000000 */
[----:B------:R-:W0:Y:S01]  /*0c90*/  SHFL.DOWN PT, R0, R7, 0x1, R5 ;  /* 0x0820000007007989 */ /* 0x000e2200000e0005 */
[C---:B-1----:R-:W-:Y:S02]  /*0ca0*/  ISETP.GE.AND P0, PT, R4.reuse, R5, PT ;  /* 0x000000050400720c */ /* 0x042fe40003f06270 */
[C---:B------:R-:W-:Y:S02]  /*0cb0*/  IADD3 R2, PT, PT, R4.reuse, 0x2, RZ ;  /* 0x0000000204027810 */ /* 0x040fe40007ffe0ff */
[----:B------:R-:W-:-:S09]  /*0cc0*/  ISETP.NE.AND P1, PT, R4, RZ, PT ;  /* 0x000000ff0400720c */ /* 0x000fd20003f25270 */
[----:B0-----:R-:W-:Y:S01]  /*0cd0*/  @!P0 FADD R7, R0, R7 ;  /* 0x0000000700078221 */ /* 0x001fe20000000000 */
[-C--:B------:R-:W-:Y:S02]  /*0ce0*/  ISETP.GT.AND P0, PT, R2, R5.reuse, PT ;  /* 0x000000050200720c */ /* 0x080fe40003f04270 */
[----:B------:R-:W-:Y:S01]  /*0cf0*/  IADD3 R2, PT, PT, R4, 0x4, RZ ;  /* 0x0000000404027810 */ /* 0x000fe20007ffe0ff */
[----:B------:R-:W0:Y:S01]  /*0d00*/  @!P1 S2R R6, SR_CgaCtaId ;  /* 0x0000000000069919 */ /* 0x000e220000008800 */
[----:B------:R-:W-:Y:S01]  /*0d10*/  @!P1 MOV R3, 0x400 ;  /* 0x0000040000039802 */ /* 0x000fe20000000f00 */
[----:B------:R-:W1:Y:S08]  /*0d20*/  SHFL.DOWN PT, R0, R7, 0x2, R5 ;  /* 0x0840000007007989 */ /* 0x000e7000000e0005 */
[----:B-1----:R-:W-:Y:S01]  /*0d30*/  @!P0 FADD R7, R7, R0 ;  /* 0x0000000007078221 */ /* 0x002fe20000000000 */
[----:B------:R-:W-:-:S02]  /*0d40*/  ISETP.GT.AND P0, PT, R2, R5, PT ;  /* 0x000000050200720c */ /* 0x000fc40003f04270 */
[----:B------:R-:W-:Y:S02]  /*0d50*/  IADD3 R2, PT, PT, R4, 0x8, RZ ;  /* 0x0000000804027810 */ /* 0x000fe40007ffe0ff */
[----:B------:R-:W1:Y:S01]  /*0d60*/  SHFL.DOWN PT, R0, R7, 0x4, R5 ;  /* 0x0880000007007989 */ /* 0x000e6200000e0005 */
[----:B0-----:R-:W-:-:S08]  /*0d70*/  @!P1 LEA R3, R6, R3, 0x18 ;  /* 0x0000000306039211 */ /* 0x001fd000078ec0ff */
[----:B-1----:R-:W-:Y:S01]  /*0d80*/  @!P0 FADD R7, R7, R0 ;  /* 0x0000000007078221 */ /* 0x002fe20000000000 */
[----:B------:R-:W-:Y:S01]  /*0d90*/  ISETP.GT.AND P0, PT, R2, R5, PT ;  /* 0x000000050200720c */ /* 0x000fe20003f04270 */
[----:B------:R-:W-:-:S03]  /*0da0*/  VIADD R2, R4, 0x10 ;  /* 0x0000001004027836 */ /* 0x000fc60000000000 */
[----:B------:R-:W0:Y:S09]  /*0db0*/  SHFL.DOWN PT, R0, R7, 0x8, R5 ;  /* 0x0900000007007989 */ /* 0x000e3200000e0005 */
[----:B0-----:R-:W-:Y:S01]  /*0dc0*/  @!P0 FADD R7, R7, R0 ;  /* 0x0000000007078221 */ /* 0x001fe20000000000 */
[----:B------:R-:W-:-:S02]  /*0dd0*/  ISETP.GT.AND P0, PT, R2, R5, PT ;  /* 0x000000050200720c */ /* 0x000fc40003f04270 */
[----:B------:R-:W-:Y:S02]  /*0de0*/  @!P1 SHF.R.U32.HI R2, RZ, 0x3, R9 ;  /* 0x00000003ff029819 */ /* 0x000fe40000011609 */
[----:B------:R-:W0:Y:S02]  /*0df0*/  SHFL.DOWN PT, R0, R7, 0x10, R5 ;  /* 0x0a00000007007989 */ /* 0x000e2400000e0005 */
[----:B------:R-:W-:-:S04]  /*0e00*/  @!P1 LOP3.LUT R2, R2, 0x7c, RZ, 0xc0, !PT ;  /* 0x0000007c02029812 */ /* 0x000fc800078ec0ff */
[----:B------:R-:W-:-:S03]  /*0e10*/  @!P1 IADD3 R3, PT, PT, R2, R3, RZ ;  /* 0x0000000302039210 */ /* 0x000fc60007ffe0ff */
[----:B0-----:R-:W-:Y:S01]  /*0e20*/  @!P0 FADD R7, R7, R0 ;  /* 0x0000000007078221 */ /* 0x001fe20000000000 */
[----:B------:R-:W-:-:S04]  /*0e30*/  ISETP.NE.AND P0, PT, R9, RZ, PT ;  /* 0x000000ff0900720c */ /* 0x000fc80003f05270 */
[----:B------:R-:W-:-:S05]  /*0e40*/  MOV R0, R7 ;  /* 0x0000000700007202 */ /* 0x000fca0000000f00 */
[----:B------:R4:W-:Y:S01]  /*0e50*/  @!P1 STS [R3+0x8], R0 ;  /* 0x0000080003009388 */ /* 0x0009e20000000800 */
[----:B------:R-:W-:Y:S06]  /*0e60*/  BAR.SYNC.DEFER_BLOCKING 0x0 ;  /* 0x0000000000007b1d */ /* 0x000fec0000010000 */
[----:B------:R-:W-:Y:S05]  /*0e70*/  @P0 BRA `(.L_x_17) ;  /* 0x0000002c00c00947 */ /* 0x000fea0003800000 */
[----:B------:R-:W0:Y:S01]  /*0e80*/  S2UR UR5, SR_CgaCtaId ;  /* 0x00000000000579c3 */ /* 0x000e220000008800 */
[----:B------:R-:W-:Y:S01]  /*0e90*/  UMOV UR4, 0x400 ;  /* 0x0000040000047882 */ /* 0x000fe20000000000 */
[C---:B------:R-:W-:Y:S02]  /*0ea0*/  ISETP.GT.AND P2, PT, R20.reuse, 0x20, PT ;  /* 0x000000201400780c */ /* 0x040fe40003f44270 */
[C---:B------:R-:W-:Y:S02]  /*0eb0*/  ISETP.GT.AND P4, PT, R20.reuse, 0x40, PT ;  /* 0x000000401400780c */ /* 0x040fe40003f84270 */
[C---:B------:R-:W-:Y:S02]  /*0ec0*/  ISETP.GT.AND P3, PT, R20.reuse, 0x60, PT ;  /* 0x000000601400780c */ /* 0x040fe40003f64270 */
[----:B------:R-:W-:Y:S01]  /*0ed0*/  ISETP.GT.AND P1, PT, R20, 0x80, PT ;  /* 0x000000801400780c */ /* 0x000fe20003f24270 */
[----:B0-----:R-:W-:-:S09]  /*0ee0*/  ULEA UR4, UR5, UR4, 0x18 ;  /* 0x0000000405047291 */ /* 0x001fd2000f8ec0ff */
[----:B----4-:R-:W0:Y:S04]  /*0ef0*/  LDS R3, [UR4+0xc] ;  /* 0x00000c04ff037984 */ /* 0x010e280008000800 */
[----:B------:R-:W1:Y:S04]  /*0f00*/  LDS.128 R4, [UR4+0x10] ;  /* 0x00001004ff047984 */ /* 0x000e680008000c00 */
[----:B------:R-:W2:Y:S01]  /*0f10*/  LDS.64 R8, [UR4+0x20] ;  /* 0x00002004ff087984 */ /* 0x000ea20008000a00 */
[----:B0-----:R-:W-:Y:S01]  /*0f20*/  @P2 FADD R0, R0, R3 ;  /* 0x0000000300002221 */ /* 0x001fe20000000000 */
[----:B------:R-:W-:-:S03]  /*0f30*/  ISETP.GT.AND P2, PT, R20, 0xa0, PT ;  /* 0x000000a01400780c */ /* 0x000fc60003f44270 */
[----:B-1----:R-:W-:Y:S01]  /*0f40*/  @P4 FADD R0, R0, R4 ;  /* 0x0000000400004221 */ /* 0x002fe20000000000 */
[----:B------:R-:W-:-:S03]  /*0f50*/  ISETP.GT.AND P4, PT, R20, 0xc0, PT ;  /* 0x000000c01400780c */ /* 0x000fc60003f84270 */
[----:B------:R-:W-:Y:S01]  /*0f60*/  @P3 FADD R0, R0, R5 ;  /* 0x0000000500003221 */ /* 0x000fe20000000000 */
[----:B------:R-:W-:-:S03]  /*0f70*/  ISETP.GT.AND P3, PT, R20, 0xe0, PT ;  /* 0x000000e01400780c */ /* 0x000fc60003f64270 */
[----:B------:R-:W-:-:S04]  /*0f80*/  @P1 FADD R0, R0, R6 ;  /* 0x0000000600001221 */ /* 0x000fc80000000000 */
[----:B------:R-:W-:-:S04]  /*0f90*/  @P2 FADD R0, R0, R7 ;  /* 0x0000000700002221 */ /* 0x000fc80000000000 */
[----:B--2---:R-:W-:-:S04]  /*0fa0*/  @P4 FADD R0, R0, R8 ;  /* 0x0000000800004221 */ /* 0x004fc80000000000 */
[----:B------:R-:W-:Y:S01]  /*0fb0*/  @P3 FADD R0, R0, R9 ;  /* 0x0000000900003221 */ /* 0x000fe20000000000 */
[----:B------:R-:W-:Y:S06]  /*0fc0*/  BRA `(.L_x_17) ;  /* 0x0000002c006c7947 */ /* 0x000fec0003800000 */
.L_x_3:
[----:B------:R-:W0:Y:S01]  /*0fd0*/  S2R R0, SR_TID.X ;  /* 0x0000000000007919 */ /* 0x000e220000002100 */
[----:B------:R-:W1:Y:S01]  /*0fe0*/  LDC.64 R2, c[0x0][0x380] ;  /* 0x0000e000ff027b82 */ /* 0x000e620000000a00 */
[----:B0-----:R-:W-:-:S05]  /*0ff0*/  SHF.L.U32 R5, R0, 0x2, RZ ;  /* 0x0000000200057819 */ /* 0x001fca00000006ff */
[----:B-1----:R-:W-:-:S05]  /*1000*/  IMAD.WIDE.U32 R2, R5, 0x4, R2 ;  /* 0x0000000405027825 */ /* 0x002fca00078e0002 */
[----:B------:R-:W2:Y:S04]  /*1010*/  LDG.E.128.CONSTANT R4, desc[UR6][R2.64] ;  /* 0x0000000602047981 */ /* 0x000ea8000c1e9d00 */
[----:B------:R-:W3:Y:S04]  /*1020*/  LDG.E.128.CONSTANT R8, desc[UR6][R2.64+0x1000] ;  /* 0x0010000602087981 */ /* 0x000ee8000c1e9d00 */
[----:B------:R-:W4:Y:S04]  /*1030*/  LDG.E.128.CONSTANT R12, desc[UR6][R2.64+0x2000] ;  /* 0x00200006020c7981 */ /* 0x000f28000c1e9d00 */
[----:B------:R-:W5:Y:S01]  /*1040*/  LDG.E.128.CONSTANT R16, desc[UR6][R2.64+0x3000] ;  /* 0x0030000602107981 */ /* 0x000f62000c1e9d00 */
[----:B------:R-:W-:Y:S01]  /*1050*/  ISETP.GE.U32.AND P0, PT, R20, 0x2000, PT ;  /* 0x000020001400780c */ /* 0x000fe20003f06070 */
[----:B------:R-:W-:-:S02]  /*1060*/  HFMA2 R23, -RZ, RZ, 0, 0.00048828125 ;  /* 0x00001000ff177431 */ /* 0x000fc400000001ff */
[----:B--2---:R-:W-:Y:S01]  /*1070*/  FADD R4, R4, R5 ;  /* 0x0000000504047221 */ /* 0x004fe20000000000 */
[----:B------:R-:W-:Y:S01]  /*1080*/  FADD R7, R6, R7 ;  /* 0x0000000706077221 */ /* 0x000fe20000000000 */
[----:B---3--:R-:W-:Y:S01]  /*1090*/  FADD R8, R8, R9 ;  /* 0x0000000908087221 */ /* 0x008fe20000000000 */
[----:B------:R-:W-:Y:S02]  /*10a0*/  FADD R11, R10, R11 ;  /* 0x0000000b0a0b7221 */ /* 0x000fe40000000000 */
[----:B------:R-:W-:Y:S01]  /*10b0*/  FADD R4, R4, R7 ;  /* 0x0000000704047221 */ /* 0x000fe20000000000 */
[----:B----4-:R-:W-:Y:S01]  /*10c0*/  FADD R12, R12, R13 ;  /* 0x0000000d0c0c7221 */ /* 0x010fe20000000000 */
[----:B------:R-:W-:Y:S01]  /*10d0*/  FADD R15, R14, R15 ;  /* 0x0000000f0e0f7221 */ /* 0x000fe20000000000 */
[----:B------:R-:W-:Y:S01]  /*10e0*/  FADD R11, R8, R11 ;  /* 0x0000000b080b7221 */ /* 0x000fe20000000000 */
[----:B-----5:R-:W-:Y:S01]  /*10f0*/  FADD R16, R16, R17 ;  /* 0x0000001110107221 */ /* 0x020fe20000000000 */
[----:B------:R-:W-:Y:S01]  /*1100*/  FADD R19, R18, R19 ;  /* 0x0000001312137221 */ /* 0x000fe20000000000 */
[----:B------:R-:W-:Y:S01]  /*1110*/  FADD R12, R12, R15 ;  /* 0x0000000f0c0c7221 */ /* 0x000fe20000000000 */
[----:B------:R-:W-:-:S02]  /*1120*/  FADD R4, R4, R11 ;  /* 0x0000000b04047221 */ /* 0x000fc40000000000 */
[----:B------:R-:W-:-:S04]  /*1130*/  FADD R19, R16, R19 ;  /* 0x0000001310137221 */ /* 0x000fc80000000000 */
[----:B------:R-:W-:-:S04]  /*1140*/  FADD R19, R12, R19 ;  /* 0x000000130c137221 */ /* 0x000fc80000000000 */
[----:B------:R-:W-:Y:S01]  /*1150*/  FADD R21, R4, R19 ;  /* 0x0000001304157221 */ /* 0x000fe20000000000 */
[----:B------:R-:W-:Y:S06]  /*1160*/  @!P0 BRA `(.L_x_18) ;  /* 0x00000000007c8947 */ /* 0x000fec0003800000 */
[----:B------:R-:W0:Y:S01]  /*1170*/  LDC R24, c[0x0][0x390] ;  /* 0x0000e400ff187b82 */ /* 0x000e220000000800 */
[----:B------:R-:W-:Y:S02]  /*1180*/  IADD3 R22, PT, PT, R20, -0x1000, RZ ;  /* 0xfffff00014167810 */ /* 0x000fe40007ffe0ff */
[----:B------:R-:W-:-:S07]  /*1190*/  MOV R23, 0x1000 ;  /* 0x0000100000177802 */ /* 0x000fce0000000f00 */
.L_x_20:
[----:B------:R-:W-:-:S05]  /*11a0*/  IMAD.WIDE R26, R23, 0x4, R2 ;  /* 0x00000004171a7825 */ /* 0x000fca00078e0202 */
[----:B------:R-:W2:Y:S04]  /*11b0*/  LDG.E.128.CONSTANT R16, desc[UR6][R26.64+0x2000] ;  /* 0x002000061a107981 */ /* 0x000ea8000c1e9d00 */
[----:B------:R-:W3:Y:S04]  /*11c0*/  LDG.E.128.CONSTANT R4, desc[UR6][R26.64+0x3000] ;  /* 0x003000061a047981 */ /* 0x000ee8000c1e9d00 */
[----:B------:R-:W4:Y:S04]  /*11d0*/  LDG.E.128.CONSTANT R8, desc[UR6][R26.64] ;  /* 0x000000061a087981 */ /* 0x000f28000c1e9d00 */
[----:B------:R-:W5:Y:S01]  /*11e0*/  LDG.E.128.CONSTANT R12, desc[UR6][R26.64+0x1000] ;  /* 0x001000061a0c7981 */ /* 0x000f62000c1e9d00 */
[----:B0-----:R-:W-:Y:S01]  /*11f0*/  MOV R20, R24 ;  /* 0x0000001800147202 */ /* 0x001fe20000000f00 */
[----:B--2---:R-:W-:Y:S01]  /*1200*/  FADD R17, R17, R18 ;  /* 0x0000001211117221 */ /* 0x004fe20000000000 */
[----:B---3--:R-:W-:-:S02]  /*1210*/  FADD R18, R19, R4 ;  /* 0x0000000413127221 */ /* 0x008fc40000000000 */
[----:B------:R-:W-:Y:S01]  /*1220*/  IADD3 R4, PT, PT, -R23, R20, RZ ;  /* 0x0000001417047210 */ /* 0x000fe20007ffe1ff */
[----:B------:R-:W-:Y:S01]  /*1230*/  FADD R5, R5, R6 ;  /* 0x0000000605057221 */ /* 0x000fe20000000000 */
[----:B----4-:R-:W-:Y:S01]  /*1240*/  FADD R9, R9, R10 ;  /* 0x0000000a09097221 */ /* 0x010fe20000000000 */
[----:B------:R-:W-:Y:S01]  /*1250*/  FADD R8, R8, R21 ;  /* 0x0000001508087221 */ /* 0x000fe20000000000 */
[----:B------:R-:W-:Y:S01]  /*1260*/  ISETP.GE.AND P0, PT, R4, 0x1000, PT ;  /* 0x000010000400780c */ /* 0x000fe20003f06270 */
[----:B-----5:R-:W-:Y:S01]  /*1270*/  FADD R13, R13, R14 ;  /* 0x0000000e0d0d7221 */ /* 0x020fe20000000000 */
[----:B------:R-:W-:Y:S01]  /*1280*/  FADD R10, R11, R12 ;  /* 0x0000000c0b0a7221 */ /* 0x000fe20000000000 */
[----:B------:R-:W-:Y:S01]  /*1290*/  FADD R14, R15, R16 ;  /* 0x000000100f0e7221 */ /* 0x000fe20000000000 */
[----:B------:R-:W-:Y:S01]  /*12a0*/  FADD R8, R8, R9 ;  /* 0x0000000908087221 */ /* 0x000fe20000000000 */
[----:B------:R-:W-:Y:S01]  /*12b0*/  FADD R5, R18, R5 ;  /* 0x0000000512057221 */ /* 0x000fe20000000000 */
[----:B------:R-:W-:Y:S01]  /*12c0*/  FADD R13, R10, R13 ;  /* 0x0000000d0a0d7221 */ /* 0x000fe20000000000 */
[----:B------:R-:W-:-:S03]  /*12d0*/  FADD R14, R14, R17 ;  /* 0x000000110e0e7221 */ /* 0x000fc60000000000 */
[----:B------:R-:W-:Y:S01]  /*12e0*/  FADD R8, R8, R13 ;  /* 0x0000000d08087221 */ /* 0x000fe20000000000 */
[----:B------:R-:W-:-:S04]  /*12f0*/  FADD R5, R14, R5 ;  /* 0x000000050e057221 */ /* 0x000fc80000000000 */
[----:B------:R-:W-:-:S04]  /*1300*/  FADD R5, R8, R5 ;  /* 0x0000000508057221 */ /* 0x000fc80000000000 */
[----:B------:R-:W-:Y:S01]  /*1310*/  FADD R21, R7, R5 ;  /* 0x0000000507157221 */ /* 0x000fe20000000000 */
[----:B------:R-:W-:Y:S06]  /*1320*/  @!P0 BRA `(.L_x_19) ;  /* 0x0000000800308947 */ /* 0x000fec0003800000 */
[----:B------:R-:W-:-:S04]  /*1330*/  IADD3 R23, PT, PT, R23, 0x1000, RZ ;  /* 0x0000100017177810 */ /* 0x000fc80007ffe0ff */
[----:B------:R-:W-:-:S13]  /*1340*/  ISETP.GT.AND P0, PT, R23, R22, PT ;  /* 0x000000161700720c */ /* 0x000fda0003f04270 */
[----:B------:R-:W-:Y:S05]  /*1350*/  @!P0 BRA `(.L_x_20) ;  /* 0xfffffffc00908947 */ /* 0x000fea000383ffff */
.L_x_18:
[----:B------:R-:W-:-:S13]  /*1360*/  ISETP.GE.AND P0, PT, R23, R20, PT ;  /* 0x000000141700720c */ /* 0x000fda0003f06270 */
[----:B------:R-:W-:Y:S05]  /*1370*/  @P0 BRA `(.L_x_19) ;  /* 0x00000008001c0947 */ /* 0x000fea0003800000 */
[----:B------:R-:W-:Y:S01]  /*1380*/  IMAD.IADD R9, R20, 0x1, -R23 ;  /* 0x0000000114097824 */ /* 0x000fe200078e0a17 */
[----:B------:R-:W-:Y:S04]  /*1390*/  BSSY.RECONVERGENT B1, `(.L_x_19) ;  /* 0x0000085000017945 */ /* 0x000fe80003800200 */
[----:B------:R-:W-:-:S13]  /*13a0*/  ISETP.GE.AND P0, PT, R0, R9, PT ;  /* 0x000000090000720c */ /* 0x000fda0003f06270 */
[----:B------:R-:W-:Y:S05]  /*13b0*/  @P0 BRA `(.L_x_21) ;  /* 0x0000000800080947 */ /* 0x000fea0003800000 */
[-C--:B------:R-:W-:Y:S01]  /*13c0*/  LOP3.LUT R2, RZ, R0.reuse, RZ, 0x33, !PT ;  /* 0x00000000ff027212 */ /* 0x080fe200078e33ff */
[----:B------:R-:W-:Y:S01]  /*13d0*/  BSSY.RECONVERGENT B2, `(.L_x_22) ;  /* 0x0000015000027945 */ /* 0x000fe20003800200 */
[----:B------:R-:W-:Y:S02]  /*13e0*/  MOV R8, R0 ;  /* 0x0000000000087202 */ /* 0x000fe40000000f00 */
[----:B------:R-:W-:-:S04]  /*13f0*/  IADD3 R2, PT, PT, -R23, R20, R2 ;  /* 0x0000001417027210 */ /* 0x000fc80007ffe102 */
[C---:B------:R-:W-:Y:S02]  /*1400*/  LOP3.LUT R3, R2.reuse, 0x300, RZ, 0xc0, !PT ;  /* 0x0000030002037812 */ /* 0x040fe400078ec0ff */
[----:B------:R-:W-:Y:S02]  /*1410*/  ISETP.GE.U32.AND P1, PT, R2, 0x300, PT ;  /* 0x000003000200780c */ /* 0x000fe40003f26070 */
[----:B------:R-:W-:-:S13]  /*1420*/  ISETP.NE.AND P0, PT, R3, 0x300, PT ;  /* 0x000003000300780c */ /* 0x000fda0003f05270 */
[----:B------:R-:W-:Y:S05]  /*1430*/  @!P0 BRA `(.L_x_23) ;  /* 0x0000000000388947 */ /* 0x000fea0003800000 */
[----:B------:R-:W0:Y:S01]  /*1440*/  LDC.64 R4, c[0x0][0x380] ;  /* 0x0000e000ff047b82 */ /* 0x000e220000000a00 */
[----:B------:R-:W-:Y:S02]  /*1450*/  LEA.HI R2, R2, 0x1, RZ, 0x18 ;  /* 0x0000000102027811 */ /* 0x000fe400078fc0ff */
[----:B------:R-:W-:Y:S02]  /*1460*/  IADD3 R7, PT, PT, R0, R23, RZ ;  /* 0x0000001700077210 */ /* 0x000fe40007ffe0ff */
[----:B------:R-:W-:Y:S02]  /*1470*/  LOP3.LUT R2, R2, 0x3, RZ, 0xc0, !PT ;  /* 0x0000000302027812 */ /* 0x000fe400078ec0ff */
[----:B------:R-:W-:Y:S02]  /*1480*/  MOV R8, R0 ;  /* 0x0000000000087202 */ /* 0x000fe40000000f00 */
[----:B------:R-:W-:-:S07]  /*1490*/  IADD3 R6, PT, PT, -R2, RZ, RZ ;  /* 0x000000ff02067210 */ /* 0x000fce0007ffe1ff */
.L_x_24:
[----:B0-----:R-:W-:-:S06]  /*14a0*/  IMAD.WIDE.U32 R2, R7, 0x4, R4 ;  /* 0x0000000407027825 */ /* 0x001fcc00078e0004 */
[----:B------:R-:W2:Y:S01]  /*14b0*/  LDG.E.CONSTANT R2, desc[UR6][R2.64] ;  /* 0x0000000602027981 */ /* 0x000ea2000c1e9900 */
[----:B------:R-:W-:Y:S02]  /*14c0*/  IADD3 R6, PT, PT, R6, 0x1, RZ ;  /* 0x0000000106067810 */ /* 0x000fe40007ffe0ff */
[----:B------:R-:W-:Y:S02]  /*14d0*/  IADD3 R8, PT, PT, R8, 0x100, RZ ;  /* 0x0000010008087810 */ /* 0x000fe40007ffe0ff */
[----:B------:R-:W-:Y:S02]  /*14e0*/  ISETP.NE.AND P0, PT, R6, RZ, PT ;  /* 0x000000ff0600720c */ /* 0x000fe40003f05270 */
[----:B------:R-:W-:Y:S01]  /*14f0*/  IADD3 R7, PT, PT, R7, 0x100, RZ ;  /* 0x0000010007077810 */ /* 0x000fe20007ffe0ff */
[----:B--2---:R-:W-:-:S10]  /*1500*/  FADD R21, R2, R21 ;  /* 0x0000001502157221 */ /* 0x004fd40000000000 */
[----:B------:R-:W-:Y:S05]  /*1510*/  @P0 BRA `(.L_x_24) ;  /* 0xfffffffc00e00947 */ /* 0x000fea000383ffff */
.L_x_23:
[----:B------:R-:W-:Y:S05]  /*1520*/  BSYNC.RECONVERGENT B2 ;  /* 0x0000000000027941 */ /* 0x000fea0003800200 */
.L_x_22:
[----:B------:R-:W-:Y:S05]  /*1530*/  @!P1 BRA `(.L_x_21) ;  /* 0x0000000400a89947 */ /* 0x000fea0003800000 */
[----:B------:R-:W0:Y:S01]  /*1540*/  LDCU.64 UR4, c[0x0][0x380] ;  /* 0x00007000ff0477ac */ /* 0x000e220008000a00 */
[----:B------:R-:W-:Y:S01]  /*1550*/  IADD3 R5, PT, PT, R9, -R8, RZ ;  /* 0x8000000809057210 */ /* 0x000fe20007ffe0ff */
[----:B------:R-:W-:Y:S01]  /*1560*/  BSSY.RECONVERGENT B2, `(.L_x_25) ;  /* 0x000003b000027945 */ /* 0x000fe20003800200 */
[CC--:B------:R-:W-:Y:S02]  /*1570*/  IADD3 R3, P0, PT, R8.reuse, R23.reuse, RZ ;  /* 0x0000001708037210 */ /* 0x0c0fe40007f1e0ff */
[----:B------:R-:W-:Y:S02]  /*1580*/  ISETP.GT.AND P1, PT, R5, 0xc00, PT ;  /* 0x00000c000500780c */ /* 0x000fe40003f24270 */
[----:B------:R-:W-:Y:S02]  /*1590*/  IADD3.X R4, PT, PT, RZ, RZ, RZ, P0, !PT ;  /* 0x000000ffff047210 */ /* 0x000fe400007fe4ff */
[----:B------:R-:W-:Y:S02]  /*15a0*/  IADD3 R11, PT, PT, R8, R23, RZ ;  /* 0x00000017080b7210 */ /* 0x000fe40007ffe0ff */
[----:B0-----:R-:W-:-:S04]  /*15b0*/  LEA R2, P0, R3, UR4, 0x2 ;  /* 0x0000000403027c11 */ /* 0x001fc8000f8010ff */
[----:B------:R-:W-:Y:S02]  /*15c0*/  LEA.HI.X R3, R3, UR5, R4, 0x2, P0 ;  /* 0x0000000503037c11 */ /* 0x000fe400080f1404 */
[----:B------:R-:W-:-:S05]  /*15d0*/  IADD3 R2, P0, PT, R2, 0x800, RZ ;  /* 0x0000080002027810 */ /* 0x000fca0007f1e0ff */
[----:B------:R-:W-:Y:S01]  /*15e0*/  IMAD.X R3, RZ, RZ, R3, P0 ;  /* 0x000000ffff037224 */ /* 0x000fe200000e0603 */
[----:B------:R-:W-:Y:S01]  /*15f0*/  PLOP3.LUT P0, PT, PT, PT, PT, 0x80, 0x8 ;  /* 0x000000000008781c */ /* 0x000fe20003f0f070 */
[----:B------:R-:W-:-:S12]  /*1600*/  @!P1 BRA `(.L_x_26) ;  /* 0x0000000000c09947 */ /* 0x000fd80003800000 */
[----:B------:R-:W-:Y:S02]  /*1610*/  PLOP3.LUT P0, PT, PT, PT, PT, 0x8, 0x80 ;  /* 0x000000000080781c */ /* 0x000fe40003f0e170 */
[----:B------:R-:W-:-:S11]  /*1620*/  IADD3 R13, PT, PT, R9, -0xc00, RZ ;  /* 0xfffff400090d7810 */ /* 0x000fd60007ffe0ff */
.L_x_27:
[----:B------:R-:W0:Y:S01]  /*1630*/  LDC.64 R4, c[0x0][0x380] ;  /* 0x0000e000ff047b82 */ /* 0x000e220000000a00 */
[----:B------:R-:W2:Y:S01]  /*1640*/  LDG.E.CONSTANT R10, desc[UR6][R2.64+-0x400] ;  /* 0xfffc0006020a7981 */ /* 0x000ea2000c1e9900 */
[----:B------:R-:W-:-:S03]  /*1650*/  IADD3 R25, PT, PT, R11, 0x400, RZ ;  /* 0x000004000b197810 */ /* 0x000fc60007ffe0ff */
[----:B------:R-:W3:Y:S04]  /*1660*/  LDG.E.CONSTANT R19, desc[UR6][R2.64] ;  /* 0x0000000602137981 */ /* 0x000ee8000c1e9900 */
[----:B------:R-:W4:Y:S01]  /*1670*/  LDG.E.CONSTANT R18, desc[UR6][R2.64+0x400] ;  /* 0x0004000602127981 */ /* 0x000f22000c1e9900 */
[----:B------:R-:W-:-:S03]  /*1680*/  IADD3 R7, PT, PT, R11, 0x800, RZ ;  /* 0x000008000b077810 */ /* 0x000fc60007ffe0ff */
[----:B------:R-:W5:Y:S04]  /*1690*/  LDG.E.CONSTANT R16, desc[UR6][R2.64+0xc00] ;  /* 0x000c000602107981 */ /* 0x000f68000c1e9900 */
[----:B------:R-:W5:Y:S04]  /*16a0*/  LDG.E.CONSTANT R15, desc[UR6][R2.64+0x1000] ;  /* 0x00100006020f7981 */ /* 0x000f68000c1e9900 */
[----:B------:R-:W5:Y:S01]  /*16b0*/  LDG.E.CONSTANT R14, desc[UR6][R2.64+0x1400] ;  /* 0x00140006020e7981 */ /* 0x000f62000c1e9900 */
[----:B0-----:R-:W-:-:S03]  /*16c0*/  IMAD.WIDE.U32 R22, R11, 0x4, R4 ;  /* 0x000000040b167825 */ /* 0x001fc600078e0004 */
[----:B------:R-:W5:Y:S04]  /*16d0*/  LDG.E.CONSTANT R20, desc[UR6][R2.64+0x2000] ;  /* 0x0020000602147981 */ /* 0x000f68000c1e9900 */
[----:B------:R0:W2:Y:S01]  /*16e0*/  LDG.E.CONSTANT R12, desc[UR6][R22.64] ;  /* 0x00000006160c7981 */ /* 0x0000a2000c1e9900 */
[----:B------:R-:W-:-:S03]  /*16f0*/  IMAD.WIDE.U32 R24, R25, 0x4, R4 ;  /* 0x0000000419187825 */ /* 0x000fc600078e0004 */
[----:B------:R-:W5:Y:S04]  /*1700*/  LDG.E.CONSTANT R26, desc[UR6][R2.64+0x3000] ;  /* 0x00300006021a7981 */ /* 0x000f68000c1e9900 */
[----:B------:R-:W5:Y:S01]  /*1710*/  LDG.E.CONSTANT R17, desc[UR6][R24.64] ;  /* 0x0000000618117981 */ /* 0x000f62000c1e9900 */
[--C-:B------:R-:W-:Y:S01]  /*1720*/  IMAD.WIDE.U32 R6, R7, 0x4, R4.reuse ;  /* 0x0000000407067825 */ /* 0x100fe200078e0004 */
[----:B0-----:R-:W-:Y:S02]  /*1730*/  IADD3 R23, PT, PT, R11, 0xc00, RZ ;  /* 0x00000c000b177810 */ /* 0x001fe40007ffe0ff */
[----:B------:R-:W5:Y:S04]  /*1740*/  LDG.E.CONSTANT R22, desc[UR6][R2.64+0x1c00] ;  /* 0x001c000602167981 */ /* 0x000f68000c1e9900 */
[----:B------:R-:W5:Y:S01]  /*1750*/  LDG.E.CONSTANT R6, desc[UR6][R6.64] ;  /* 0x0000000606067981 */ /* 0x000f62000c1e9900 */
[----:B------:R-:W-:-:S03]  /*1760*/  IMAD.WIDE.U32 R4, R23, 0x4, R4 ;  /* 0x0000000417047825 */ /* 0x000fc600078e0004 */
[----:B------:R-:W5:Y:S04]  /*1770*/  LDG.E.CONSTANT R23, desc[UR6][R2.64+0x2400] ;  /* 0x0024000602177981 */ /* 0x000f68000c1e9900 */
[----:B------:R-:W5:Y:S04]  /*1780*/  LDG.E.CONSTANT R4, desc[UR6][R4.64] ;  /* 0x0000000604047981 */ /* 0x000f68000c1e9900 */
[----:B------:R-:W5:Y:S04]  /*1790*/  LDG.E.CONSTANT R24, desc[UR6][R2.64+0x2c00] ;  /* 0x002c000602187981 */ /* 0x000f68000c1e9900 */
[----:B------:R0:W5:Y:S01]  /*17a0*/  LDG.E.CONSTANT R25, desc[UR6][R2.64+0x3400] ;  /* 0x0034000602197981 */ /* 0x000162000c1e9900 */
[----:B------:R-:W-:-:S04]  /*17b0*/  IADD3 R8, PT, PT, R8, 0x1000, RZ ;  /* 0x0000100008087810 */ /* 0x000fc80007ffe0ff */
[----:B------:R-:W-:Y:S02]  /*17c0*/  ISETP.GE.AND P1, PT, R8, R13, PT ;  /* 0x0000000d0800720c */ /* 0x000fe40003f26270 */
[----:B0-----:R-:W-:Y:S02]  /*17d0*/  IADD3 R2, P2, PT, R2, 0x4000, RZ ;  /* 0x0000400002027810 */ /* 0x001fe40007f5e0ff */
[----:B------:R-:W-:Y:S02]  /*17e0*/  IADD3 R11, PT, PT, R11, 0x1000, RZ ;  /* 0x000010000b0b7810 */ /* 0x000fe40007ffe0ff */
[----:B------:R-:W-:Y:S01]  /*17f0*/  IADD3.X R3, PT, PT, RZ, R3, RZ, P2, !PT ;  /* 0x00000003ff037210 */ /* 0x000fe200017fe4ff */
[----:B--2---:R-:W-:-:S04]  /*1800*/  FADD R21, R12, R21 ;  /* 0x000000150c157221 */ /* 0x004fc80000000000 */
[----:B------:R-:W-:-:S04]  /*1810*/  FADD R10, R21, R10 ;  /* 0x0000000a150a7221 */ /* 0x000fc80000000000 */
[----:B---3--:R-:W-:-:S04]  /*1820*/  FADD R19, R10, R19 ;  /* 0x000000130a137221 */ /* 0x008fc80000000000 */
[----:B----4-:R-:W-:-:S04]  /*1830*/  FADD R18, R19, R18 ;  /* 0x0000001213127221 */ /* 0x010fc80000000000 */
[----:B-----5:R-:W-:-:S04]  /*1840*/  FADD R17, R18, R17 ;  /* 0x0000001112117221 */ /* 0x020fc80000000000 */
        /* <DEDUP_REMOVED lines=12> */
.L_x_26:
[----:B------:R-:W-:Y:S05]  /*1910*/  BSYNC.RECONVERGENT B2 ;  /* 0x0000000000027941 */ /* 0x000fea0003800200 */
.L_x_25:
[----:B------:R-:W-:Y:S01]  /*1920*/  IADD3 R4, PT, PT, R9, -R8, RZ ;  /* 0x8000000809047210 */ /* 0x000fe20007ffe0ff */
[----:B------:R-:W-:Y:S03]  /*1930*/  BSSY.RECONVERGENT B2, `(.L_x_28) ;  /* 0x000001e000027945 */ /* 0x000fe60003800200 */
[----:B------:R-:W-:-:S13]  /*1940*/  ISETP.GT.AND P1, PT, R4, 0x400, PT ;  /* 0x000004000400780c */ /* 0x000fda0003f24270 */
[----:B------:R-:W-:Y:S05]  /*1950*/  @!P1 BRA `(.L_x_29) ;  /* 0x00000000006c9947 */ /* 0x000fea0003800000 */
[----:B------:R-:W0:Y:S01]  /*1960*/  LDC.64 R6, c[0x0][0x380] ;  /* 0x0000e000ff067b82 */ /* 0x000e220000000a00 */
[----:B------:R-:W2:Y:S01]  /*1970*/  LDG.E.CONSTANT R10, desc[UR6][R2.64+-0x400] ;  /* 0xfffc0006020a7981 */ /* 0x000ea2000c1e9900 */
[----:B------:R-:W-:-:S03]  /*1980*/  VIADD R15, R11, 0x400 ;  /* 0x000004000b0f7836 */ /* 0x000fc60000000000 */
[----:B------:R-:W3:Y:S04]  /*1990*/  LDG.E.CONSTANT R13, desc[UR6][R2.64] ;  /* 0x00000006020d7981 */ /* 0x000ee8000c1e9900 */
[----:B------:R-:W4:Y:S04]  /*19a0*/  LDG.E.CONSTANT R17, desc[UR6][R2.64+0xc00] ;  /* 0x000c000602117981 */ /* 0x000f28000c1e9900 */
[----:B------:R-:W5:Y:S04]  /*19b0*/  LDG.E.CONSTANT R19, desc[UR6][R2.64+0x1000] ;  /* 0x0010000602137981 */ /* 0x000f68000c1e9900 */
[----:B------:R1:W5:Y:S01]  /*19c0*/  LDG.E.CONSTANT R23, desc[UR6][R2.64+0x1400] ;  /* 0x0014000602177981 */ /* 0x000362000c1e9900 */
[----:B0-----:R-:W-:-:S06]  /*19d0*/  IMAD.WIDE.U32 R4, R11, 0x4, R6 ;  /* 0x000000040b047825 */ /* 0x001fcc00078e0006 */
[----:B------:R-:W2:Y:S01]  /*19e0*/  LDG.E.CONSTANT R4, desc[UR6][R4.64] ;  /* 0x0000000604047981 */ /* 0x000ea2000c1e9900 */
[----:B------:R-:W-:-:S03]  /*19f0*/  IMAD.WIDE.U32 R6, R15, 0x4, R6 ;  /* 0x000000040f067825 */ /* 0x000fc600078e0006 */
[----:B------:R-:W4:Y:S04]  /*1a00*/  LDG.E.CONSTANT R15, desc[UR6][R2.64+0x400] ;  /* 0x00040006020f7981 */ /* 0x000f28000c1e9900 */
[----:B------:R-:W5:Y:S01]  /*1a10*/  LDG.E.CONSTANT R7, desc[UR6][R6.64] ;  /* 0x0000000606077981 */ /* 0x000f62000c1e9900 */
[----:B------:R-:W-:Y:S02]  /*1a20*/  PLOP3.LUT P0, PT, PT, PT, PT, 0x8, 0x80 ;  /* 0x000000000080781c */ /* 0x000fe40003f0e170 */
[----:B------:R-:W-:Y:S02]  /*1a30*/  IADD3 R8, PT, PT, R8, 0x800, RZ ;  /* 0x0000080008087810 */ /* 0x000fe40007ffe0ff */
[----:B------:R-:W-:Y:S01]  /*1a40*/  IADD3 R11, PT, PT, R11, 0x800, RZ ;  /* 0x000008000b0b7810 */ /* 0x000fe20007ffe0ff */
[----:B--2---:R-:W-:-:S04]  /*1a50*/  FADD R21, R21, R4 ;  /* 0x0000000415157221 */ /* 0x004fc80000000000 */
[----:B------:R-:W-:-:S04]  /*1a60*/  FADD R10, R21, R10 ;  /* 0x0000000a150a7221 */ /* 0x000fc80000000000 */
[----:B---3--:R-:W-:-:S04]  /*1a70*/  FADD R10, R10, R13 ;  /* 0x0000000d0a0a7221 */ /* 0x008fc80000000000 */
[----:B----4-:R-:W-:-:S04]  /*1a80*/  FADD R10, R10, R15 ;  /* 0x0000000f0a0a7221 */ /* 0x010fc80000000000 */
[----:B-----5:R-:W-:Y:S01]  /*1a90*/  FADD R10, R10, R7 ;  /* 0x000000070a0a7221 */ /* 0x020fe20000000000 */
[----:B------:R-:W-:-:S03]  /*1aa0*/  IADD3 R4, P1, PT, R2, 0x2000, RZ ;  /* 0x0000200002047810 */ /* 0x000fc60007f3e0ff */
[----:B------:R-:W-:Y:S01]  /*1ab0*/  FADD R10, R10, R17 ;  /* 0x000000110a0a7221 */ /* 0x000fe20000000000 */
[----:B------:R-:W-:-:S03]  /*1ac0*/  IADD3.X R5, PT, PT, RZ, R3, RZ, P1, !PT ;  /* 0x00000003ff057210 */ /* 0x000fc60000ffe4ff */
[----:B------:R-:W-:Y:S01]  /*1ad0*/  FADD R10, R10, R19 ;  /* 0x000000130a0a7221 */ /* 0x000fe20000000000 */
[----:B-1----:R-:W-:Y:S02]  /*1ae0*/  MOV R2, R4 ;  /* 0x0000000400027202 */ /* 0x002fe40000000f00 */
[----:B------:R-:W-:Y:S01]  /*1af0*/  MOV R3, R5 ;  /* 0x0000000500037202 */ /* 0x000fe20000000f00 */
[----:B------:R-:W-:-:S07]  /*1b00*/  FADD R21, R10, R23 ;  /* 0x000000170a157221 */ /* 0x000fce0000000000 */
.L_x_29:
[----:B------:R-:W-:Y:S05]  /*1b10*/  BSYNC.RECONVERGENT B2 ;  /* 0x0000000000027941 */ /* 0x000fea0003800200 */
.L_x_28:
[----:B------:R-:W-:-:S13]  /*1b20*/  ISETP.LT.OR P0, PT, R8, R9, P0 ;  /* 0x000000090800720c */ /* 0x000fda0000701670 */
[----:B------:R-:W-:Y:S05]  /*1b30*/  @!P0 BRA `(.L_x_21) ;  /* 0x0000000000288947 */ /* 0x000fea0003800000 */
[----:B------:R-:W0:Y:S01]  /*1b40*/  LDC.64 R4, c[0x0][0x380] ;  /* 0x0000e000ff047b82 */ /* 0x000e220000000a00 */
[----:B------:R-:W2:Y:S04]  /*1b50*/  LDG.E.CONSTANT R6, desc[UR6][R2.64+-0x400] ;  /* 0xfffc000602067981 */ /* 0x000ea8000c1e9900 */
[----:B------:R-:W3:Y:S04]  /*1b60*/  LDG.E.CONSTANT R7, desc[UR6][R2.64] ;  /* 0x0000000602077981 */ /* 0x000ee8000c1e9900 */
[----:B------:R-:W4:Y:S01]  /*1b70*/  LDG.E.CONSTANT R9, desc[UR6][R2.64+0x400] ;  /* 0x0004000602097981 */ /* 0x000f22000c1e9900 */
[----:B0-----:R-:W-:-:S06]  /*1b80*/  IMAD.WIDE.U32 R4, R11, 0x4, R4 ;  /* 0x000000040b047825 */ /* 0x001fcc00078e0004 */
[----:B------:R-:W5:Y:S02]  /*1b90*/  LDG.E.CONSTANT R4, desc[UR6][R4.64] ;  /* 0x0000000604047981 */ /* 0x000f64000c1e9900 */
[----:B-----5:R-:W-:-:S04]  /*1ba0*/  FADD R21, R21, R4 ;  /* 0x0000000415157221 */ /* 0x020fc80000000000 */
[----:B--2---:R-:W-:-:S04]  /*1bb0*/  FADD R6, R21, R6 ;  /* 0x0000000615067221 */ /* 0x004fc80000000000 */
[----:B---3--:R-:W-:-:S04]  /*1bc0*/  FADD R6, R6, R7 ;  /* 0x0000000706067221 */ /* 0x008fc80000000000 */
[----:B----4-:R-:W-:-:S07]  /*1bd0*/  FADD R21, R6, R9 ;  /* 0x0000000906157221 */ /* 0x010fce0000000000 */
.L_x_21:
[----:B------:R-:W-:Y:S05]  /*1be0*/  BSYNC.RECONVERGENT B1 ;  /* 0x0000000000017941 */ /* 0x000fea0003800200 */
.L_x_19:
[----:B------:R-:W0:Y:S01]  /*1bf0*/  S2R R6, SR_LANEID ;  /* 0x0000000000067919 */ /* 0x000e220000000000 */
[----:B------:R-:W1:Y:S01]  /*1c00*/  SHFL.DOWN PT, R2, R21, 0x1, 0x1f ;  /* 0x08201f0015027f89 */ /* 0x000e6200000e0000 */
[C---:B0-----:R-:W-:Y:S02]  /*1c10*/  ISETP.GT.AND P0, PT, R6.reuse, 0x1e, PT ;  /* 0x0000001e0600780c */ /* 0x041fe40003f04270 */
[----:B------:R-:W-:-:S11]  /*1c20*/  ISETP.NE.AND P1, PT, R6, RZ, PT ;  /* 0x000000ff0600720c */ /* 0x000fd60003f25270 */
[----:B-1----:R-:W-:Y:S01]  /*1c30*/  @!P0 FADD R21, R2, R21 ;  /* 0x0000001502158221 */ /* 0x002fe20000000000 */
[----:B------:R-:W-:Y:S01]  /*1c40*/  ISETP.GT.AND P0, PT, R6, 0x1d, PT ;  /* 0x0000001d0600780c */ /* 0x000fe20003f04270 */
[----:B------:R-:W0:Y:S01]  /*1c50*/  @!P1 S2R R5, SR_CgaCtaId ;  /* 0x0000000000059919 */ /* 0x000e220000008800 */
[----:B------:R-:W-:Y:S02]  /*1c60*/  @!P1 MOV R4, 0x400 ;  /* 0x0000040000049802 */ /* 0x000fe40000000f00 */
[----:B------:R-:W-:Y:S01]  /*1c70*/  @!P1 SHF.R.U32.HI R3, RZ, 0x3, R0 ;  /* 0x00000003ff039819 */ /* 0x000fe20000011600 */
[----:B------:R-:W1:Y:S03]  /*1c80*/  SHFL.DOWN PT, R2, R21, 0x2, 0x1f ;  /* 0x08401f0015027f89 */ /* 0x000e6600000e0000 */
[----:B------:R-:W-:-:S05]  /*1c90*/  @!P1 LOP3.LUT R3, R3, 0x7c, RZ, 0xc0, !PT ;  /* 0x0000007c03039812 */ /* 0x000fca00078ec0ff */
[----:B-1----:R-:W-:Y:S01]  /*1ca0*/  @!P0 FADD R21, R21, R2 ;  /* 0x0000000215158221 */ /* 0x002fe20000000000 */
[----:B------:R-:W-:Y:S02]  /*1cb0*/  ISETP.GT.AND P0, PT, R6, 0x1b, PT ;  /* 0x0000001b0600780c */ /* 0x000fe40003f04270 */
[----:B0-----:R-:W-:Y:S02]  /*1cc0*/  @!P1 LEA R4, R5, R4, 0x18 ;  /* 0x0000000405049211 */ /* 0x001fe400078ec0ff */
[----:B------:R-:W0:Y:S02]  /*1cd0*/  SHFL.DOWN PT, R2, R21, 0x4, 0x1f ;  /* 0x08801f0015027f89 */ /* 0x000e2400000e0000 */
[----:B------:R-:W-:-:S07]  /*1ce0*/  @!P1 IADD3 R3, PT, PT, R3, R4, RZ ;  /* 0x0000000403039210 */ /* 0x000fce0007ffe0ff */
        /* <DEDUP_REMOVED lines=12> */
[----:B------:R-:W0:Y:S01]  /*1db0*/  S2UR UR5, SR_CgaCtaId ;  /* 0x00000000000579c3 */ /* 0x000e220000008800 */
[----:B------:R-:W-:Y:S02]  /*1dc0*/  UMOV UR4, 0x400 ;  /* 0x0000040000047882 */ /* 0x000fe40000000000 */
[----:B0-----:R-:W-:-:S09]  /*1dd0*/  ULEA UR4, UR5, UR4, 0x18 ;  /* 0x0000000405047291 */ /* 0x001fd2000f8ec0ff */
[----:B---3--:R-:W0:Y:S04]  /*1de0*/  LDS R3, [UR4+0xc] ;  /* 0x00000c04ff037984 */ /* 0x008e280008000800 */
        /* <DEDUP_REMOVED lines=10> */
.L_x_2:
        /* <DEDUP_REMOVED lines=12> */
.L_x_32:
[----:B------:R-:W-:Y:S05]  /*1f50*/  BSYNC.RECONVERGENT B1 ;  /* 0x0000000000017941 */ /* 0x000fea0003800200 */
.L_x_31:
[----:B------:R-:W-:Y:S01]  /*1f60*/  ISETP.GE.AND P0, PT, R11, R20, PT ;  /* 0x000000140b00720c */ /* 0x000fe20003f06270 */
[----:B------:R-:W-:-:S12]  /*1f70*/  BSSY.RECONVERGENT B1, `(.L_x_33) ;  /* 0x0000074000017945 */ /* 0x000fd80003800200 */
[----:B------:R-:W-:Y:S05]  /*1f80*/  @P0 BRA `(.L_x_34) ;  /* 0x0000000400c80947 */ /* 0x000fea0003800000 */
[----:B0-----:R-:W-:Y:S01]  /*1f90*/  LOP3.LUT R3, RZ, R11, RZ, 0x33, !PT ;  /* 0x0000000bff037212 */ /* 0x001fe200078e33ff */
[----:B------:R-:W-:Y:S04]  /*1fa0*/  BSSY.RECONVERGENT B2, `(.L_x_35) ;  /* 0x0000015000027945 */ /* 0x000fe80003800200 */
[----:B------:R-:W-:-:S05]  /*1fb0*/  IMAD.IADD R4, R3, 0x1, R20 ;  /* 0x0000000103047824 */ /* 0x000fca00078e0214 */
        /* <DEDUP_REMOVED lines=10> */
.L_x_37:
[----:B------:R-:W-:-:S06]  /*2060*/  MOV R3, R5 ;  /* 0x0000000500037202 */ /* 0x000fcc0000000f00 */
[----:B------:R0:W2:Y:S01]  /*2070*/  LDG.E.CONSTANT R3, desc[UR6][R2.64] ;  /* 0x0000000602037981 */ /* 0x0000a2000c1e9900 */
[----:B------:R-:W-:Y:S02]  /*2080*/  IADD3 R4, PT, PT, R4, 0x1, RZ ;  /* 0x0000000104047810 */ /* 0x000fe40007ffe0ff */
[----:B------:R-:W-:Y:S02]  /*2090*/  IADD3 R11, PT, PT, R11, 0x100, RZ ;  /* 0x000001000b0b7810 */ /* 0x000fe40007ffe0ff */
[----:B------:R-:W-:Y:S02]  /*20a0*/  ISETP.NE.AND P0, PT, R4, RZ, PT ;  /* 0x000000ff0400720c */ /* 0x000fe40003f05270 */
[----:B0-----:R-:W-:-:S04]  /*20b0*/  IADD3 R2, P2, PT, R2, 0x400, RZ ;  /* 0x0000040002027810 */ /* 0x001fc80007f5e0ff */
[----:B------:R-:W-:Y:S01]  /*20c0*/  IADD3.X R5, PT, PT, RZ, R5, RZ, P2, !PT ;  /* 0x00000005ff057210 */ /* 0x000fe200017fe4ff */
[----:B--2--5:R-:W-:-:S06]  /*20d0*/  FADD R0, R3, R0 ;  /* 0x0000000003007221 */ /* 0x024fcc0000000000 */
[----:B------:R-:W-:Y:S05]  /*20e0*/  @P0 BRA `(.L_x_37) ;  /* 0xfffffffc00dc0947 */ /* 0x000fea000383ffff */
.L_x_36:
[----:B------:R-:W-:Y:S05]  /*20f0*/  BSYNC.RECONVERGENT B2 ;  /* 0x0000000000027941 */ /* 0x000fea0003800200 */
.L_x_35:
        /* <DEDUP_REMOVED lines=8> */
.L_x_40:
        /* <DEDUP_REMOVED lines=9> */
[----:B------:R-:W-:-:S03]  /*2210*/  VIADD R3, R11, 0x800 ;  /* 0x000008000b037836 */ /* 0x000fc60000000000 */
[----:B------:R-:W4:Y:S01]  /*2220*/  LDG.E.CONSTANT R15, desc[UR6][R4.64+0x400] ;  /* 0x00040006040f7981 */ /* 0x000f22000c1e9900 */
        /* <DEDUP_REMOVED lines=32> */
.L_x_39:
[----:B------:R-:W-:Y:S05]  /*2430*/  BSYNC.RECONVERGENT B2 ;  /* 0x0000000000027941 */ /* 0x000fea0003800200 */
.L_x_38:
[----:B------:R-:W-:Y:S01]  /*2440*/  IADD3 R2, PT, PT, -R11, R20, RZ ;  /* 0x000000140b027210 */ /* 0x000fe20007ffe1ff */
[----:B------:R-:W-:Y:S03]  /*2450*/  BSSY.RECONVERGENT B2, `(.L_x_41) ;  /* 0x0000019000027945 */ /* 0x000fe60003800200 */
[----:B------:R-:W-:-:S13]  /*2460*/  ISETP.GT.AND P1, PT, R2, 0x400, PT ;  /* 0x000004000200780c */ /* 0x000fda0003f24270 */
[----:B------:R-:W-:Y:S05]  /*2470*/  @!P1 BRA `(.L_x_42) ;  /* 0x0000000000589947 */ /* 0x000fea0003800000 */
        /* <DEDUP_REMOVED lines=22> */
.L_x_42:
[----:B------:R-:W-:Y:S05]  /*25e0*/  BSYNC.RECONVERGENT B2 ;  /* 0x0000000000027941 */ /* 0x000fea0003800200 */
.L_x_41:
        /* <DEDUP_REMOVED lines=12> */
.L_x_34:
[----:B------:R-:W-:Y:S05]  /*26b0*/  BSYNC.RECONVERGENT B1 ;  /* 0x0000000000017941 */ /* 0x000fea0003800200 */
.L_x_33:
        /* <DEDUP_REMOVED lines=35> */
[----:B--2---:R-:W0:Y:S04]  /*28f0*/  LDS R3, [UR4+0xc] ;  /* 0x00000c04ff037984 */ /* 0x004e280008000800 */
        /* <DEDUP_REMOVED lines=10> */
.L_x_43:
[----:B0-----:R-:W0:Y:S01]  /*29a0*/  S2R R2, SR_LANEID ;  /* 0x0000000000027919 */ /* 0x001e220000000000 */
[----:B------:R-:W-:-:S04]  /*29b0*/  LOP3.LUT R0, R9, 0x3e0, RZ, 0xc0, !PT ;  /* 0x000003e009007812 */ /* 0x000fc800078ec0ff */
[----:B------:R-:W-:Y:S02]  /*29c0*/  IADD3 R3, PT, PT, R0, 0x20, RZ ;  /* 0x0000002000037810 */ /* 0x000fe40007ffe0ff */
[----:B------:R-:W-:Y:S02]  /*29d0*/  LOP3.LUT R7, RZ, R0, RZ, 0x33, !PT ;  /* 0x00000000ff077212 */ /* 0x000fe400078e33ff */
[-C--:B------:R-:W-:Y:S02]  /*29e0*/  ISETP.GT.AND P0, PT, R3, R20.reuse, PT ;  /* 0x000000140300720c */ /* 0x080fe40003f04270 */
[----:B------:R-:W-:-:S04]  /*29f0*/  IADD3 R7, PT, PT, R7, R20, RZ ;  /* 0x0000001407077210 */ /* 0x000fc80007ffe0ff */
[----:B------:R-:W-:-:S05]  /*2a00*/  SEL R4, R7, 0x1f, P0 ;  /* 0x0000001f07047807 */ /* 0x000fca0000000000 */
[----:B------:R-:W1:Y:S01]  /*2a10*/  SHFL.DOWN PT, R0, R5, 0x1, R4 ;  /* 0x0820000005007989 */ /* 0x000e6200000e0004 */
[C---:B0-----:R-:W-:Y:S01]  /*2a20*/  ISETP.GE.AND P0, PT, R2.reuse, R4, PT ;  /* 0x000000040200720c */ /* 0x041fe20003f06270 */
[C---:B------:R-:W-:Y:S01]  /*2a30*/  VIADD R3, R2.reuse, 0x2 ;  /* 0x0000000202037836 */ /* 0x040fe20000000000 */
[----:B------:R-:W-:-:S11]  /*2a40*/  ISETP.NE.AND P1, PT, R2, RZ, PT ;  /* 0x000000ff0200720c */ /* 0x000fd60003f25270 */
[----:B-1----:R-:W-:Y:S01]  /*2a50*/  @!P0 FADD R5, R0, R5 ;  /* 0x0000000500058221 */ /* 0x002fe20000000000 */
[-C--:B------:R-:W-:Y:S01]  /*2a60*/  ISETP.GT.AND P0, PT, R3, R4.reuse, PT ;  /* 0x000000040300720c */ /* 0x080fe20003f04270 */
[----:B------:R-:W0:Y:S01]  /*2a70*/  @!P1 S2R R6, SR_CgaCtaId ;  /* 0x0000000000069919 */ /* 0x000e220000008800 */
[----:B------:R-:W-:Y:S02]  /*2a80*/  IADD3 R3, PT, PT, R2, 0x4, RZ ;  /* 0x0000000402037810 */ /* 0x000fe40007ffe0ff */
[----:B------:R-:W1:Y:S09]  /*2a90*/  SHFL.DOWN PT, R0, R5, 0x2, R4 ;  /* 0x0840000005007989 */ /* 0x000e7200000e0004 */
[----:B-1----:R-:W-:Y:S01]  /*2aa0*/  @!P0 FADD R5, R5, R0 ;  /* 0x0000000005058221 */ /* 0x002fe20000000000 */
[----:B------:R-:W-:-:S02]  /*2ab0*/  ISETP.GT.AND P0, PT, R3, R4, PT ;  /* 0x000000040300720c */ /* 0x000fc40003f04270 */
[----:B------:R-:W-:Y:S02]  /*2ac0*/  IADD3 R3, PT, PT, R2, 0x8, RZ ;  /* 0x0000000802037810 */ /* 0x000fe40007ffe0ff */
[----:B------:R-:W1:Y:S09]  /*2ad0*/  SHFL.DOWN PT, R0, R5, 0x4, R4 ;  /* 0x0880000005007989 */ /* 0x000e7200000e0004 */
[----:B-1----:R-:W-:Y:S01]  /*2ae0*/  @!P0 FADD R5, R5, R0 ;  /* 0x0000000005058221 */ /* 0x002fe20000000000 */
[----:B------:R-:W-:-:S02]  /*2af0*/  ISETP.GT.AND P0, PT, R3, R4, PT ;  /* 0x000000040300720c */ /* 0x000fc40003f04270 */
[----:B------:R-:W-:Y:S02]  /*2b00*/  IADD3 R3, PT, PT, R2, 0x10, RZ ;  /* 0x0000001002037810 */ /* 0x000fe40007ffe0ff */
[----:B------:R-:W1:Y:S01]  /*2b10*/  SHFL.DOWN PT, R0, R5, 0x8, R4 ;  /* 0x0900000005007989 */ /* 0x000e6200000e0004 */
[----:B------:R-:W-:-:S04]  /*2b20*/  @!P1 SHF.R.U32.HI R2, RZ, 0x3, R9 ;  /* 0x00000003ff029819 */ /* 0x000fc80000011609 */
[----:B------:R-:W-:-:S04]  /*2b30*/  @!P1 LOP3.LUT R2, R2, 0x7c, RZ, 0xc0, !PT ;  /* 0x0000007c02029812 */ /* 0x000fc800078ec0ff */
[----:B-1----:R-:W-:Y:S01]  /*2b40*/  @!P0 FADD R5, R5, R0 ;  /* 0x0000000005058221 */ /* 0x002fe20000000000 */
[----:B------:R-:W-:Y:S02]  /*2b50*/  ISETP.GT.AND P0, PT, R3, R4, PT ;  /* 0x000000040300720c */ /* 0x000fe40003f04270 */
[----:B------:R-:W-:Y:S02]  /*2b60*/  @!P1 MOV R3, 0x400 ;  /* 0x0000040000039802 */ /* 0x000fe40000000f00 */
[----:B------:R-:W1:Y:S02]  /*2b70*/  SHFL.DOWN PT, R0, R5, 0x10, R4 ;  /* 0x0a00000005007989 */ /* 0x000e6400000e0004 */
[----:B0-----:R-:W-:-:S04]  /*2b80*/  @!P1 LEA R3, R6, R3, 0x18 ;  /* 0x0000000306039211 */ /* 0x001fc800078ec0ff */
[----:B------:R-:W-:-:S03]  /*2b90*/  @!P1 IADD3 R3, PT, PT, R2, R3, RZ ;  /* 0x0000000302039210 */ /* 0x000fc60007ffe0ff */
[----:B-1----:R-:W-:Y:S01]  /*2ba0*/  @!P0 FADD R5, R5, R0 ;  /* 0x0000000005058221 */ /* 0x002fe20000000000 */
        /* <DEDUP_REMOVED lines=12> */
[----:B-1----:R-:W0:Y:S04]  /*2c70*/  LDS R3, [UR4+0xc] ;  /* 0x00000c04ff037984 */ /* 0x002e280008000800 */
        /* <DEDUP_REMOVED lines=13> */
.L_x_30:
[----:B------:R-:W0:Y:S01]  /*2d50*/  S2R R8, SR_TID.X ;  /* 0x0000000000087919 */ /* 0x000e220000002100 */
[----:B------:R-:W0:Y:S02]  /*2d60*/  LDC.64 R2, c[0x0][0x380] ;  /* 0x0000e000ff027b82 */ /* 0x000e240000000a00 */
[----:B0-----:R-:W-:-:S05]  /*2d70*/  IMAD.WIDE.U32 R2, R8, 0x4, R2 ;  /* 0x0000000408027825 */ /* 0x001fca00078e0002 */
[----:B------:R-:W2:Y:S04]  /*2d80*/  LDG.E.CONSTANT R19, desc[UR6][R2.64] ;  /* 0x0000000602137981 */ /* 0x000ea8000c1e9900 */
[----:B------:R-:W2:Y:S04]  /*2d90*/  LDG.E.CONSTANT R0, desc[UR6][R2.64+0x400] ;  /* 0x0004000602007981 */ /* 0x000ea8000c1e9900 */
[----:B------:R-:W3:Y:S04]  /*2da0*/  LDG.E.CONSTANT R4, desc[UR6][R2.64+0x800] ;  /* 0x0008000602047981 */ /* 0x000ee8000c1e9900 */
[----:B------:R-:W3:Y:S04]  /*2db0*/  LDG.E.CONSTANT R5, desc[UR6][R2.64+0xc00] ;  /* 0x000c000602057981 */ /* 0x000ee8000c1e9900 */
[----:B------:R-:W4:Y:S04]  /*2dc0*/  LDG.E.CONSTANT R6, desc[UR6][R2.64+0x1000] ;  /* 0x0010000602067981 */ /* 0x000f28000c1e9900 */
[----:B------:R-:W4:Y:S04]  /*2dd0*/  LDG.E.CONSTANT R7, desc[UR6][R2.64+0x1400] ;  /* 0x0014000602077981 */ /* 0x000f28000c1e9900 */
[----:B------:R-:W5:Y:S04]  /*2de0*/  LDG.E.CONSTANT R9, desc[UR6][R2.64+0x1800] ;  /* 0x0018000602097981 */ /* 0x000f68000c1e9900 */
        /* <DEDUP_REMOVED lines=8> */
[----:B------:R-:W5:Y:S01]  /*2e70*/  LDG.E.CONSTANT R18, desc[UR6][R2.64+0x3c00] ;  /* 0x003c000602127981 */ /* 0x000f62000c1e9900 */
[----:B------:R-:W-:Y:S01]  /*2e80*/  ISETP.GE.U32.AND P0, PT, R20, 0x2000, PT ;  /* 0x000020001400780c */ /* 0x000fe20003f06070 */
[----:B--2---:R-:W-:Y:S01]  /*2e90*/  FADD R0, R19, R0 ;  /* 0x0000000013007221 */ /* 0x004fe20000000000 */
[----:B---3--:R-:W-:-:S04]  /*2ea0*/  FADD R5, R4, R5 ;  /* 0x0000000504057221 */ /* 0x008fc80000000000 */
[----:B------:R-:W-:Y:S01]  /*2eb0*/  FADD R0, R0, R5 ;  /* 0x0000000500007221 */ /* 0x000fe20000000000 */
[----:B----4-:R-:W-:Y:S01]  /*2ec0*/  FADD R6, R6, R7 ;  /* 0x0000000706067221 */ /* 0x010fe20000000000 */
[----:B-----5:R-:W-:-:S04]  /*2ed0*/  FADD R9, R9, R10 ;  /* 0x0000000a09097221 */ /* 0x020fc80000000000 */
[----:B------:R-:W-:Y:S01]  /*2ee0*/  FADD R9, R6, R9 ;  /* 0x0000000906097221 */ /* 0x000fe20000000000 */
[----:B------:R-:W-:-:S03]  /*2ef0*/  FADD R11, R11, R12 ;  /* 0x0000000c0b0b7221 */ /* 0x000fc60000000000 */
[----:B------:R-:W-:Y:S01]  /*2f00*/  FADD R0, R0, R9 ;  /* 0x0000000900007221 */ /* 0x000fe20000000000 */
[----:B------:R-:W-:-:S04]  /*2f10*/  FADD R14, R13, R14 ;  /* 0x0000000e0d0e7221 */ /* 0x000fc80000000000 */
[----:B------:R-:W-:Y:S01]  /*2f20*/  FADD R11, R11, R14 ;  /* 0x0000000e0b0b7221 */ /* 0x000fe20000000000 */
[----:B------:R-:W-:Y:S01]  /*2f30*/  FADD R15, R15, R16 ;  /* 0x000000100f0f7221 */ /* 0x000fe20000000000 */
[----:B------:R-:W-:-:S04]  /*2f40*/  FADD R18, R17, R18 ;  /* 0x0000001211127221 */ /* 0x000fc80000000000 */
[----:B------:R-:W-:-:S04]  /*2f50*/  FADD R18, R15, R18 ;  /* 0x000000120f127221 */ /* 0x000fc80000000000 */
[----:B------:R-:W-:Y:S01]  /*2f60*/  FADD R5, R11, R18 ;  /* 0x000000120b057221 */ /* 0x000fe20000000000 */
[----:B------:R-:W-:-:S03]  /*2f70*/  HFMA2 R11, -RZ, RZ, 0, 0.00048828125 ;  /* 0x00001000ff0b7431 */ /* 0x000fc600000001ff */
[----:B------:R-:W-:Y:S01]  /*2f80*/  FADD R0, R0, R5 ;  /* 0x0000000500007221 */ /* 0x000fe20000000000 */
[----:B------:R-:W-:Y:S06]  /*2f90*/  @!P0 BRA `(.L_x_44) ;  /* 0x0000000000ac8947 */ /* 0x000fec0003800000 */
[----:B------:R-:W0:Y:S01]  /*2fa0*/  LDC R7, c[0x0][0x390] ;  /* 0x0000e400ff077b82 */ /* 0x000e220000000800 */
[----:B------:R-:W-:Y:S02]  /*2fb0*/  IADD3 R6, PT, PT, R20, -0x1000, RZ ;  /* 0xfffff00014067810 */ /* 0x000fe40007ffe0ff */
[----:B------:R-:W-:-:S07]  /*2fc0*/  MOV R11, 0x1000 ;  /* 0x00001000000b7802 */ /* 0x000fce0000000f00 */
.L_x_46:
[----:B------:R-:W-:-:S05]  /*2fd0*/  IMAD.WIDE R4, R11, 0x4, R2 ;  /* 0x000000040b047825 */ /* 0x000fca00078e0202 */
[----:B------:R-:W2:Y:S04]  /*2fe0*/  LDG.E.CONSTANT R20, desc[UR6][R4.64+0x400] ;  /* 0x0004000604147981 */ /* 0x000ea8000c1e9900 */
[----:B------:R-:W2:Y:S04]  /*2ff0*/  LDG.E.CONSTANT R21, desc[UR6][R4.64+0x800] ;  /* 0x0008000604157981 */ /* 0x000ea8000c1e9900 */
        /* <DEDUP_REMOVED lines=13> */
[----:B------:R1:W5:Y:S01]  /*30d0*/  LDG.E.CONSTANT R18, desc[UR6][R4.64+0x3c00] ;  /* 0x003c000604127981 */ /* 0x000362000c1e9900 */
[----:B--2---:R-:W-:Y:S01]  /*30e0*/  FADD R21, R20, R21 ;  /* 0x0000001514157221 */ /* 0x004fe20000000000 */
[----:B0-----:R-:W-:-:S05]  /*30f0*/  MOV R20, R7 ;  /* 0x0000000700147202 */ /* 0x001fca0000000f00 */
[----:B-1----:R-:W-:Y:S02]  /*3100*/  IMAD.IADD R4, R20, 0x1, -R11 ;  /* 0x0000000114047824 */ /* 0x002fe400078e0a0b */
[----:B---3--:R-:W-:-:S03]  /*3110*/  FADD R0, R19, R0 ;  /* 0x0000000013007221 */ /* 0x008fc60000000000 */
[----:B------:R-:W-:Y:S01]  /*3120*/  ISETP.GE.AND P0, PT, R4, 0x1000, PT ;  /* 0x000010000400780c */ /* 0x000fe20003f06270 */
[----:B----4-:R-:W-:Y:S01]  /*3130*/  FADD R22, R22, R23 ;  /* 0x0000001716167221 */ /* 0x010fe20000000000 */
[----:B------:R-:W-:Y:S01]  /*3140*/  FADD R0, R0, R21 ;  /* 0x0000001500007221 */ /* 0x000fe20000000000 */
[----:B-----5:R-:W-:-:S04]  /*3150*/  FADD R25, R24, R25 ;  /* 0x0000001918197221 */ /* 0x020fc80000000000 */
[----:B------:R-:W-:Y:S01]  /*3160*/  FADD R25, R22, R25 ;  /* 0x0000001916197221 */ /* 0x000fe20000000000 */
[----:B------:R-:W-:Y:S01]  /*3170*/  FADD R16, R16, R17 ;  /* 0x0000001110107221 */ /* 0x000fe20000000000 */
[----:B------:R-:W-:-:S04]  /*3180*/  FADD R15, R15, R10 ;  /* 0x0000000a0f0f7221 */ /* 0x000fc80000000000 */
[----:B------:R-:W-:Y:S01]  /*3190*/  FADD R15, R16, R15 ;  /* 0x0000000f100f7221 */ /* 0x000fe20000000000 */
[----:B------:R-:W-:Y:S01]  /*31a0*/  FADD R9, R14, R9 ;  /* 0x000000090e097221 */ /* 0x000fe20000000000 */
[----:B------:R-:W-:-:S04]  /*31b0*/  FADD R12, R13, R12 ;  /* 0x0000000c0d0c7221 */ /* 0x000fc80000000000 */
[----:B------:R-:W-:Y:S01]  /*31c0*/  FADD R12, R9, R12 ;  /* 0x0000000c090c7221 */ /* 0x000fe20000000000 */
[----:B------:R-:W-:-:S03]  /*31d0*/  FADD R0, R0, R25 ;  /* 0x0000001900007221 */ /* 0x000fc60000000000 */
[----:B------:R-:W-:-:S04]  /*31e0*/  FADD R15, R15, R12 ;  /* 0x0000000c0f0f7221 */ /* 0x000fc80000000000 */
[----:B------:R-:W-:-:S04]  /*31f0*/  FADD R15, R0, R15 ;  /* 0x0000000f000f7221 */ /* 0x000fc80000000000 */
[----:B------:R-:W-:Y:S01]  /*3200*/  FADD R0, R18, R15 ;  /* 0x0000000f12007221 */ /* 0x000fe20000000000 */
[----:B------:R-:W-:Y:S06]  /*3210*/  @!P0 BRA `(.L_x_45) ;  /* 0x0000000800308947 */ /* 0x000fec0003800000 */
[----:B------:R-:W-:-:S04]  /*3220*/  IADD3 R11, PT, PT, R11, 0x1000, RZ ;  /* 0x000010000b0b7810 */ /* 0x000fc80007ffe0ff */
[----:B------:R-:W-:-:S13]  /*3230*/  ISETP.GT.AND P0, PT, R11, R6, PT ;  /* 0x000000060b00720c */ /* 0x000fda0003f04270 */
[----:B------:R-:W-:Y:S05]  /*3240*/  @!P0 BRA `(.L_x_46) ;  /* 0xfffffffc00608947 */ /* 0x000fea000383ffff */
.L_x_44:
[----:B------:R-:W-:-:S13]  /*3250*/  ISETP.GE.AND P0, PT, R11, R20, PT ;  /* 0x000000140b00720c */ /* 0x000fda0003f06270 */
[----:B------:R-:W-:Y:S05]  /*3260*/  @P0 BRA `(.L_x_45) ;  /* 0x00000008001c0947 */ /* 0x000fea0003800000 */
[----:B------:R-:W-:Y:S01]  /*3270*/  IADD3 R9, PT, PT, -R11, R20, RZ ;  /* 0x000000140b097210 */ /* 0x000fe20007ffe1ff */
[----:B------:R-:W-:Y:S03]  /*3280*/  BSSY.RECONVERGENT B1, `(.L_x_45) ;  /* 0x0000085000017945 */ /* 0x000fe60003800200 */
        /* <DEDUP_REMOVED lines=16> */
.L_x_50:
        /* <DEDUP_REMOVED lines=8> */
.L_x_49:
[----:B------:R-:W-:Y:S05]  /*3410*/  BSYNC.RECONVERGENT B2 ;  /* 0x0000000000027941 */ /* 0x000fea0003800200 */
.L_x_48:
[----:B------:R-:W-:Y:S05]  /*3420*/  @!P1 BRA `(.L_x_47) ;  /* 0x0000000400a89947 */ /* 0x000fea0003800000 */
[----:B------:R-:W0:Y:S01]  /*3430*/  LDCU.64 UR4, c[0x0][0x380] ;  /* 0x00007000ff0477ac */ /* 0x000e220008000a00 */
[----:B------:R-:W-:Y:S01]  /*3440*/  IADD3 R5, PT, PT, R9, -R10, RZ ;  /* 0x8000000a09057210 */ /* 0x000fe20007ffe0ff */
[----:B------:R-:W-:Y:S01]  /*3450*/  BSSY.RECONVERGENT B2, `(.L_x_51) ;  /* 0x000003b000027945 */ /* 0x000fe20003800200 */
[CC--:B------:R-:W-:Y:S02]  /*3460*/  IADD3 R3, P0, PT, R10.reuse, R11.reuse, RZ ;  /* 0x0000000b0a037210 */ /* 0x0c0fe40007f1e0ff */
[----:B------:R-:W-:Y:S02]  /*3470*/  ISETP.GT.AND P1, PT, R5, 0xc00, PT ;  /* 0x00000c000500780c */ /* 0x000fe40003f24270 */
[----:B------:R-:W-:Y:S01]  /*3480*/  IADD3 R11, PT, PT, R10, R11, RZ ;  /* 0x0000000b0a0b7210 */ /* 0x000fe20007ffe0ff */
[----:B------:R-:W-:Y:S01]  /*3490*/  IMAD.X R4, RZ, RZ, RZ, P0 ;  /* 0x000000ffff047224 */ /* 0x000fe200000e06ff */
[----:B0-----:R-:W-:-:S04]  /*34a0*/  LEA R2, P0, R3, UR4, 0x2 ;  /* 0x0000000403027c11 */ /* 0x001fc8000f8010ff */
[----:B------:R-:W-:Y:S02]  /*34b0*/  LEA.HI.X R3, R3, UR5, R4, 0x2, P0 ;  /* 0x0000000503037c11 */ /* 0x000fe400080f1404 */
[----:B------:R-:W-:-:S04]  /*34c0*/  IADD3 R2, P0, PT, R2, 0x800, RZ ;  /* 0x0000080002027810 */ /* 0x000fc80007f1e0ff */
[----:B------:R-:W-:Y:S02]  /*34d0*/  IADD3.X R3, PT, PT, RZ, R3, RZ, P0, !PT ;  /* 0x00000003ff037210 */ /* 0x000fe400007fe4ff */
[----:B------:R-:W-:Y:S01]  /*34e0*/  PLOP3.LUT P0, PT, PT, PT, PT, 0x80, 0x8 ;  /* 0x000000000008781c */ /* 0x000fe20003f0f070 */
[----:B------:R-:W-:-:S12]  /*34f0*/  @!P1 BRA `(.L_x_52) ;  /* 0x0000000000c09947 */ /* 0x000fd80003800000 */
[----:B------:R-:W-:Y:S02]  /*3500*/  PLOP3.LUT P0, PT, PT, PT, PT, 0x8, 0x80 ;  /* 0x000000000080781c */ /* 0x000fe40003f0e170 */
[----:B------:R-:W-:-:S11]  /*3510*/  IADD3 R13, PT, PT, R9, -0xc00, RZ ;  /* 0xfffff400090d7810 */ /* 0x000fd60007ffe0ff */
.L_x_53:
[----:B------:R-:W0:Y:S01]  /*3520*/  LDC.64 R4, c[0x0][0x380] ;  /* 0x0000e000ff047b82 */ /* 0x000e220000000a00 */
[----:B------:R-:W2:Y:S01]  /*3530*/  LDG.E.CONSTANT R12, desc[UR6][R2.64+-0x400] ;  /* 0xfffc0006020c7981 */ /* 0x000ea2000c1e9900 */
[----:B------:R-:W-:-:S03]  /*3540*/  IADD3 R25, PT, PT, R11, 0x400, RZ ;  /* 0x000004000b197810 */ /* 0x000fc60007ffe0ff */
[----:B------:R-:W3:Y:S04]  /*3550*/  LDG.E.CONSTANT R20, desc[UR6][R2.64] ;  /* 0x0000000602147981 */ /* 0x000ee8000c1e9900 */
[----:B------:R-:W4:Y:S01]  /*3560*/  LDG.E.CONSTANT R19, desc[UR6][R2.64+0x400] ;  /* 0x0004000602137981 */ /* 0x000f22000c1e9900 */
[----:B------:R-:W-:-:S03]  /*3570*/  IADD3 R7, PT, PT, R11, 0x800, RZ ;  /* 0x000008000b077810 */ /* 0x000fc60007ffe0ff */
[----:B------:R-:W5:Y:S04]  /*3580*/  LDG.E.CONSTANT R17, desc[UR6][R2.64+0xc00] ;  /* 0x000c000602117981 */ /* 0x000f68000c1e9900 */
[----:B------:R-:W5:Y:S01]  /*3590*/  LDG.E.CONSTANT R16, desc[UR6][R2.64+0x1000] ;  /* 0x0010000602107981 */ /* 0x000f62000c1e9900 */
[----:B------:R-:W-:-:S03]  /*35a0*/  IADD3 R23, PT, PT, R11, 0xc00, RZ ;  /* 0x00000c000b177810 */ /* 0x000fc60007ffe0ff */
[----:B------:R-:W5:Y:S01]  /*35b0*/  LDG.E.CONSTANT R22, desc[UR6][R2.64+0x1c00] ;  /* 0x001c000602167981 */ /* 0x000f62000c1e9900 */
[----:B0-----:R-:W-:-:S03]  /*35c0*/  IMAD.WIDE.U32 R14, R11, 0x4, R4 ;  /* 0x000000040b0e7825 */ /* 0x001fc600078e0004 */
[----:B------:R-:W5:Y:S04]  /*35d0*/  LDG.E.CONSTANT R21, desc[UR6][R2.64+0x2000] ;  /* 0x0020000602157981 */ /* 0x000f68000c1e9900 */
[----:B------:R-:W5:Y:S04]  /*35e0*/  LDG.E.CONSTANT R26, desc[UR6][R2.64+0x3000] ;  /* 0x00300006021a7981 */ /* 0x000f68000c1e9900 */
[----:B------:R-:W2:Y:S01]  /*35f0*/  LDG.E.CONSTANT R15, desc[UR6][R14.64] ;  /* 0x000000060e0f7981 */ /* 0x000ea2000c1e9900 */
[----:B------:R-:W-:-:S05]  /*3600*/  IMAD.WIDE.U32 R24, R25, 0x4, R4 ;  /* 0x0000000419187825 */ /* 0x000fca00078e0004 */
[----:B------:R-:W5:Y:S01]  /*3610*/  LDG.E.CONSTANT R18, desc[UR6][R24.64] ;  /* 0x0000000618127981 */ /* 0x000f62000c1e9900 */
[----:B------:R-:W-:-:S03]  /*3620*/  IMAD.WIDE.U32 R6, R7, 0x4, R4 ;  /* 0x0000000407067825 */ /* 0x000fc600078e0004 */
        /* <DEDUP_REMOVED lines=8> */
[----:B------:R-:W-:Y:S01]  /*36b0*/  ISETP.GE.AND P1, PT, R10, R13, PT ;  /* 0x0000000d0a00720c */ /* 0x000fe20003f26270 */
[----:B------:R-:W-:Y:S01]  /*36c0*/  VIADD R11, R11, 0x1000 ;  /* 0x000010000b0b7836 */ /* 0x000fe20000000000 */
[----:B0-----:R-:W-:-:S04]  /*36d0*/  IADD3 R2, P2, PT, R2, 0x4000, RZ ;  /* 0x0000400002027810 */ /* 0x001fc80007f5e0ff */
        /* <DEDUP_REMOVED lines=18> */
.L_x_52:
[----:B------:R-:W-:Y:S05]  /*3800*/  BSYNC.RECONVERGENT B2 ;  /* 0x0000000000027941 */ /* 0x000fea0003800200 */
.L_x_51:
[----:B------:R-:W-:Y:S01]  /*3810*/  IADD3 R4, PT, PT, R9, -R10, RZ ;  /* 0x8000000a09047210 */ /* 0x000fe20007ffe0ff */
[----:B------:R-:W-:Y:S03]  /*3820*/  BSSY.RECONVERGENT B2, `(.L_x_54) ;  /* 0x000001e000027945 */ /* 0x000fe60003800200 */
[----:B------:R-:W-:-:S13]  /*3830*/  ISETP.GT.AND P1, PT, R4, 0x400, PT ;  /* 0x000004000400780c */ /* 0x000fda0003f24270 */
[----:B------:R-:W-:Y:S05]  /*3840*/  @!P1 BRA `(.L_x_55) ;  /* 0x00000000006c9947 */ /* 0x000fea0003800000 */
[----:B------:R-:W0:Y:S01]  /*3850*/  LDC.64 R6, c[0x0][0x380] ;  /* 0x0000e000ff067b82 */ /* 0x000e220000000a00 */
[----:B------:R-:W2:Y:S01]  /*3860*/  LDG.E.CONSTANT R13, desc[UR6][R2.64+-0x400] ;  /* 0xfffc0006020d7981 */ /* 0x000ea2000c1e9900 */
[----:B------:R-:W-:-:S03]  /*3870*/  IADD3 R17, PT, PT, R11, 0x400, RZ ;  /* 0x000004000b117810 */ /* 0x000fc60007ffe0ff */
[----:B------:R-:W3:Y:S04]  /*3880*/  LDG.E.CONSTANT R15, desc[UR6][R2.64] ;  /* 0x00000006020f7981 */ /* 0x000ee8000c1e9900 */
[----:B------:R-:W4:Y:S04]  /*3890*/  LDG.E.CONSTANT R19, desc[UR6][R2.64+0xc00] ;  /* 0x000c000602137981 */ /* 0x000f28000c1e9900 */
[----:B------:R-:W5:Y:S04]  /*38a0*/  LDG.E.CONSTANT R21, desc[UR6][R2.64+0x1000] ;  /* 0x0010000602157981 */ /* 0x000f68000c1e9900 */
[----:B------:R-:W5:Y:S01]  /*38b0*/  LDG.E.CONSTANT R23, desc[UR6][R2.64+0x1400] ;  /* 0x0014000602177981 */ /* 0x000f62000c1e9900 */
[----:B0-----:R-:W-:-:S06]  /*38c0*/  IMAD.WIDE.U32 R4, R11, 0x4, R6 ;  /* 0x000000040b047825 */ /* 0x001fcc00078e0006 */
[----:B------:R0:W2:Y:S01]  /*38d0*/  LDG.E.CONSTANT R5, desc[UR6][R4.64] ;  /* 0x0000000604057981 */ /* 0x0000a2000c1e9900 */
[----:B------:R-:W-:-:S03]  /*38e0*/  IMAD.WIDE.U32 R6, R17, 0x4, R6 ;  /* 0x0000000411067825 */ /* 0x000fc600078e0006 */
[----:B------:R1:W4:Y:S04]  /*38f0*/  LDG.E.CONSTANT R17, desc[UR6][R2.64+0x400] ;  /* 0x0004000602117981 */ /* 0x000328000c1e9900 */
[----:B------:R-:W5:Y:S01]  /*3900*/  LDG.E.CONSTANT R7, desc[UR6][R6.64] ;  /* 0x0000000606077981 */ /* 0x000f62000c1e9900 */
[----:B0-----:R-:W-:Y:S02]  /*3910*/  IADD3 R4, P1, PT, R2, 0x2000, RZ ;  /* 0x0000200002047810 */ /* 0x001fe40007f3e0ff */
[----:B------:R-:W-:Y:S02]  /*3920*/  PLOP3.LUT P0, PT, PT, PT, PT, 0x8, 0x80 ;  /* 0x000000000080781c */ /* 0x000fe40003f0e170 */
[----:B------:R-:W-:Y:S02]  /*3930*/  IADD3 R10, PT, PT, R10, 0x800, RZ ;  /* 0x000008000a0a7810 */ /* 0x000fe40007ffe0ff */
[----:B------:R-:W-:-:S02]  /*3940*/  IADD3 R11, PT, PT, R11, 0x800, RZ ;  /* 0x000008000b0b7810 */ /* 0x000fc40007ffe0ff */
[----:B-1----:R-:W-:Y:S01]  /*3950*/  MOV R2, R4 ;  /* 0x0000000400027202 */ /* 0x002fe20000000f00 */
[----:B--2---:R-:W-:-:S04]  /*3960*/  FADD R0, R0, R5 ;  /* 0x0000000500007221 */ /* 0x004fc80000000000 */
[----:B------:R-:W-:-:S04]  /*3970*/  FADD R0, R0, R13 ;  /* 0x0000000d00007221 */ /* 0x000fc80000000000 */
[----:B---3--:R-:W-:-:S04]  /*3980*/  FADD R0, R0, R15 ;  /* 0x0000000f00007221 */ /* 0x008fc80000000000 */
[----:B----4-:R-:W-:-:S04]  /*3990*/  FADD R0, R0, R17 ;  /* 0x0000001100007221 */ /* 0x010fc80000000000 */
[----:B-----5:R-:W-:-:S04]  /*39a0*/  FADD R0, R0, R7 ;  /* 0x0000000700007221 */ /* 0x020fc80000000000 */
[----:B------:R-:W-:Y:S01]  /*39b0*/  FADD R0, R0, R19 ;  /* 0x0000001300007221 */ /* 0x000fe20000000000 */
[----:B------:R-:W-:-:S03]  /*39c0*/  IADD3.X R5, PT, PT, RZ, R3, RZ, P1, !PT ;  /* 0x00000003ff057210 */ /* 0x000fc60000ffe4ff */
[----:B------:R-:W-:Y:S01]  /*39d0*/  FADD R0, R0, R21 ;  /* 0x0000001500007221 */ /* 0x000fe20000000000 */
[----:B------:R-:W-:-:S03]  /*39e0*/  MOV R3, R5 ;  /* 0x0000000500037202 */ /* 0x000fc60000000f00 */
[----:B------:R-:W-:-:S07]  /*39f0*/  FADD R0, R0, R23 ;  /* 0x0000001700007221 */ /* 0x000fce0000000000 */
.L_x_55:
[----:B------:R-:W-:Y:S05]  /*3a00*/  BSYNC.RECONVERGENT B2 ;  /* 0x0000000000027941 */ /* 0x000fea0003800200 */
.L_x_54:
[----:B------:R-:W-:-:S13]  /*3a10*/  ISETP.LT.OR P0, PT, R10, R9, P0 ;  /* 0x000000090a00720c */ /* 0x000fda0000701670 */
[----:B------:R-:W-:Y:S05]  /*3a20*/  @!P0 BRA `(.L_x_47) ;  /* 0x0000000000288947 */ /* 0x000fea0003800000 */
[----:B------:R-:W0:Y:S01]  /*3a30*/  LDC.64 R4, c[0x0][0x380] ;  /* 0x0000e000ff047b82 */ /* 0x000e220000000a00 */
[----:B------:R-:W2:Y:S04]  /*3a40*/  LDG.E.CONSTANT R7, desc[UR6][R2.64+-0x400] ;  /* 0xfffc000602077981 */ /* 0x000ea8000c1e9900 */
[----:B------:R-:W3:Y:S01]  /*3a50*/  LDG.E.CONSTANT R9, desc[UR6][R2.64] ;  /* 0x0000000602097981 */ /* 0x000ee2000c1e9900 */
[----:B0-----:R-:W-:-:S03]  /*3a60*/  IMAD.WIDE.U32 R4, R11, 0x4, R4 ;  /* 0x000000040b047825 */ /* 0x001fc600078e0004 */
[----:B------:R-:W4:Y:S04]  /*3a70*/  LDG.E.CONSTANT R11, desc[UR6][R2.64+0x400] ;  /* 0x00040006020b7981 */ /* 0x000f28000c1e9900 */
[----:B------:R-:W5:Y:S02]  /*3a80*/  LDG.E.CONSTANT R5, desc[UR6][R4.64] ;  /* 0x0000000604057981 */ /* 0x000f64000c1e9900 */
[----:B-----5:R-:W-:-:S04]  /*3a90*/  FADD R0, R0, R5 ;  /* 0x0000000500007221 */ /* 0x020fc80000000000 */
[----:B--2---:R-:W-:-:S04]  /*3aa0*/  FADD R0, R0, R7 ;  /* 0x0000000700007221 */ /* 0x004fc80000000000 */
[----:B---3--:R-:W-:-:S04]  /*3ab0*/  FADD R0, R0, R9 ;  /* 0x0000000900007221 */ /* 0x008fc80000000000 */
[----:B----4-:R-:W-:-:S07]  /*3ac0*/  FADD R0, R0, R11 ;  /* 0x0000000b00007221 */ /* 0x010fce0000000000 */
.L_x_47:
[----:B------:R-:W-:Y:S05]  /*3ad0*/  BSYNC.RECONVERGENT B1 ;  /* 0x0000000000017941 */ /* 0x000fea0003800200 */
.L_x_45:
[----:B------:R-:W0:Y:S01]  /*3ae0*/  S2R R6, SR_LANEID ;  /* 0x0000000000067919 */ /* 0x000e220000000000 */
[----:B------:R-:W-:-:S05]  /*3af0*/  MOV R3, R0 ;  /* 0x0000000000037202 */ /* 0x000fca0000000f00 */
        /* <DEDUP_REMOVED lines=30> */
[----:B------:R-:W1:Y:S04]  /*3ce0*/  LDS R3, [UR4+0xc] ;  /* 0x00000c04ff037984 */ /* 0x000e680008000800 */
[----:B0-----:R-:W0:Y:S04]  /*3cf0*/  LDS.128 R4, [UR4+0x10] ;  /* 0x00001004ff047984 */ /* 0x001e280008000c00 */
[----:B------:R-:W2:Y:S01]  /*3d00*/  LDS.64 R8, [UR4+0x20] ;  /* 0x00002004ff087984 */ /* 0x000ea20008000a00 */
[----:B-1----:R-:W-:-:S04]  /*3d10*/  FADD R3, R0, R3 ;  /* 0x0000000300037221 */ /* 0x002fc80000000000 */
[----:B0-----:R-:W-:-:S04]  /*3d20*/  FADD R4, R3, R4 ;  /* 0x0000000403047221 */ /* 0x001fc80000000000 */
[----:B------:R-:W-:-:S04]  /*3d30*/  FADD R5, R4, R5 ;  /* 0x0000000504057221 */ /* 0x000fc80000000000 */
[----:B------:R-:W-:-:S04]  /*3d40*/  FADD R6, R5, R6 ;  /* 0x0000000605067221 */ /* 0x000fc80000000000 */
[----:B------:R-:W-:-:S04]  /*3d50*/  FADD R7, R6, R7 ;  /* 0x0000000706077221 */ /* 0x000fc80000000000 */
[----:B--2---:R-:W-:-:S04]  /*3d60*/  FADD R8, R7, R8 ;  /* 0x0000000807087221 */ /* 0x004fc80000000000 */
[----:B------:R-:W-:-:S07]  /*3d70*/  FADD R0, R8, R9 ;  /* 0x0000000908007221 */ /* 0x000fce0000000000 */
.L_x_17:
[----:B------:R-:W-:Y:S05]  /*3d80*/  BSYNC.RECONVERGENT B0 ;  /* 0x0000000000007941 */ /* 0x000fea0003800200 */
.L_x_1:
[----:B------:R-:W-:Y:S05]  /*3d90*/  @P0 EXIT ;  /* 0x000000000000094d */ /* 0x000fea0003800000 */
[----:B01234-:R-:W0:Y:S01]  /*3da0*/  LDC.64 R2, c[0x0][0x388] ;  /* 0x0000e200ff027b82 */ /* 0x01fe220000000a00 */
[----:B------:R-:W1:Y:S02]  /*3db0*/  LDCU UR4, c[0x0][0x398] ;  /* 0x00007300ff0477ac */ /* 0x000e640008000800 */
[----:B-1----:R-:W-:-:S05]  /*3dc0*/  FADD R5, R0, UR4 ;  /* 0x0000000400057e21 */ /* 0x002fca0008000000 */
[----:B0-----:R-:W-:Y:S01]  /*3dd0*/  STG.E desc[UR6][R2.64], R5 ;  /* 0x0000000502007986 */ /* 0x001fe2000c101906 */
[----:B------:R-:W-:Y:S05]  /*3de0*/  EXIT ;  /* 0x000000000000794d */ /* 0x000fea0003800000 */
.L_x_56:
[----:B------:R-:W-:-:S00]  /*3df0*/  BRA `(.L_x_56) ;  /* 0xfffffffc00fc7947 */ /* 0x000fc0000383ffff */
[----:B------:R-:W-:-:S00]  /*3e00*/  NOP ;  /* 0x0000000000007918 */ /* 0x000fc00000000000 */
[----:B------:R-:W-:-:S00]  /*3e10*/  NOP ;  /* 0x0000000000007918 */ /* 0x000fc00000000000 */
[----:B------:R-:W-:-:S00]  /*3e20*/  NOP ;  /* 0x0000000000007918 */ /* 0x000fc00000000000 */
[----:B------:R-:W-:-:S00]  /*3e30*/  NOP ;  /* 0x0000000000007918 */ /* 0x000fc00000000000 */
[----:B------:R-:W-:-:S00]  /*3e40*/  NOP ;  /* 0x0000000000007918 */ /* 0x000fc00000000000 */
[----:B------:R-:W-:-:S00]  /*3e50*/  NOP ;  /* 0x0000000000007918 */ /* 0x000fc00000000000 */
[----:B------:R-:W-:-:S00]  /*3e60*/  NOP ;  /* 0x0000000000007918 */ /* 0x000fc00000000000 */
[----:B------:R-:W-:-:S00]  /*3e70*/  NOP ;  /* 0x0000000000007918 */ /* 0x000fc00000000000 */
.L_x_237:


//--------------------- .text._ZN3cub18CUB_300001_SM_10006detail6reduce18DeviceReduceKernelINS2_10policy_hubIfyN4cuda3std3__44plusIfEEE10Policy1000EN6thrust24THRUST_300001_SM_1000_NS10device_ptrIfEEyS9_fNS7_10__identityEEEvT0_PT3_T1_NS0_13GridEvenShareISK_EET2_T4_ --------------------------
	.section	.text._ZN3cub18CUB_300001_SM_10006detail6reduce18DeviceReduceKernelINS2_10policy_hubIfyN4cuda3std3__44plusIfEEE10Policy1000EN6thrust24THRUST_300001_SM_1000_NS10device_ptrIfEEyS9_fNS7_10__identityEEEvT0_PT3_T1_NS0_13GridEvenShareISK_EET2_T4_,"ax",@progbits
	.align	128
        .global         _ZN3cub18CUB_300001_SM_10006detail6reduce18DeviceReduceKernelINS2_10policy_hubIfyN4cuda3std3__44plusIfEEE10Policy1000EN6thrust24THRUST_300001_SM_1000_NS10device_ptrIfEEyS9_fNS7_10__identityEEEvT0_PT3_T1_NS0_13GridEvenShareISK_EET2_T4_
        .type           _ZN3cub18CUB_300001_SM_10006detail6reduce18DeviceReduceKernelINS2_10policy_hubIfyN4cuda3std3__44plusIfEEE10Policy1000EN6thrust24THRUST_300001_SM_1000_NS10device_ptrIfEEyS9_fNS7_10__identityEEEvT0_PT3_T1_NS0_13GridEvenShareISK_EET2_T4_,@function
        .size           _ZN3cub18CUB_300001_SM_10006detail6reduce18DeviceReduceKernelINS2_10policy_hubIfyN4cuda3std3__44plusIfEEE10Policy1000EN6thrust24THRUST_300001_SM_1000_NS10device_ptrIfEEyS9_fNS7_10__identityEEEvT0_PT3_T1_NS0_13GridEvenShareISK_EET2_T4_,(.L_x_238 - _ZN3cub18CUB_300001_SM_10006detail6reduce18DeviceReduceKernelINS2_10policy_hubIfyN4cuda3std3__44plusIfEEE10Policy1000EN6thrust24THRUST_300001_SM_1000_NS10device_ptrIfEEyS9_fNS7_10__identityEEEvT0_PT3_T1_NS0_13GridEvenShareISK_EET2_T4_)
        .other          _ZN3cub18CUB_300001_SM_10006detail6reduce18DeviceReduceKernelINS2_10policy_hubIfyN4cuda3std3__44plusIfEEE10Policy1000EN6thrust24THRUST_300001_SM_1000_NS10device_ptrIfEEyS9_fNS7_10__identityEEEvT0_PT3_T1_NS0_13GridEvenShareISK_EET2_T4_,@"STO_CUDA_ENTRY STV_DEFAULT"
_ZN3cub18CUB_300001_SM_10006detail6reduce18DeviceReduceKernelINS2_10policy_hubIfyN4cuda3std3__44plusIfEEE10Policy1000EN6thrust24THRUST_300001_SM_1000_NS10device_ptrIfEEyS9_fNS7_10__identityEEEvT0_PT3_T1_NS0_13GridEvenShareISK_EET2_T4_:
.text._ZN3cub18CUB_300001_SM_10006detail6reduce18DeviceReduceKernelINS2_10policy_hubIfyN4cuda3std3__44plusIfEEE10Policy1000EN6thrust24THRUST_300001_SM_1000_NS10device_ptrIfEEyS9_fNS7_10__identityEEEvT0_PT3_T1_NS0_13GridEvenShareISK_EET2_T4_:
[----:B------:R-:W-:Y:S08]  /*0000*/  LDC R1, c[0x0][0x37c] ;  /* 0x0000df00ff017b82 */ /* 0x000ff00000000800 */
[----:B------:R-:W0:Y:S01]  /*0010*/  S2UR UR16, SR_CTAID.X ;  /* 0x00000000001079c3 */ /* 0x000e220000002500 */
[----:B------:R-:W1:Y:S01]  /*0020*/  LDCU.64 UR8, c[0x0][0x3b8] ;  /* 0x00007700ff0877ac */ /* 0x000e620008000a00 */
[----:B------:R-:W-:Y:S01]  /*0030*/  BSSY.RECONVERGENT B0, `(.L_x_57) ;  /* 0x0000229000007945 */ /* 0x000fe20003800200 */
[----:B------:R-:W2:Y:S01]  /*0040*/  LDCU UR5, c[0x0][0x3c0] ;  /* 0x00007800ff0577ac */ /* 0x000ea20008000800 */
[----:B------:R-:W3:Y:S01]  /*0050*/  LDCU.64 UR14, c[0x0][0x358] ;  /* 0x00006b00ff0e77ac */ /* 0x000ee20008000a00 */
[----:B-1----:R-:W-:-:S02]  /*0060*/  IMAD.U32 R2, RZ, RZ, UR8 ;  /* 0x00000008ff027e24 */ /* 0x002fc4000f8e00ff */
[----:B------:R-:W-:Y:S01]  /*0070*/  IMAD.U32 R3, RZ, RZ, UR9 ;  /* 0x00000009ff037e24 */ /* 0x000fe2000f8e00ff */
[----:B--2---:R-:W-:Y:S02]  /*0080*/  USHF.L.U32 UR5, UR5, 0xc, URZ ;  /* 0x0000000c05057899 */ /* 0x004fe400080006ff */
[----:B0-----:R-:W-:Y:S02]  /*0090*/  USHF.L.U32 UR7, UR16, 0xc, URZ ;  /* 0x0000000c10077899 */ /* 0x001fe400080006ff */
[----:B------:R-:W-:-:S04]  /*00a0*/  USHF.R.S32.HI UR4, URZ, 0x1f, UR5 ;  /* 0x0000001fff047899 */ /* 0x000fc80008011405 */
[----:B------:R-:W-:-:S04]  /*00b0*/  IADD3 R23, P1, PT, R2, -UR7, RZ ;  /* 0x8000000702177c10 */ /* 0x000fc8000ff3e0ff */
[----:B------:R-:W-:Y:S02]  /*00c0*/  ISETP.GT.U32.AND P0, PT, R23, 0xfff, PT ;  /* 0x00000fff1700780c */ /* 0x000fe40003f04070 */
[----:B------:R-:W-:-:S04]  /*00d0*/  IADD3.X R22, PT, PT, R3, -0x1, RZ, P1, !PT ;  /* 0xffffffff03167810 */ /* 0x000fc80000ffe4ff */
[----:B------:R-:W-:-:S13]  /*00e0*/  ISETP.GT.U32.AND.EX P0, PT, R22, RZ, PT, P0 ;  /* 0x000000ff1600720c */ /* 0x000fda0003f04100 */
[----:B---3--:R-:W-:Y:S05]  /*00f0*/  @P0 BRA `(.L_x_58) ;  /* 0x0000000c00c40947 */ /* 0x008fea0003800000 */
[----:B------:R-:W0:Y:S01]  /*0100*/  S2R R0, SR_TID.X ;  /* 0x0000000000007919 */ /* 0x000e220000002100 */
[----:B------:R-:W-:Y:S01]  /*0110*/  IADD3 R5, PT, PT, R2, -UR7, RZ ;  /* 0x8000000702057c10 */ /* 0x000fe2000fffe0ff */
[----:B------:R-:W-:Y:S01]  /*0120*/  BSSY.RECONVERGENT B1, `(.L_x_59) ;  /* 0x000000a000017945 */ /* 0x000fe20003800200 */
[----:B------:R-:W-:Y:S02]  /*0130*/  IMAD.MOV.U32 R4, RZ, RZ, RZ ;  /* 0x000000ffff047224 */ /* 0x000fe400078e00ff */
[----:B0-----:R-:W-:Y:S02]  /*0140*/  ISETP.GE.AND P0, PT, R0, R5, PT ;  /* 0x000000050000720c */ /* 0x001fe40003f06270 */
[----:B------:R-:W-:-:S11]  /*0150*/  MOV R6, R0 ;  /* 0x0000000000067202 */ /* 0x000fd60000000f00 */
[----:B------:R-:W-:Y:S05]  /*0160*/  @P0 BRA `(.L_x_60) ;  /* 0x0000000000140947 */ /* 0x000fea0003800000 */
[----:B------:R-:W0:Y:S01]  /*0170*/  LDC.64 R8, c[0x0][0x380] ;  /* 0x0000e000ff087b82 */ /* 0x000e220000000a00 */
[----:B------:R-:W-:-:S04]  /*0180*/  VIADD R3, R0, UR7 ;  /* 0x0000000700037c36 */ /* 0x000fc80008000000 */
[----:B0-----:R-:W-:-:S05]  /*0190*/  IMAD.WIDE.U32 R8, R3, 0x4, R8 ;  /* 0x0000000403087825 */ /* 0x001fca00078e0008 */
[----:B------:R0:W5:Y:S01]  /*01a0*/  LDG.E R4, desc[UR14][R8.64] ;  /* 0x0000000e08047981 */ /* 0x000162000c1e1900 */
[----:B------:R-:W-:-:S07]  /*01b0*/  IADD3 R6, PT, PT, R0, 0x100, RZ ;  /* 0x0000010000067810 */ /* 0x000fce0007ffe0ff */
.L_x_60:
[----:B------:R-:W-:Y:S05]  /*01c0*/  BSYNC.RECONVERGENT B1 ;  /* 0x0000000000017941 */ /* 0x000fea0003800200 */
.L_x_59:
[----:B------:R-:W-:Y:S01]  /*01d0*/  ISETP.GE.AND P0, PT, R6, R5, PT ;  /* 0x000000050600720c */ /* 0x000fe20003f06270 */
[----:B------:R-:W-:-:S12]  /*01e0*/  BSSY.RECONVERGENT B1, `(.L_x_61) ;  /* 0x0000079000017945 */ /* 0x000fd80003800200 */
[----:B------:R-:W-:Y:S05]  /*01f0*/  @P0 BRA `(.L_x_62) ;  /* 0x0000000400dc0947 */ /* 0x000fea0003800000 */
[----:B------:R-:W-:Y:S01]  /*0200*/  LOP3.LUT R3, RZ, R6, RZ, 0x33, !PT ;  /* 0x00000006ff037212 */ /* 0x000fe200078e33ff */
[----:B------:R-:W-:Y:S03]  /*0210*/  BSSY.RECONVERGENT B2, `(.L_x_63) ;  /* 0x0000037000027945 */ /* 0x000fe60003800200 */
[----:B------:R-:W-:-:S04]  /*0220*/  IADD3 R3, PT, PT, R2, -UR7, R3 ;  /* 0x8000000702037c10 */ /* 0x000fc8000fffe003 */
[C---:B------:R-:W-:Y:S02]  /*0230*/  ISETP.GE.U32.AND P1, PT, R3.reuse, 0xf00, PT ;  /* 0x00000f000300780c */ /* 0x040fe40003f26070 */
[----:B------:R-:W-:-:S04]  /*0240*/  LEA.HI R7, R3, 0x1, RZ, 0x18 ;  /* 0x0000000103077811 */ /* 0x000fc800078fc0ff */
[----:B------:R-:W-:-:S04]  /*0250*/  LOP3.LUT R22, R7, 0xf, RZ, 0xc0, !PT ;  /* 0x0000000f07167812 */ /* 0x000fc800078ec0ff */
[----:B------:R-:W-:-:S03]  /*0260*/  ISETP.NE.AND P0, PT, R22, RZ, PT ;  /* 0x000000ff1600720c */ /* 0x000fc60003f05270 */
[----:B------:R-:W-:Y:S10]  /*0270*/  @!P1 BRA `(.L_x_64) ;  /* 0x0000000000c09947 */ /* 0x000ff40003800000 */
[----:B------:R-:W1:Y:S01]  /*0280*/  LDCU.64 UR8, c[0x0][0x380] ;  /* 0x00007000ff0877ac */ /* 0x000e620008000a00 */
[----:B------:R-:W-:Y:S01]  /*0290*/  IMAD.WIDE.U32 R2, R6, 0x4, RZ ;  /* 0x0000000406027825 */ /* 0x000fe200078e00ff */
[----:B------:R-:W-:Y:S01]  /*02a0*/  LOP3.LUT R11, R7, 0x1fffff0, RZ, 0xc0, !PT ;  /* 0x01fffff0070b7812 */ /* 0x000fe200078ec0ff */
[----:B------:R-:W-:-:S04]  /*02b0*/  UIMAD.WIDE.U32 UR4, UR16, 0x4000, URZ ;  /* 0x00004000100478a5 */ /* 0x000fc8000f8e00ff */
[----:B------:R-:W-:Y:S02]  /*02c0*/  IMAD.MOV R11, RZ, RZ, -R11 ;  /* 0x000000ffff0b7224 */ /* 0x000fe400078e0a0b */
[----:B------:R-:W-:Y:S02]  /*02d0*/  LOP3.LUT R2, R2, UR4, RZ, 0xfc, !PT ;  /* 0x0000000402027c12 */ /* 0x000fe4000f8efcff */
[----:B------:R-:W-:Y:S02]  /*02e0*/  LOP3.LUT R3, R3, UR5, RZ, 0xfc, !PT ;  /* 0x0000000503037c12 */ /* 0x000fe4000f8efcff */
[----:B-1----:R-:W-:-:S04]  /*02f0*/  IADD3 R2, P1, PT, R2, UR8, RZ ;  /* 0x0000000802027c10 */ /* 0x002fc8000ff3e0ff */
[----:B------:R-:W-:-:S04]  /*0300*/  IADD3 R2, P2, PT, R2, 0x2000, RZ ;  /* 0x0000200002027810 */ /* 0x000fc80007f5e0ff */
[----:B------:R-:W-:-:S09]  /*0310*/  IADD3.X R3, PT, PT, RZ, UR9, R3, P2, P1 ;  /* 0x00000009ff037c10 */ /* 0x000fd200097e2403 */
.L_x_65:
[----:B------:R-:W2:Y:S04]  /*0320*/  LDG.E R21, desc[UR14][R2.64+-0x2000] ;  /* 0xffe0000e02157981 */ /* 0x000ea8000c1e1900 */
[----:B------:R-:W3:Y:S04]  /*0330*/  LDG.E R20, desc[UR14][R2.64+-0x1c00] ;  /* 0xffe4000e02147981 */ /* 0x000ee8000c1e1900 */
[----:B------:R-:W4:Y:S04]  /*0340*/  LDG.E R23, desc[UR14][R2.64+-0x1800] ;  /* 0xffe8000e02177981 */ /* 0x000f28000c1e1900 */
        /* <DEDUP_REMOVED lines=11> */
[----:B0-----:R-:W4:Y:S04]  /*0400*/  LDG.E R9, desc[UR14][R2.64+0x1800] ;  /* 0x0018000e02097981 */ /* 0x001f28000c1e1900 */
[----:B------:R0:W4:Y:S01]  /*0410*/  LDG.E R8, desc[UR14][R2.64+0x1c00] ;  /* 0x001c000e02087981 */ /* 0x000122000c1e1900 */
[----:B------:R-:W-:-:S02]  /*0420*/  IADD3 R11, PT, PT, R11, 0x10, RZ ;  /* 0x000000100b0b7810 */ /* 0x000fc40007ffe0ff */
[----:B------:R-:W-:Y:S02]  /*0430*/  IADD3 R6, PT, PT, R6, 0x1000, RZ ;  /* 0x0000100006067810 */ /* 0x000fe40007ffe0ff */
[----:B------:R-:W-:Y:S02]  /*0440*/  ISETP.NE.AND P1, PT, R11, RZ, PT ;  /* 0x000000ff0b00720c */ /* 0x000fe40003f25270 */
[----:B0-----:R-:W-:-:S05]  /*0450*/  IADD3 R2, P2, PT, R2, 0x4000, RZ ;  /* 0x0000400002027810 */ /* 0x001fca0007f5e0ff */
[----:B------:R-:W-:Y:S02]  /*0460*/  IMAD.X R3, RZ, RZ, R3, P2 ;  /* 0x000000ffff037224 */ /* 0x000fe400010e0603 */
        /* <DEDUP_REMOVED lines=16> */
[----:B------:R-:W-:Y:S06]  /*0570*/  @P1 BRA `(.L_x_65) ;  /* 0xfffffffc00681947 */ /* 0x000fec000383ffff */
.L_x_64:
[----:B------:R-:W-:Y:S05]  /*0580*/  BSYNC.RECONVERGENT B2 ;  /* 0x0000000000027941 */ /* 0x000fea0003800200 */
.L_x_63:
[----:B------:R-:W-:Y:S05]  /*0590*/  @!P0 BRA `(.L_x_62) ;  /* 0x0000000000f48947 */ /* 0x000fea0003800000 */
[----:B------:R-:W-:Y:S01]  /*05a0*/  ISETP.GE.U32.AND P0, PT, R22, 0x8, PT ;  /* 0x000000081600780c */ /* 0x000fe20003f06070 */
[----:B------:R-:W-:Y:S01]  /*05b0*/  BSSY.RECONVERGENT B2, `(.L_x_66) ;  /* 0x000001a000027945 */ /* 0x000fe20003800200 */
[----:B------:R-:W-:-:S04]  /*05c0*/  LOP3.LUT R10, R7, 0x7, RZ, 0xc0, !PT ;  /* 0x00000007070a7812 */ /* 0x000fc800078ec0ff */
[----:B------:R-:W-:-:S07]  /*05d0*/  ISETP.NE.AND P1, PT, R10, RZ, PT ;  /* 0x000000ff0a00720c */ /* 0x000fce0003f25270 */
[----:B------:R-:W-:Y:S06]  /*05e0*/  @!P0 BRA `(.L_x_67) ;  /* 0x0000000000588947 */ /* 0x000fec0003800000 */
[----:B------:R-:W1:Y:S01]  /*05f0*/  LDCU.64 UR4, c[0x0][0x380] ;  /* 0x00007000ff0477ac */ /* 0x000e620008000a00 */
[----:B------:R-:W-:-:S04]  /*0600*/  IADD3 R3, P0, PT, R6, UR7, RZ ;  /* 0x0000000706037c10 */ /* 0x000fc8000ff1e0ff */
[----:B0-----:R-:W-:Y:S02]  /*0610*/  LEA.HI.X.SX32 R8, R6, RZ, 0x1, P0 ;  /* 0x000000ff06087211 */ /* 0x001fe400000f0eff */
[----:B-1----:R-:W-:-:S04]  /*0620*/  LEA R2, P0, R3, UR4, 0x2 ;  /* 0x0000000403027c11 */ /* 0x002fc8000f8010ff */
[----:B------:R-:W-:-:S05]  /*0630*/  LEA.HI.X R3, R3, UR5, R8, 0x2, P0 ;  /* 0x0000000503037c11 */ /* 0x000fca00080f1408 */
[----:B------:R-:W2:Y:S04]  /*0640*/  LDG.E R9, desc[UR14][R2.64] ;  /* 0x0000000e02097981 */ /* 0x000ea8000c1e1900 */
[----:B------:R-:W3:Y:S04]  /*0650*/  LDG.E R8, desc[UR14][R2.64+0x400] ;  /* 0x0004000e02087981 */ /* 0x000ee8000c1e1900 */
[----:B------:R-:W4:Y:S04]  /*0660*/  LDG.E R11, desc[UR14][R2.64+0x800] ;  /* 0x0008000e020b7981 */ /* 0x000f28000c1e1900 */
[----:B------:R-:W4:Y:S04]  /*0670*/  LDG.E R13, desc[UR14][R2.64+0xc00] ;  /* 0x000c000e020d7981 */ /* 0x000f28000c1e1900 */
[----:B------:R-:W4:Y:S04]  /*0680*/  LDG.E R15, desc[UR14][R2.64+0x1000] ;  /* 0x0010000e020f7981 */ /* 0x000f28000c1e1900 */
[----:B------:R-:W4:Y:S04]  /*0690*/  LDG.E R17, desc[UR14][R2.64+0x1400] ;  /* 0x0014000e02117981 */ /* 0x000f28000c1e1900 */
[----:B------:R-:W4:Y:S04]  /*06a0*/  LDG.E R19, desc[UR14][R2.64+0x1800] ;  /* 0x0018000e02137981 */ /* 0x000f28000c1e1900 */
[----:B------:R-:W4:Y:S01]  /*06b0*/  LDG.E R21, desc[UR14][R2.64+0x1c00] ;  /* 0x001c000e02157981 */ /* 0x000f22000c1e1900 */
[----:B------:R-:W-:-:S02]  /*06c0*/  VIADD R6, R6, 0x800 ;  /* 0x0000080006067836 */ /* 0x000fc40000000000 */
        /* <DEDUP_REMOVED lines=8> */
.L_x_67:
[----:B------:R-:W-:Y:S05]  /*0750*/  BSYNC.RECONVERGENT B2 ;  /* 0x0000000000027941 */ /* 0x000fea0003800200 */
.L_x_66:
        /* <DEDUP_REMOVED lines=14> */
[----:B------:R-:W4:Y:S01]  /*0840*/  LDG.E R13, desc[UR14][R2.64+0xc00] ;  /* 0x000c000e020d7981 */ /* 0x000f22000c1e1900 */
[----:B------:R-:W-:Y:S01]  /*0850*/  IADD3 R6, PT, PT, R6, 0x400, RZ ;  /* 0x0000040006067810 */ /* 0x000fe20007ffe0ff */
[----:B--2--5:R-:W-:-:S04]  /*0860*/  FADD R9, R4, R9 ;  /* 0x0000000904097221 */ /* 0x024fc80000000000 */
[----:B---3--:R-:W-:-:S04]  /*0870*/  FADD R8, R9, R8 ;  /* 0x0000000809087221 */ /* 0x008fc80000000000 */
[----:B----4-:R-:W-:-:S04]  /*0880*/  FADD R8, R8, R11 ;  /* 0x0000000b08087221 */ /* 0x010fc80000000000 */
[----:B------:R-:W-:-:S07]  /*0890*/  FADD R4, R8, R13 ;  /* 0x0000000d08047221 */ /* 0x000fce0000000000 */
.L_x_69:
[----:B------:R-:W-:Y:S05]  /*08a0*/  BSYNC.RECONVERGENT B2 ;  /* 0x0000000000027941 */ /* 0x000fea0003800200 */
.L_x_68:
[----:B------:R-:W-:Y:S05]  /*08b0*/  @!P1 BRA `(.L_x_62) ;  /* 0x00000000002c9947 */ /* 0x000fea0003800000 */
[----:B------:R-:W1:Y:S01]  /*08c0*/  LDC.64 R2, c[0x0][0x380] ;  /* 0x0000e000ff027b82 */ /* 0x000e620000000a00 */
[----:B0-----:R-:W-:Y:S01]  /*08d0*/  IMAD.U32 R9, RZ, RZ, UR16 ;  /* 0x00000010ff097e24 */ /* 0x001fe2000f8e00ff */
[----:B------:R-:W-:-:S03]  /*08e0*/  IADD3 R7, PT, PT, -R7, RZ, RZ ;  /* 0x000000ff07077210 */ /* 0x000fc60007ffe1ff */
[----:B-1----:R-:W-:-:S07]  /*08f0*/  IMAD.WIDE.U32 R2, R9, 0x4000, R2 ;  /* 0x0000400009027825 */ /* 0x002fce00078e0002 */
.L_x_70:
[----:B------:R-:W-:-:S06]  /*0900*/  IMAD.WIDE R8, R6, 0x4, R2 ;  /* 0x0000000406087825 */ /* 0x000fcc00078e0202 */
[----:B------:R-:W2:Y:S01]  /*0910*/  LDG.E R9, desc[UR14][R8.64] ;  /* 0x0000000e08097981 */ /* 0x000ea2000c1e1900 */
[----:B------:R-:W-:Y:S01]  /*0920*/  VIADD R7, R7, 0x1 ;  /* 0x0000000107077836 */ /* 0x000fe20000000000 */
[----:B------:R-:W-:-:S04]  /*0930*/  IADD3 R6, PT, PT, R6, 0x100, RZ ;  /* 0x0000010006067810 */ /* 0x000fc80007ffe0ff */
[----:B------:R-:W-:Y:S01]  /*0940*/  ISETP.NE.AND P0, PT, R7, RZ, PT ;  /* 0x000000ff0700720c */ /* 0x000fe20003f05270 */
[----:B--2--5:R-:W-:-:S12]  /*0950*/  FADD R4, R9, R4 ;  /* 0x0000000409047221 */ /* 0x024fd80000000000 */
[----:B------:R-:W-:Y:S05]  /*0960*/  @P0 BRA `(.L_x_70) ;  /* 0xfffffffc00e40947 */ /* 0x000fea000383ffff */
.L_x_62:
[----:B------:R-:W-:Y:S05]  /*0970*/  BSYNC.RECONVERGENT B1 ;  /* 0x0000000000017941 */ /* 0x000fea0003800200 */
.L_x_61:
[----:B------:R-:W-:Y:S01]  /*0980*/  ISETP.GE.AND P0, PT, R5, 0x100, PT ;  /* 0x000001000500780c */ /* 0x000fe20003f06270 */
[----:B-----5:R-:W-:-:S12]  /*0990*/  IMAD.MOV.U32 R11, RZ, RZ, R4 ;  /* 0x000000ffff0b7224 */ /* 0x020fd800078e0004 */
[----:B------:R-:W-:Y:S05]  /*09a0*/  @!P0 BRA `(.L_x_71) ;  /* 0x0000000000ac8947 */ /* 0x000fea0003800000 */
[----:B------:R-:W1:Y:S01]  /*09b0*/  S2R R7, SR_LANEID ;  /* 0x0000000000077919 */ /* 0x000e620000000000 */
[----:B------:R-:W2:Y:S02]  /*09c0*/  SHFL.DOWN PT, R2, R11, 0x1, 0x1f ;  /* 0x08201f000b027f89 */ /* 0x000ea400000e0000 */
[----:B--2---:R-:W-:Y:S01]  /*09d0*/  FADD R2, R2, R11 ;  /* 0x0000000b02027221 */ /* 0x004fe20000000000 */
[C---:B-1----:R-:W-:Y:S02]  /*09e0*/  ISETP.GT.AND P0, PT, R7.reuse, 0x1e, PT ;  /* 0x0000001e0700780c */ /* 0x042fe40003f04270 */
[----:B------:R-:W-:Y:S02]  /*09f0*/  ISETP.NE.AND P1, PT, R7, RZ, PT ;  /* 0x000000ff0700720c */ /* 0x000fe40003f25270 */
[----:B------:R-:W-:Y:S02]  /*0a00*/  FSEL R2, R11, R2, P0 ;  /* 0x000000020b027208 */ /* 0x000fe40000000000 */
[----:B------:R-:W-:-:S03]  /*0a10*/  ISETP.GT.AND P0, PT, R7, 0x1d, PT ;  /* 0x0000001d0700780c */ /* 0x000fc60003f04270 */
[----:B------:R-:W1:Y:S06]  /*0a20*/  SHFL.DOWN PT, R3, R2, 0x2, 0x1f ;  /* 0x08401f0002037f89 */ /* 0x000e6c00000e0000 */
[----:B------:R-:W2:Y:S01]  /*0a30*/  @!P1 S2R R6, SR_CgaCtaId ;  /* 0x0000000000069919 */ /* 0x000ea20000008800 */
[----:B------:R-:W-:Y:S02]  /*0a40*/  @!P1 MOV R5, 0x400 ;  /* 0x0000040000059802 */ /* 0x000fe40000000f00 */
[----:B------:R-:W-:-:S04]  /*0a50*/  @!P1 SHF.R.U32.HI R4, RZ, 0x3, R0 ;  /* 0x00000003ff049819 */ /* 0x000fc80000011600 */
[----:B------:R-:W-:Y:S01]  /*0a60*/  @!P1 LOP3.LUT R4, R4, 0x7c, RZ, 0xc0, !PT ;  /* 0x0000007c04049812 */ /* 0x000fe200078ec0ff */
[----:B-1----:R-:W-:Y:S01]  /*0a70*/  @!P0 FADD R2, R2, R3 ;  /* 0x0000000302028221 */ /* 0x002fe20000000000 */
[----:B------:R-:W-:-:S04]  /*0a80*/  ISETP.GT.AND P0, PT, R7, 0x1b, PT ;  /* 0x0000001b0700780c */ /* 0x000fc80003f04270 */
[----:B------:R-:W1:Y:S01]  /*0a90*/  SHFL.DOWN PT, R3, R2, 0x4, 0x1f ;  /* 0x08801f0002037f89 */ /* 0x000e6200000e0000 */
[----:B--2---:R-:W-:-:S04]  /*0aa0*/  @!P1 LEA R5, R6, R5, 0x18 ;  /* 0x0000000506059211 */ /* 0x004fc800078ec0ff */
[----:B------:R-:W-:-:S04]  /*0ab0*/  @!P1 IADD3 R4, PT, PT, R4, R5, RZ ;  /* 0x0000000504049210 */ /* 0x000fc80007ffe0ff */
[----:B-1----:R-:W-:Y:S01]  /*0ac0*/  @!P0 FADD R2, R2, R3 ;  /* 0x0000000302028221 */ /* 0x002fe20000000000 */
[----:B------:R-:W-:-:S04]  /*0ad0*/  ISETP.GT.AND P0, PT, R7, 0x17, PT ;  /* 0x000000170700780c */ /* 0x000fc80003f04270 */
[----:B------:R-:W1:Y:S09]  /*0ae0*/  SHFL.DOWN PT, R3, R2, 0x8, 0x1f ;  /* 0x09001f0002037f89 */ /* 0x000e7200000e0000 */
[----:B-1----:R-:W-:Y:S01]  /*0af0*/  @!P0 FADD R2, R2, R3 ;  /* 0x0000000302028221 */ /* 0x002fe20000000000 */
[----:B------:R-:W-:-:S04]  /*0b00*/  ISETP.NE.AND P0, PT, R0, RZ, PT ;  /* 0x000000ff0000720c */ /* 0x000fc80003f05270 */
[----:B------:R-:W1:Y:S02]  /*0b10*/  SHFL.DOWN PT, R3, R2, 0x10, 0x1f ;  /* 0x0a001f0002037f89 */ /* 0x000e6400000e0000 */
[----:B-1----:R-:W-:-:S05]  /*0b20*/  FADD R3, R2, R3 ;  /* 0x0000000302037221 */ /* 0x002fca0000000000 */
[----:B------:R2:W-:Y:S01]  /*0b30*/  @!P1 STS [R4+0x8], R3 ;  /* 0x0000080304009388 */ /* 0x0005e20000000800 */
[----:B------:R-:W-:Y:S01]  /*0b40*/  BAR.SYNC.DEFER_BLOCKING 0x0 ;  /* 0x0000000000007b1d */ /* 0x000fe20000010000 */
[----:B------:R-:W-:-:S04]  /*0b50*/  ISETP.GT.AND P1, PT, R7, 0xf, PT ;  /* 0x0000000f0700780c */ /* 0x000fc80003f24270 */
[----:B0-----:R-:W-:Y:S01]  /*0b60*/  FSEL R9, R2, R3, P1 ;  /* 0x0000000302097208 */ /* 0x001fe20000800000 */
[----:B------:R-:W-:Y:S08]  /*0b70*/  @P0 BRA `(.L_x_72) ;  /* 0x0000001400d00947 */ /* 0x000ff00003800000 */
[----:B------:R-:W0:Y:S01]  /*0b80*/  S2UR UR5, SR_CgaCtaId ;  /* 0x00000000000579c3 */ /* 0x000e220000008800 */
[----:B------:R-:W-:Y:S02]  /*0b90*/  UMOV UR4, 0x400 ;  /* 0x0000040000047882 */ /* 0x000fe40000000000 */
[----:B0-----:R-:W-:-:S09]  /*0ba0*/  ULEA UR4, UR5, UR4, 0x18 ;  /* 0x0000000405047291 */ /* 0x001fd2000f8ec0ff */
[----:B------:R-:W0:Y:S04]  /*0bb0*/  LDS R0, [UR4+0xc] ;  /* 0x00000c04ff007984 */ /* 0x000e280008000800 */
[----:B--2---:R-:W1:Y:S04]  /*0bc0*/  LDS.128 R4, [UR4+0x10] ;  /* 0x00001004ff047984 */ /* 0x004e680008000c00 */
        /* <DEDUP_REMOVED lines=9> */
.L_x_71:
[----:B0-----:R-:W0:Y:S01]  /*0c60*/  S2R R9, SR_LANEID ;  /* 0x0000000000097919 */ /* 0x001e220000000000 */
[----:B------:R-:W-:-:S05]  /*0c70*/  LOP3.LUT R2, R0, 0x3e0, RZ, 0xc0, !PT ;  /* 0x000003e000027812 */ /* 0x000fca00078ec0ff */
[----:B------:R-:W-:Y:S01]  /*0c80*/  VIADD R4, R2, 0x20 ;  /* 0x0000002002047836 */ /* 0x000fe20000000000 */
[----:B------:R-:W-:-:S04]  /*0c90*/  LOP3.LUT R2, RZ, R2, RZ, 0x33, !PT ;  /* 0x00000002ff027212 */ /* 0x000fc800078e33ff */
[----:B------:R-:W-:Y:S02]  /*0ca0*/  ISETP.GT.AND P0, PT, R4, R5, PT ;  /* 0x000000050400720c */ /* 0x000fe40003f04270 */
[----:B------:R-:W-:-:S04]  /*0cb0*/  IADD3 R2, PT, PT, R5, R2, RZ ;  /* 0x0000000205027210 */ /* 0x000fc80007ffe0ff */
[----:B------:R-:W-:-:S05]  /*0cc0*/  SEL R2, R2, 0x1f, P0 ;  /* 0x0000001f02027807 */ /* 0x000fca0000000000 */
[----:B------:R-:W1:Y:S01]  /*0cd0*/  SHFL.DOWN PT, R3, R11, 0x1, R2 ;  /* 0x082000000b037989 */ /* 0x000e6200000e0002 */
[C---:B0-----:R-:W-:Y:S01]  /*0ce0*/  ISETP.GE.AND P0, PT, R9.reuse, R2, PT ;  /* 0x000000020900720c */ /* 0x041fe20003f06270 */
[C---:B------:R-:W-:Y:S01]  /*0cf0*/  VIADD R7, R9.reuse, 0x2 ;  /* 0x0000000209077836 */ /* 0x040fe20000000000 */
[----:B------:R-:W-:-:S11]  /*0d00*/  ISETP.NE.AND P1, PT, R9, RZ, PT ;  /* 0x000000ff0900720c */ /* 0x000fd60003f25270 */
[----:B-1----:R-:W-:Y:S01]  /*0d10*/  @!P0 FADD R11, R3, R11 ;  /* 0x0000000b030b8221 */ /* 0x002fe20000000000 */
[----:B------:R-:W-:Y:S01]  /*0d20*/  ISETP.GT.AND P0, PT, R7, R2, PT ;  /* 0x000000020700720c */ /* 0x000fe20003f04270 */
[----:B------:R-:W0:Y:S01]  /*0d30*/  @!P1 S2R R13, SR_CgaCtaId ;  /* 0x00000000000d9919 */ /* 0x000e220000008800 */
[----:B------:R-:W-:Y:S02]  /*0d40*/  IADD3 R7, PT, PT, R9, 0x4, RZ ;  /* 0x0000000409077810 */ /* 0x000fe40007ffe0ff */
[----:B------:R-:W-:Y:S01]  /*0d50*/  @!P1 MOV R6, 0x400 ;  /* 0x0000040000069802 */ /* 0x000fe20000000f00 */
[----:B------:R-:W1:Y:S01]  /*0d60*/  SHFL.DOWN PT, R3, R11, 0x2, R2 ;  /* 0x084000000b037989 */ /* 0x000e6200000e0002 */
[----:B------:R-:W-:-:S04]  /*0d70*/  @!P1 SHF.R.U32.HI R4, RZ, 0x3, R0 ;  /* 0x00000003ff049819 */ /* 0x000fc80000011600 */
[----:B------:R-:W-:-:S03]  /*0d80*/  @!P1 LOP3.LUT R4, R4, 0x7c, RZ, 0xc0, !PT ;  /* 0x0000007c04049812 */ /* 0x000fc600078ec0ff */
[----:B-1----:R-:W-:Y:S01]  /*0d90*/  @!P0 FADD R11, R11, R3 ;  /* 0x000000030b0b8221 */ /* 0x002fe20000000000 */
[----:B------:R-:W-:Y:S01]  /*0da0*/  ISETP.GT.AND P0, PT, R7, R2, PT ;  /* 0x000000020700720c */ /* 0x000fe20003f04270 */
[----:B------:R-:W-:Y:S01]  /*0db0*/  VIADD R7, R9, 0x8 ;  /* 0x0000000809077836 */ /* 0x000fe20000000000 */
[----:B0-----:R-:W-:Y:S02]  /*0dc0*/  @!P1 LEA R13, R13, R6, 0x18 ;  /* 0x000000060d0d9211 */ /* 0x001fe400078ec0ff */
[----:B------:R-:W0:Y:S03]  /*0dd0*/  SHFL.DOWN PT, R3, R11, 0x4, R2 ;  /* 0x088000000b037989 */ /* 0x000e2600000e0002 */
[----:B------:R-:W-:-:S06]  /*0de0*/  @!P1 IMAD.IADD R4, R4, 0x1, R13 ;  /* 0x0000000104049824 */ /* 0x000fcc00078e020d */
[----:B0-----:R-:W-:Y:S01]  /*0df0*/  @!P0 FADD R11, R11, R3 ;  /* 0x000000030b0b8221 */ /* 0x001fe20000000000 */
[-C--:B------:R-:W-:Y:S02]  /*0e00*/  ISETP.GT.AND P0, PT, R7, R2.reuse, PT ;  /* 0x000000020700720c */ /* 0x080fe40003f04270 */
[----:B------:R-:W-:Y:S02]  /*0e10*/  IADD3 R7, PT, PT, R9, 0x10, RZ ;  /* 0x0000001009077810 */ /* 0x000fe40007ffe0ff */
[----:B------:R-:W0:Y:S09]  /*0e20*/  SHFL.DOWN PT, R3, R11, 0x8, R2 ;  /* 0x090000000b037989 */ /* 0x000e3200000e0002 */
[----:B0-----:R-:W-:Y:S01]  /*0e30*/  @!P0 FADD R11, R11, R3 ;  /* 0x000000030b0b8221 */ /* 0x001fe20000000000 */
[----:B------:R-:W-:-:S04]  /*0e40*/  ISETP.GT.AND P0, PT, R7, R2, PT ;  /* 0x000000020700720c */ /* 0x000fc80003f04270 */
[----:B------:R-:W0:Y:S09]  /*0e50*/  SHFL.DOWN PT, R3, R11, 0x10, R2 ;  /* 0x0a0000000b037989 */ /* 0x000e3200000e0002 */
        /* <DEDUP_REMOVED lines=13> */
[----:B------:R-:W1:Y:S04]  /*0f30*/  LDS R0, [UR4+0xc] ;  /* 0x00000c04ff007984 */ /* 0x000e680008000800 */
[----:B------:R-:W0:Y:S04]  /*0f40*/  LDS.128 R12, [UR4+0x10] ;  /* 0x00001004ff0c7984 */ /* 0x000e280008000c00 */
[----:B------:R-:W2:Y:S01]  /*0f50*/  LDS.64 R2, [UR4+0x20] ;  /* 0x00002004ff027984 */ /* 0x000ea20008000a00 */
[----:B-1----:R-:W-:Y:S01]  /*0f60*/  @P2 FADD R9, R9, R0 ;  /* 0x0000000009092221 */ /* 0x002fe20000000000 */
[----:B------:R-:W-:-:S03]  /*0f70*/  ISETP.GT.AND P2, PT, R5, 0xa0, PT ;  /* 0x000000a00500780c */ /* 0x000fc60003f44270 */
[----:B0-----:R-:W-:Y:S01]  /*0f80*/  @P4 FADD R9, R9, R12 ;  /* 0x0000000c09094221 */ /* 0x001fe20000000000 */
        /* <DEDUP_REMOVED lines=8> */
.L_x_58:
[----:B------:R-:W0:Y:S01]  /*1010*/  S2R R0, SR_TID.X ;  /* 0x0000000000007919 */ /* 0x000e220000002100 */
[----:B------:R-:W1:Y:S01]  /*1020*/  LDC.64 R4, c[0x0][0x380] ;  /* 0x0000e000ff047b82 */ /* 0x000e620000000a00 */
[----:B0-----:R-:W-:-:S04]  /*1030*/  VIADD R7, R0, UR7 ;  /* 0x0000000700077c36 */ /* 0x001fc80008000000 */
[----:B-1----:R-:W-:-:S05]  /*1040*/  IMAD.WIDE.U32 R4, R7, 0x4, R4 ;  /* 0x0000000407047825 */ /* 0x002fca00078e0004 */
[----:B------:R-:W2:Y:S04]  /*1050*/  LDG.E R7, desc[UR14][R4.64] ;  /* 0x0000000e04077981 */ /* 0x000ea8000c1e1900 */
[----:B------:R-:W2:Y:S04]  /*1060*/  LDG.E R8, desc[UR14][R4.64+0x400] ;  /* 0x0004000e04087981 */ /* 0x000ea8000c1e1900 */
[----:B------:R-:W3:Y:S04]  /*1070*/  LDG.E R9, desc[UR14][R4.64+0x800] ;  /* 0x0008000e04097981 */ /* 0x000ee8000c1e1900 */
[----:B------:R-:W3:Y:S04]  /*1080*/  LDG.E R10, desc[UR14][R4.64+0xc00] ;  /* 0x000c000e040a7981 */ /* 0x000ee8000c1e1900 */
[----:B------:R-:W4:Y:S04]  /*1090*/  LDG.E R11, desc[UR14][R4.64+0x1000] ;  /* 0x0010000e040b7981 */ /* 0x000f28000c1e1900 */
[----:B------:R-:W4:Y:S04]  /*10a0*/  LDG.E R12, desc[UR14][R4.64+0x1400] ;  /* 0x0014000e040c7981 */ /* 0x000f28000c1e1900 */
[----:B------:R-:W5:Y:S04]  /*10b0*/  LDG.E R13, desc[UR14][R4.64+0x1800] ;  /* 0x0018000e040d7981 */ /* 0x000f68000c1e1900 */
        /* <DEDUP_REMOVED lines=8> */
[----:B------:R-:W5:Y:S01]  /*1140*/  LDG.E R21, desc[UR14][R4.64+0x3c00] ;  /* 0x003c000e04157981 */ /* 0x000f62000c1e1900 */
[----:B------:R-:W-:-:S04]  /*1150*/  ISETP.GE.U32.AND P0, PT, R23, UR5, PT ;  /* 0x0000000517007c0c */ /* 0x000fc8000bf06070 */
[----:B------:R-:W-:Y:S01]  /*1160*/  ISETP.GE.U32.AND.EX P0, PT, R22, UR4, PT, P0 ;  /* 0x0000000416007c0c */ /* 0x000fe2000bf06100 */
        /* <DEDUP_REMOVED lines=13> */
[----:B------:R-:W-:-:S04]  /*1240*/  FADD R6, R15, R6 ;  /* 0x000000060f067221 */ /* 0x000fc80000000000 */
[----:B------:R-:W-:Y:S01]  /*1250*/  FADD R7, R7, R6 ;  /* 0x0000000607077221 */ /* 0x000fe20000000000 */
[----:B------:R-:W-:Y:S06]  /*1260*/  @!P0 BRA `(.L_x_73) ;  /* 0x0000000c006c8947 */ /* 0x000fec0003800000 */
[----:B------:R-:W-:Y:S01]  /*1270*/  UIADD3 UR8, UP0, UPT, UR5, UR7, URZ ;  /* 0x0000000705087290 */ /* 0x000fe2000ff1e0ff */
[----:B------:R-:W-:Y:S01]  /*1280*/  IADD3 R23, P2, PT, R2, -0x1000, RZ ;  /* 0xfffff00002177810 */ /* 0x000fe20007f5e0ff */
[----:B------:R-:W0:Y:S01]  /*1290*/  LDCU.64 UR12, c[0x0][0x380] ;  /* 0x00007000ff0c77ac */ /* 0x000e220008000a00 */
[----:B------:R-:W-:Y:S02]  /*12a0*/  LOP3.LUT R5, RZ, R0, RZ, 0x33, !PT ;  /* 0x00000000ff057212 */ /* 0x000fe400078e33ff */
[----:B------:R-:W-:Y:S01]  /*12b0*/  IADD3.X R8, PT, PT, R3, -0x1, RZ, P2, !PT ;  /* 0xffffffff03087810 */ /* 0x000fe200017fe4ff */
[----:B------:R-:W-:Y:S01]  /*12c0*/  UIADD3.X UR9, UPT, UPT, URZ, UR4, URZ, UP0, !UPT ;  /* 0x00000004ff097290 */ /* 0x000fe200087fe4ff */
[----:B------:R-:W-:Y:S01]  /*12d0*/  ISETP.LT.U32.AND P0, PT, R23, UR8, PT ;  /* 0x0000000817007c0c */ /* 0x000fe2000bf01070 */
[----:B------:R-:W-:Y:S01]  /*12e0*/  UMOV UR6, UR5 ;  /* 0x0000000500067c82 */ /* 0x000fe20008000000 */
[----:B------:R-:W-:Y:S01]  /*12f0*/  IADD3 R9, P1, PT, R0, UR8, RZ ;  /* 0x0000000800097c10 */ /* 0x000fe2000ff3e0ff */
[----:B------:R-:W-:Y:S01]  /*1300*/  UMOV UR4, URZ ;  /* 0x000000ff00047c82 */ /* 0x000fe20008000000 */
[----:B------:R-:W-:Y:S01]  /*1310*/  IADD3 R5, PT, PT, R2, -UR5, R5 ;  /* 0x8000000502057c10 */ /* 0x000fe2000fffe005 */
[----:B------:R-:W-:Y:S01]  /*1320*/  UMOV UR10, UR8 ;  /* 0x00000008000a7c82 */ /* 0x000fe20008000000 */
[----:B------:R-:W-:Y:S01]  /*1330*/  MOV R11, UR9 ;  /* 0x00000009000b7c02 */ /* 0x000fe20008000f00 */
[----:B------:R-:W-:-:S03]  /*1340*/  IMAD.X R0, RZ, RZ, UR9, P1 ;  /* 0x00000009ff007e24 */ /* 0x000fc600088e06ff */
[----:B------:R-:W-:Y:S02]  /*1350*/  ISETP.GT.U32.AND.EX P0, PT, R11, R8, PT, P0 ;  /* 0x000000080b00720c */ /* 0x000fe40003f04100 */
[----:B0-----:R-:W-:-:S04]  /*1360*/  LEA R6, P2, R9, UR12, 0x2 ;  /* 0x0000000c09067c11 */ /* 0x001fc8000f8410ff */
[----:B------:R-:W-:Y:S02]  /*1370*/  IADD3 R6, P1, PT, R6, 0x2000, RZ ;  /* 0x0000200006067810 */ /* 0x000fe40007f3e0ff */
[----:B------:R-:W-:Y:S02]  /*1380*/  LEA.HI.X R9, R9, UR13, R0, 0x2, P2 ;  /* 0x0000000d09097c11 */ /* 0x000fe400090f1400 */
[----:B------:R-:W-:Y:S01]  /*1390*/  IADD3 R0, PT, PT, R5, -UR7, RZ ;  /* 0x8000000705007c10 */ /* 0x000fe2000fffe0ff */
[----:B------:R-:W-:Y:S02]  /*13a0*/  UMOV UR7, UR9 ;  /* 0x0000000900077c82 */ /* 0x000fe40008000000 */
[----:B------:R-:W-:Y:S01]  /*13b0*/  IMAD.X R9, RZ, RZ, R9, P1 ;  /* 0x000000ffff097224 */ /* 0x000fe200008e0609 */
[----:B------:R-:W-:Y:S06]  /*13c0*/  @P0 BRA `(.L_x_74) ;  /* 0x0000000400000947 */ /* 0x000fec0003800000 */
[----:B------:R-:W0:Y:S01]  /*13d0*/  LDC.64 R2, c[0x0][0x3b8] ;  /* 0x0000ee00ff027b82 */ /* 0x000e220000000a00 */
[----:B------:R-:W1:Y:S01]  /*13e0*/  LDCU.64 UR12, c[0x0][0x380] ;  /* 0x00007000ff0c77ac */ /* 0x000e620008000a00 */
[----:B------:R-:W-:Y:S01]  /*13f0*/  NOP ;  /* 0x0000000000007918 */ /* 0x000fe20000000000 */
.L_x_75:
[----:B------:R-:W2:Y:S02]  /*1400*/  S2R R5, SR_TID.X ;  /* 0x0000000000057919 */ /* 0x000ea40000002100 */
[----:B--2---:R-:W-:-:S04]  /*1410*/  IADD3 R5, P0, PT, R5, UR8, RZ ;  /* 0x0000000805057c10 */ /* 0x004fc8000ff1e0ff */
[----:B------:R-:W-:Y:S02]  /*1420*/  IADD3.X R10, PT, PT, RZ, UR9, RZ, P0, !PT ;  /* 0x00000009ff0a7c10 */ /* 0x000fe400087fe4ff */
[----:B-1----:R-:W-:-:S04]  /*1430*/  LEA R4, P0, R5, UR12, 0x2 ;  /* 0x0000000c05047c11 */ /* 0x002fc8000f8010ff */
[----:B------:R-:W-:-:S05]  /*1440*/  LEA.HI.X R5, R5, UR13, R10, 0x2, P0 ;  /* 0x0000000d05057c11 */ /* 0x000fca00080f140a */
        /* <DEDUP_REMOVED lines=15> */
[----:B------:R1:W5:Y:S01]  /*1540*/  LDG.E R22, desc[UR14][R4.64+0x3c00] ;  /* 0x003c000e04167981 */ /* 0x000362000c1e1900 */
[----:B------:R-:W-:-:S02]  /*1550*/  USHF.R.S32.HI UR11, URZ, 0x1f, UR5 ;  /* 0x0000001fff0b7899 */ /* 0x000fc40008011405 */
[----:B------:R-:W-:-:S04]  /*1560*/  UIADD3 UR6, UP0, UPT, UR5, UR10, URZ ;  /* 0x0000000a05067290 */ /* 0x000fc8000ff1e0ff */
[----:B------:R-:W-:Y:S01]  /*1570*/  UIADD3.X UR7, UPT, UPT, UR11, UR7, URZ, UP0, !UPT ;  /* 0x000000070b077290 */ /* 0x000fe200087fe4ff */
[----:B--2---:R-:W-:Y:S01]  /*1580*/  FADD R7, R24, R7 ;  /* 0x0000000718077221 */ /* 0x004fe20000000000 */
[----:B0-----:R-:W-:-:S04]  /*1590*/  IADD3 R24, P1, PT, R2, -UR8, RZ ;  /* 0x8000000802187c10 */ /* 0x001fc8000ff3e0ff */
[----:B------:R-:W-:Y:S02]  /*15a0*/  ISETP.GE.U32.AND P0, PT, R24, UR5, PT ;  /* 0x0000000518007c0c */ /* 0x000fe4000bf06070 */
[----:B-1----:R-:W-:Y:S01]  /*15b0*/  IADD3.X R4, PT, PT, R3, ~UR9, RZ, P1, !PT ;  /* 0x8000000903047c10 */ /* 0x002fe20008ffe4ff */
[----:B---3--:R-:W-:-:S03]  /*15c0*/  FADD R26, R25, R26 ;  /* 0x0000001a191a7221 */ /* 0x008fc60000000000 */
[----:B------:R-:W-:Y:S01]  /*15d0*/  ISETP.GE.U32.AND.EX P0, PT, R4, UR11, PT, P0 ;  /* 0x0000000b04007c0c */ /* 0x000fe2000bf06100 */
        /* <DEDUP_REMOVED lines=12> */
[----:B------:R-:W-:-:S04]  /*16a0*/  FADD R7, R7, R10 ;  /* 0x0000000a07077221 */ /* 0x000fc80000000000 */
[----:B------:R-:W-:Y:S01]  /*16b0*/  FADD R7, R22, R7 ;  /* 0x0000000716077221 */ /* 0x000fe20000000000 */
[----:B------:R-:W-:Y:S06]  /*16c0*/  @!P0 BRA `(.L_x_73) ;  /* 0x0000000800548947 */ /* 0x000fec0003800000 */
[----:B------:R-:W-:Y:S01]  /*16d0*/  UIADD3 UR8, UP0, UPT, UR5, UR8, URZ ;  /* 0x0000000805087290 */ /* 0x000fe2000ff1e0ff */
[----:B------:R-:W-:Y:S01]  /*16e0*/  MOV R5, R9 ;  /* 0x0000000900057202 */ /* 0x000fe20000000f00 */
[----:B------:R-:W-:Y:S01]  /*16f0*/  IMAD.U32 R11, RZ, RZ, UR5 ;  /* 0x00000005ff0b7e24 */ /* 0x000fe2000f8e00ff */
[----:B------:R-:W-:Y:S01]  /*1700*/  UIADD3 UR4, UPT, UPT, UR4, 0x1, URZ ;  /* 0x0000000104047890 */ /* 0x000fe2000fffe0ff */
[----:B------:R-:W-:Y:S01]  /*1710*/  IMAD.MOV.U32 R4, RZ, RZ, R6 ;  /* 0x000000ffff047224 */ /* 0x000fe200078e0006 */
[----:B------:R-:W-:Y:S01]  /*1720*/  UIADD3.X UR9, UPT, UPT, UR11, UR9, URZ, UP0, !UPT ;  /* 0x000000090b097290 */ /* 0x000fe200087fe4ff */
[----:B------:R-:W-:Y:S01]  /*1730*/  ISETP.LT.U32.AND P0, PT, R23, UR8, PT ;  /* 0x0000000817007c0c */ /* 0x000fe2000bf01070 */
[----:B------:R-:W-:Y:S01]  /*1740*/  VIADD R0, R0, -UR5 ;  /* 0x8000000500007c36 */ /* 0x000fe20008000000 */
[----:B------:R-:W-:Y:S01]  /*1750*/  UMOV UR10, UR6 ;  /* 0x00000006000a7c82 */ /* 0x000fe20008000000 */
[----:B------:R-:W-:Y:S02]  /*1760*/  IMAD.WIDE R4, R11, 0x4, R4 ;  /* 0x000000040b047825 */ /* 0x000fe400078e0204 */
[----:B------:R-:W-:-:S02]  /*1770*/  MOV R13, UR9 ;  /* 0x00000009000d7c02 */ /* 0x000fc40008000f00 */
[----:B------:R-:W-:Y:S01]  /*1780*/  IMAD.MOV.U32 R6, RZ, RZ, R4 ;  /* 0x000000ffff067224 */ /* 0x000fe200078e0004 */
[----:B------:R-:W-:Y:S02]  /*1790*/  MOV R9, R5 ;  /* 0x0000000500097202 */ /* 0x000fe40000000f00 */
[----:B------:R-:W-:-:S13]  /*17a0*/  ISETP.GT.U32.AND.EX P0, PT, R13, R8, PT, P0 ;  /* 0x000000080d00720c */ /* 0x000fda0003f04100 */
[----:B------:R-:W-:Y:S05]  /*17b0*/  @!P0 BRA `(.L_x_75) ;  /* 0xfffffffc00108947 */ /* 0x000fea000383ffff */
[----:B------:R-:W-:-:S05]  /*17c0*/  UMOV UR6, UR5 ;  /* 0x0000000500067c82 */ /* 0x000fca0008000000 */
.L_x_74:
[----:B------:R-:W0:Y:S01]  /*17d0*/  S2R R5, SR_TID.X ;  /* 0x0000000000057919 */ /* 0x000e220000002100 */
[C---:B------:R-:W-:Y:S01]  /*17e0*/  IADD3 R4, PT, PT, R2.reuse, -UR8, RZ ;  /* 0x8000000802047c10 */ /* 0x040fe2000fffe0ff */
[----:B------:R-:W-:Y:S01]  /*17f0*/  IMAD.U32 R8, RZ, RZ, UR9 ;  /* 0x00000009ff087e24 */ /* 0x000fe2000f8e00ff */
[----:B------:R-:W-:Y:S01]  /*1800*/  ISETP.LE.U32.AND P1, PT, R2, UR8, PT ;  /* 0x0000000802007c0c */ /* 0x000fe2000bf23070 */
[----:B------:R-:W-:Y:S01]  /*1810*/  BSSY.RECONVERGENT B1, `(.L_x_73) ;  /* 0x0000080000017945 */ /* 0x000fe20003800200 */
[----:B0-----:R-:W-:-:S04]  /*1820*/  ISETP.GE.AND P0, PT, R5, R4, PT ;  /* 0x000000040500720c */ /* 0x001fc80003f06270 */
[----:B------:R-:W-:-:S13]  /*1830*/  ISETP.GE.U32.OR.EX P0, PT, R8, R3, P0, P1 ;  /* 0x000000030800720c */ /* 0x000fda0000706510 */
[----:B------:R-:W-:Y:S05]  /*1840*/  @P0 BRA `(.L_x_76) ;  /* 0x0000000400f00947 */ /* 0x000fea0003800000 */
[----:B------:R-:W0:Y:S01]  /*1850*/  LDC R4, c[0x0][0x3c0] ;  /* 0x0000f000ff047b82 */ /* 0x000e220000000800 */
[----:B------:R-:W-:Y:S01]  /*1860*/  USHF.L.U32 UR5, UR16, 0xc, URZ ;  /* 0x0000000c10057899 */ /* 0x000fe200080006ff */
[----:B------:R-:W-:Y:S01]  /*1870*/  LOP3.LUT R3, RZ, R5, RZ, 0x33, !PT ;  /* 0x00000005ff037212 */ /* 0x000fe200078e33ff */
[----:B------:R-:W-:Y:S02]  /*1880*/  BSSY.RECONVERGENT B2, `(.L_x_77) ;  /* 0x0000037000027945 */ /* 0x000fe40003800200 */
[----:B------:R-:W-:-:S06]  /*1890*/  UIADD3 UR5, UPT, UPT, UR5, UR6, URZ ;  /* 0x0000000605057290 */ /* 0x000fcc000fffe0ff */
[----:B------:R-:W-:Y:S01]  /*18a0*/  IADD3 R2, PT, PT, R2, -UR5, R3 ;  /* 0x8000000502027c10 */ /* 0x000fe2000fffe003 */
[----:B0-----:R-:W-:Y:S01]  /*18b0*/  IMAD R3, R4, UR4, RZ ;  /* 0x0000000404037c24 */ /* 0x001fe2000f8e02ff */
[----:B------:R-:W-:-:S03]  /*18c0*/  MOV R4, R5 ;  /* 0x0000000500047202 */ /* 0x000fc60000000f00 */
[----:B------:R-:W-:-:S05]  /*18d0*/  IMAD R2, R3, -0x1000, R2 ;  /* 0xfffff00003027824 */ /* 0x000fca00078e0202 */
[C---:B------:R-:W-:Y:S02]  /*18e0*/  ISETP.GE.U32.AND P0, PT, R2.reuse, 0xf00, PT ;  /* 0x00000f000200780c */ /* 0x040fe40003f06070 */
[----:B------:R-:W-:-:S04]  /*18f0*/  LEA.HI R19, R2, 0x1, RZ, 0x18 ;  /* 0x0000000102137811 */ /* 0x000fc800078fc0ff */
[----:B------:R-:W-:-:S04]  /*1900*/  LOP3.LUT R21, R19, 0xf, RZ, 0xc0, !PT ;  /* 0x0000000f13157812 */ /* 0x000fc800078ec0ff */
[----:B------:R-:W-:-:S03]  /*1910*/  ISETP.NE.AND P1, PT, R21, RZ, PT ;  /* 0x000000ff1500720c */ /* 0x000fc60003f25270 */
[----:B------:R-:W-:Y:S10]  /*1920*/  @!P0 BRA `(.L_x_78) ;  /* 0x0000000000b08947 */ /* 0x000ff40003800000 */
[----:B------:R-:W-:Y:S01]  /*1930*/  LEA.HI R2, R0, 0x1, RZ, 0x18 ;  /* 0x0000000100027811 */ /* 0x000fe200078fc0ff */
[----:B------:R-:W-:-:S03]  /*1940*/  IMAD.MOV.U32 R4, RZ, RZ, R5 ;  /* 0x000000ffff047224 */ /* 0x000fc600078e0005 */
[----:B------:R-:W-:-:S04]  /*1950*/  LOP3.LUT R2, R2, 0x1fffff0, RZ, 0xc0, !PT ;  /* 0x01fffff002027812 */ /* 0x000fc800078ec0ff */
[----:B------:R-:W-:-:S07]  /*1960*/  IADD3 R8, PT, PT, -R2, RZ, RZ ;  /* 0x000000ff02087210 */ /* 0x000fce0007ffe1ff */
.L_x_79:
[----:B------:R-:W-:Y:S01]  /*1970*/  IMAD.MOV.U32 R2, RZ, RZ, R6 ;  /* 0x000000ffff027224 */ /* 0x000fe200078e0006 */
[----:B------:R-:W-:-:S05]  /*1980*/  MOV R3, R9 ;  /* 0x0000000900037202 */ /* 0x000fca0000000f00 */
[----:B------:R-:W2:Y:S04]  /*1990*/  LDG.E R18, desc[UR14][R2.64+-0x2000] ;  /* 0xffe0000e02127981 */ /* 0x000ea8000c1e1900 */
[----:B------:R-:W3:Y:S04]  /*19a0*/  LDG.E R17, desc[UR14][R2.64+-0x1c00] ;  /* 0xffe4000e02117981 */ /* 0x000ee8000c1e1900 */
        /* <DEDUP_REMOVED lines=14> */
[----:B------:R-:W-:-:S02]  /*1a90*/  VIADD R8, R8, 0x10 ;  /* 0x0000001008087836 */ /* 0x000fc40000000000 */
[----:B------:R-:W-:-:S03]  /*1aa0*/  VIADD R4, R4, 0x1000 ;  /* 0x0000100004047836 */ /* 0x000fc60000000000 */
[----:B------:R-:W-:Y:S01]  /*1ab0*/  ISETP.NE.AND P0, PT, R8, RZ, PT ;  /* 0x000000ff0800720c */ /* 0x000fe20003f05270 */
[----:B--2---:R-:W-:-:S04]  /*1ac0*/  FADD R18, R18, R7 ;  /* 0x0000000712127221 */ /* 0x004fc80000000000 */
        /* <DEDUP_REMOVED lines=13> */
[----:B------:R-:W-:-:S03]  /*1ba0*/  IADD3 R6, P2, PT, R2, 0x4000, RZ ;  /* 0x0000400002067810 */ /* 0x000fc60007f5e0ff */
[----:B------:R-:W-:Y:S01]  /*1bb0*/  FADD R10, R10, R9 ;  /* 0x000000090a0a7221 */ /* 0x000fe20000000000 */
[----:B------:R-:W-:-:S03]  /*1bc0*/  IADD3.X R9, PT, PT, RZ, R3, RZ, P2, !PT ;  /* 0x00000003ff097210 */ /* 0x000fc600017fe4ff */
[----:B------:R-:W-:Y:S01]  /*1bd0*/  FADD R7, R10, R5 ;  /* 0x000000050a077221 */ /* 0x000fe20000000000 */
[----:B------:R-:W-:Y:S06]  /*1be0*/  @P0 BRA `(.L_x_79) ;  /* 0xfffffffc00600947 */ /* 0x000fec000383ffff */
.L_x_78:
[----:B------:R-:W-:Y:S05]  /*1bf0*/  BSYNC.RECONVERGENT B2 ;  /* 0x0000000000027941 */ /* 0x000fea0003800200 */
.L_x_77:
[----:B------:R-:W-:Y:S05]  /*1c00*/  @!P1 BRA `(.L_x_76) ;  /* 0x0000000400009947 */ /* 0x000fea0003800000 */
[----:B------:R-:W-:Y:S01]  /*1c10*/  ISETP.GE.U32.AND P0, PT, R21, 0x8, PT ;  /* 0x000000081500780c */ /* 0x000fe20003f06070 */
[----:B------:R-:W-:Y:S01]  /*1c20*/  BSSY.RECONVERGENT B2, `(.L_x_80) ;  /* 0x0000019000027945 */ /* 0x000fe20003800200 */
[----:B------:R-:W-:-:S04]  /*1c30*/  LOP3.LUT R9, R19, 0x7, RZ, 0xc0, !PT ;  /* 0x0000000713097812 */ /* 0x000fc800078ec0ff */
[----:B------:R-:W-:-:S07]  /*1c40*/  ISETP.NE.AND P1, PT, R9, RZ, PT ;  /* 0x000000ff0900720c */ /* 0x000fce0003f25270 */
[----:B------:R-:W-:Y:S06]  /*1c50*/  @!P0 BRA `(.L_x_81) ;  /* 0x0000000000548947 */ /* 0x000fec0003800000 */
[----:B------:R-:W-:-:S04]  /*1c60*/  IADD3 R3, P0, PT, R4, UR8, RZ ;  /* 0x0000000804037c10 */ /* 0x000fc8000ff1e0ff */
[----:B------:R-:W-:Y:S02]  /*1c70*/  IADD3.X R6, PT, PT, RZ, UR9, RZ, P0, !PT ;  /* 0x00000009ff067c10 */ /* 0x000fe400087fe4ff */
[----:B------:R-:W-:-:S04]  /*1c80*/  LEA R2, P0, R3, UR12, 0x2 ;  /* 0x0000000c03027c11 */ /* 0x000fc8000f8010ff */
[----:B------:R-:W-:-:S05]  /*1c90*/  LEA.HI.X R3, R3, UR13, R6, 0x2, P0 ;  /* 0x0000000d03037c11 */ /* 0x000fca00080f1406 */
[----:B------:R-:W2:Y:S04]  /*1ca0*/  LDG.E R6, desc[UR14][R2.64] ;  /* 0x0000000e02067981 */ /* 0x000ea8000c1e1900 */
[----:B------:R-:W3:Y:S04]  /*1cb0*/  LDG.E R5, desc[UR14][R2.64+0x400] ;  /* 0x0004000e02057981 */ /* 0x000ee8000c1e1900 */
[----:B------:R-:W4:Y:S04]  /*1cc0*/  LDG.E R8, desc[UR14][R2.64+0x800] ;  /* 0x0008000e02087981 */ /* 0x000f28000c1e1900 */
[----:B------:R-:W5:Y:S04]  /*1cd0*/  LDG.E R10, desc[UR14][R2.64+0xc00] ;  /* 0x000c000e020a7981 */ /* 0x000f68000c1e1900 */
[----:B------:R-:W5:Y:S04]  /*1ce0*/  LDG.E R12, desc[UR14][R2.64+0x1000] ;  /* 0x0010000e020c7981 */ /* 0x000f68000c1e1900 */
[----:B------:R-:W5:Y:S04]  /*1cf0*/  LDG.E R14, desc[UR14][R2.64+0x1400] ;  /* 0x0014000e020e7981 */ /* 0x000f68000c1e1900 */
[----:B------:R-:W5:Y:S04]  /*1d00*/  LDG.E R16, desc[UR14][R2.64+0x1800] ;  /* 0x0018000e02107981 */ /* 0x000f68000c1e1900 */
[----:B------:R-:W5:Y:S01]  /*1d10*/  LDG.E R18, desc[UR14][R2.64+0x1c00] ;  /* 0x001c000e02127981 */ /* 0x000f62000c1e1900 */
[----:B------:R-:W-:-:S02]  /*1d20*/  VIADD R4, R4, 0x800 ;  /* 0x0000080004047836 */ /* 0x000fc40000000000 */
[----:B--2---:R-:W-:-:S04]  /*1d30*/  FADD R6, R7, R6 ;  /* 0x0000000607067221 */ /* 0x004fc80000000000 */
[----:B---3--:R-:W-:-:S04]  /*1d40*/  FADD R5, R6, R5 ;  /* 0x0000000506057221 */ /* 0x008fc80000000000 */
[----:B----4-:R-:W-:-:S04]  /*1d50*/  FADD R5, R5, R8 ;  /* 0x0000000805057221 */ /* 0x010fc80000000000 */
[----:B-----5:R-:W-:-:S04]  /*1d60*/  FADD R5, R5, R10 ;  /* 0x0000000a05057221 */ /* 0x020fc80000000000 */
[----:B------:R-:W-:-:S04]  /*1d70*/  FADD R5, R5, R12 ;  /* 0x0000000c05057221 */ /* 0x000fc80000000000 */
[----:B------:R-:W-:-:S04]  /*1d80*/  FADD R5, R5, R14 ;  /* 0x0000000e05057221 */ /* 0x000fc80000000000 */
[----:B------:R-:W-:-:S04]  /*1d90*/  FADD R5, R5, R16 ;  /* 0x0000001005057221 */ /* 0x000fc80000000000 */
[----:B------:R-:W-:-:S07]  /*1da0*/  FADD R7, R5, R18 ;  /* 0x0000001205077221 */ /* 0x000fce0000000000 */
.L_x_81:
[----:B------:R-:W-:Y:S05]  /*1db0*/  BSYNC.RECONVERGENT B2 ;  /* 0x0000000000027941 */ /* 0x000fea0003800200 */
.L_x_80:
[----:B------:R-:W-:Y:S05]  /*1dc0*/  @!P1 BRA `(.L_x_76) ;  /* 0x0000000000909947 */ /* 0x000fea0003800000 */
[----:B------:R-:W-:Y:S01]  /*1dd0*/  ISETP.GE.U32.AND P0, PT, R9, 0x4, PT ;  /* 0x000000040900780c */ /* 0x000fe20003f06070 */
[----:B------:R-:W-:Y:S01]  /*1de0*/  BSSY.RECONVERGENT B2, `(.L_x_82) ;  /* 0x0000010000027945 */ /* 0x000fe20003800200 */
[----:B------:R-:W-:-:S11]  /*1df0*/  LOP3.LUT P1, RZ, R19, 0x3, RZ, 0xc0, !PT ;  /* 0x0000000313ff7812 */ /* 0x000fd6000782c0ff */
[----:B------:R-:W-:Y:S05]  /*1e00*/  @!P0 BRA `(.L_x_83) ;  /* 0x0000000000348947 */ /* 0x000fea0003800000 */
[----:B------:R-:W-:-:S04]  /*1e10*/  IADD3 R3, P0, PT, R4, UR8, RZ ;  /* 0x0000000804037c10 */ /* 0x000fc8000ff1e0ff */
[----:B------:R-:W-:Y:S02]  /*1e20*/  IADD3.X R6, PT, PT, RZ, UR9, RZ, P0, !PT ;  /* 0x00000009ff067c10 */ /* 0x000fe400087fe4ff */
[----:B------:R-:W-:-:S04]  /*1e30*/  LEA R2, P0, R3, UR12, 0x2 ;  /* 0x0000000c03027c11 */ /* 0x000fc8000f8010ff */
[----:B------:R-:W-:-:S05]  /*1e40*/  LEA.HI.X R3, R3, UR13, R6, 0x2, P0 ;  /* 0x0000000d03037c11 */ /* 0x000fca00080f1406 */
[----:B------:R-:W2:Y:S04]  /*1e50*/  LDG.E R6, desc[UR14][R2.64] ;  /* 0x0000000e02067981 */ /* 0x000ea8000c1e1900 */
[----:B------:R-:W3:Y:S04]  /*1e60*/  LDG.E R5, desc[UR14][R2.64+0x400] ;  /* 0x0004000e02057981 */ /* 0x000ee8000c1e1900 */
[----:B------:R-:W4:Y:S04]  /*1e70*/  LDG.E R8, desc[UR14][R2.64+0x800] ;  /* 0x0008000e02087981 */ /* 0x000f28000c1e1900 */
[----:B------:R-:W5:Y:S01]  /*1e80*/  LDG.E R10, desc[UR14][R2.64+0xc00] ;  /* 0x000c000e020a7981 */ /* 0x000f62000c1e1900 */
[----:B------:R-:W-:-:S02]  /*1e90*/  VIADD R4, R4, 0x400 ;  /* 0x0000040004047836 */ /* 0x000fc40000000000 */
[----:B--2---:R-:W-:-:S04]  /*1ea0*/  FADD R6, R7, R6 ;  /* 0x0000000607067221 */ /* 0x004fc80000000000 */
[----:B---3--:R-:W-:-:S04]  /*1eb0*/  FADD R5, R6, R5 ;  /* 0x0000000506057221 */ /* 0x008fc80000000000 */
[----:B----4-:R-:W-:-:S04]  /*1ec0*/  FADD R5, R5, R8 ;  /* 0x0000000805057221 */ /* 0x010fc80000000000 */
[----:B-----5:R-:W-:-:S07]  /*1ed0*/  FADD R7, R5, R10 ;  /* 0x0000000a05077221 */ /* 0x020fce0000000000 */
.L_x_83:
[----:B------:R-:W-:Y:S05]  /*1ee0*/  BSYNC.RECONVERGENT B2 ;  /* 0x0000000000027941 */ /* 0x000fea0003800200 */
.L_x_82:
[----:B------:R-:W-:Y:S05]  /*1ef0*/  @!P1 BRA `(.L_x_76) ;  /* 0x0000000000449947 */ /* 0x000fea0003800000 */
[----:B------:R-:W-:Y:S02]  /*1f00*/  LOP3.LUT R0, R0, 0xffff, RZ, 0xc0, !PT ;  /* 0x0000ffff00007812 */ /* 0x000fe400078ec0ff */
[----:B------:R-:W-:Y:S02]  /*1f10*/  IADD3 R5, P0, PT, R4, UR10, RZ ;  /* 0x0000000a04057c10 */ /* 0x000fe4000ff1e0ff */
[----:B------:R-:W-:Y:S02]  /*1f20*/  LEA.HI R0, R0, 0x1, RZ, 0x18 ;  /* 0x0000000100007811 */ /* 0x000fe400078fc0ff */
[----:B------:R-:W-:Y:S02]  /*1f30*/  LEA R4, P1, R5, UR12, 0x2 ;  /* 0x0000000c05047c11 */ /* 0x000fe4000f8210ff */
[----:B------:R-:W-:Y:S02]  /*1f40*/  LOP3.LUT R0, R0, 0x3, RZ, 0xc0, !PT ;  /* 0x0000000300007812 */ /* 0x000fe400078ec0ff */
[----:B------:R-:W-:-:S03]  /*1f50*/  IADD3.X R2, PT, PT, RZ, UR7, RZ, P0, !PT ;  /* 0x00000007ff027c10 */ /* 0x000fc600087fe4ff */
[----:B------:R-:W-:Y:S01]  /*1f60*/  IMAD.MOV R0, RZ, RZ, -R0 ;  /* 0x000000ffff007224 */ /* 0x000fe200078e0a00 */
[----:B------:R-:W-:-:S07]  /*1f70*/  LEA.HI.X R5, R5, UR13, R2, 0x2, P1 ;  /* 0x0000000d05057c11 */ /* 0x000fce00088f1402 */
.L_x_84:
[----:B------:R-:W-:Y:S01]  /*1f80*/  MOV R2, R4 ;  /* 0x0000000400027202 */ /* 0x000fe20000000f00 */
[----:B------:R-:W-:-:S05]  /*1f90*/  IMAD.MOV.U32 R3, RZ, RZ, R5 ;  /* 0x000000ffff037224 */ /* 0x000fca00078e0005 */
[----:B------:R-:W2:Y:S01]  /*1fa0*/  LDG.E R2, desc[UR14][R2.64] ;  /* 0x0000000e02027981 */ /* 0x000ea2000c1e1900 */
[----:B------:R-:W-:Y:S02]  /*1fb0*/  IADD3 R0, PT, PT, R0, 0x1, RZ ;  /* 0x0000000100007810 */ /* 0x000fe40007ffe0ff */
[----:B------:R-:W-:Y:S02]  /*1fc0*/  IADD3 R4, P1, PT, R4, 0x400, RZ ;  /* 0x0000040004047810 */ /* 0x000fe40007f3e0ff */
[----:B------:R-:W-:-:S03]  /*1fd0*/  ISETP.NE.AND P0, PT, R0, RZ, PT ;  /* 0x000000ff0000720c */ /* 0x000fc60003f05270 */
[----:B------:R-:W-:Y:S02]  /*1fe0*/  IMAD.X R5, RZ, RZ, R5, P1 ;  /* 0x000000ffff057224 */ /* 0x000fe400008e0605 */
[----:B--2---:R-:W-:-:S08]  /*1ff0*/  FADD R7, R2, R7 ;  /* 0x0000000702077221 */ /* 0x004fd00000000000 */
[----:B------:R-:W-:Y:S05]  /*2000*/  @P0 BRA `(.L_x_84) ;  /* 0xfffffffc00dc0947 */ /* 0x000fea000383ffff */
.L_x_76:
[----:B------:R-:W-:Y:S05]  /*2010*/  BSYNC.RECONVERGENT B1 ;  /* 0x0000000000017941 */ /* 0x000fea0003800200 */
.L_x_73:
[----:B------:R-:W0:Y:S01]  /*2020*/  S2R R6, SR_LANEID ;  /* 0x0000000000067919 */ /* 0x000e220000000000 */
[----:B------:R-:W1:Y:S01]  /*2030*/  SHFL.DOWN PT, R0, R7, 0x1, 0x1f ;  /* 0x08201f0007007f89 */ /* 0x000e6200000e0000 */
[----:B------:R-:W2:Y:S01]  /*2040*/  S2R R5, SR_TID.X ;  /* 0x0000000000057919 */ /* 0x000ea20000002100 */
[C---:B0-----:R-:W-:Y:S02]  /*2050*/  ISETP.GT.AND P0, PT, R6.reuse, 0x1e, PT ;  /* 0x0000001e0600780c */ /* 0x041fe40003f04270 */
[----:B------:R-:W-:-:S11]  /*2060*/  ISETP.NE.AND P1, PT, R6, RZ, PT ;  /* 0x000000ff0600720c */ /* 0x000fd60003f25270 */
[----:B-1----:R-:W-:Y:S01]  /*2070*/  @!P0 FADD R7, R0, R7 ;  /* 0x0000000700078221 */ /* 0x002fe20000000000 */
[----:B------:R-:W-:Y:S01]  /*2080*/  ISETP.GT.AND P0, PT, R6, 0x1d, PT ;  /* 0x0000001d0600780c */ /* 0x000fe20003f04270 */
[----:B------:R-:W0:Y:S01]  /*2090*/  @!P1 S2R R4, SR_CgaCtaId ;  /* 0x0000000000049919 */ /* 0x000e220000008800 */
[----:B------:R-:W-:Y:S02]  /*20a0*/  @!P1 MOV R3, 0x400 ;  /* 0x0000040000039802 */ /* 0x000fe40000000f00 */
[----:B--2---:R-:W-:Y:S01]  /*20b0*/  @!P1 SHF.R.U32.HI R2, RZ, 0x3, R5 ;  /* 0x00000003ff029819 */ /* 0x004fe20000011605 */
        /* <DEDUP_REMOVED lines=31> */
[----:B------:R-:W-:-:S07]  /*22b0*/  FADD R9, R2, R3 ;  /* 0x0000000302097221 */ /* 0x000fce0000000000 */
.L_x_72:
[----:B------:R-:W-:Y:S05]  /*22c0*/  BSYNC.RECONVERGENT B0 ;  /* 0x0000000000007941 */ /* 0x000fea0003800200 */
.L_x_57:
[----:B------:R-:W-:Y:S05]  /*22d0*/  @P0 EXIT ;  /* 0x000000000000094d */ /* 0x000fea0003800000 */
[----:B------:R-:W3:Y:S02]  /*22e0*/  LDCU.64 UR4, c[0x0][0x388] ;  /* 0x00007100ff0477ac */ /* 0x000ee40008000a00 */
[----:B---3--:R-:W-:-:S06]  /*22f0*/  UIMAD.WIDE.U32 UR4, UR16, 0x4, UR4 ;  /* 0x00000004100478a5 */ /* 0x008fcc000f8e0004 */
[----:B------:R-:W-:Y:S01]  /*2300*/  IMAD.U32 R2, RZ, RZ, UR4 ;  /* 0x00000004ff027e24 */ /* 0x000fe2000f8e00ff */
[----:B0-2---:R-:W-:-:S05]  /*2310*/  MOV R3, UR5 ;  /* 0x0000000500037c02 */ /* 0x005fca0008000f00 */
[----:B------:R-:W-:Y:S01]  /*2320*/  STG.E desc[UR14][R2.64], R9 ;  /* 0x0000000902007986 */ /* 0x000fe2000c10190e */
[----:B------:R-:W-:Y:S05]  /*2330*/  EXIT ;  /* 0x000000000000794d */ /* 0x000fea0003800000 */
.L_x_85:
        /* <DEDUP_REMOVED lines=12> */
.L_x_238:


//--------------------- .text._ZN3cub18CUB_300001_SM_10006detail6reduce28DeviceReduceSingleTileKernelINS2_10policy_hubIfyN4cuda3std3__44plusIfEEE10Policy1000EN6thrust24THRUST_300001_SM_1000_NS10device_ptrIfEEPfyS9_ffNS7_10__identityEEEvT0_T1_T2_T3_T4_T6_ --------------------------
	.section	.text._ZN3cub18CUB_300001_SM_10006detail6reduce28DeviceReduceSingleTileKernelINS2_10policy_hubIfyN4cuda3std3__44plusIfEEE10Policy1000EN6thrust24THRUST_300001_SM_1000_NS10device_ptrIfEEPfyS9_ffNS7_10__identityEEEvT0_T1_T2_T3_T4_T6_,"ax",@progbits
	.align	128
        .global         _ZN3cub18CUB_300001_SM_10006detail6reduce28DeviceReduceSingleTileKernelINS2_10policy_hubIfyN4cuda3std3__44plusIfEEE10Policy1000EN6thrust24THRUST_300001_SM_1000_NS10device_ptrIfEEPfyS9_ffNS7_10__identityEEEvT0_T1_T2_T3_T4_T6_
        .type           _ZN3cub18CUB_300001_SM_10006detail6reduce28DeviceReduceSingleTileKernelINS2_10policy_hubIfyN4cuda3std3__44plusIfEEE10Policy1000EN6thrust24THRUST_300001_SM_1000_NS10device_ptrIfEEPfyS9_ffNS7_10__identityEEEvT0_T1_T2_T3_T4_T6_,@function
        .size           _ZN3cub18CUB_300001_SM_10006detail6reduce28DeviceReduceSingleTileKernelINS2_10policy_hubIfyN4cuda3std3__44plusIfEEE10Policy1000EN6thrust24THRUST_300001_SM_1000_NS10device_ptrIfEEPfyS9_ffNS7_10__identityEEEvT0_T1_T2_T3_T4_T6_,(.L_x_239 - _ZN3cub18CUB_300001_SM_10006detail6reduce28DeviceReduceSingleTileKernelINS2_10policy_hubIfyN4cuda3std3__44plusIfEEE10Policy1000EN6thrust24THRUST_300001_SM_1000_NS10device_ptrIfEEPfyS9_ffNS7_10__identityEEEvT0_T1_T2_T3_T4_T6_)
        .other          _ZN3cub18CUB_300001_SM_10006detail6reduce28DeviceReduceSingleTileKernelINS2_10policy_hubIfyN4cuda3std3__44plusIfEEE10Policy1000EN6thrust24THRUST_300001_SM_1000_NS10device_ptrIfEEPfyS9_ffNS7_10__identityEEEvT0_T1_T2_T3_T4_T6_,@"STO_CUDA_ENTRY STV_DEFAULT"
_ZN3cub18CUB_300001_SM_10006detail6reduce28DeviceReduceSingleTileKernelINS2_10policy_hubIfyN4cuda3std3__44plusIfEEE10Policy1000EN6thrust24THRUST_300001_SM_1000_NS10device_ptrIfEEPfyS9_ffNS7_10__identityEEEvT0_T1_T2_T3_T4_T6_:
.text._ZN3cub18CUB_300001_SM_10006detail6reduce28DeviceReduceSingleTileKernelINS2_10policy_hubIfyN4cuda3std3__44plusIfEEE10Policy1000EN6thrust24THRUST_300001_SM_1000_NS10device_ptrIfEEPfyS9_ffNS7_10__identityEEEvT0_T1_T2_T3_T4_T6_:
[----:B------:R-:W-:Y:S01]  /*0000*/  LDC R1, c[0x0][0x37c] ;  /* 0x0000df00ff017b82 */ /* 0x000fe20000000800 */
[----:B------:R-:W0:Y:S01]  /*0010*/  LDCU.64 UR4, c[0x0][0x390] ;  /* 0x00007200ff0477ac */ /* 0x000e220008000a00 */
[----:B------:R-:W1:Y:S01]  /*0020*/  LDCU.64 UR6, c[0x0][0x358] ;  /* 0x00006b00ff0677ac */ /* 0x000e620008000a00 */
[----:B0-----:R-:W-:Y:S01]  /*0030*/  MOV R4, UR4 ;  /* 0x0000000400047c02 */ /* 0x001fe20008000f00 */
[----:B------:R-:W-:-:S03]  /*0040*/  IMAD.U32 R0, RZ, RZ, UR5 ;  /* 0x00000005ff007e24 */ /* 0x000fc6000f8e00ff */
[----:B------:R-:W-:-:S04]  /*0050*/  ISETP.NE.U32.AND P0, PT, R4, RZ, PT ;  /* 0x000000ff0400720c */ /* 0x000fc80003f05070 */
[----:B------:R-:W-:-:S13]  /*0060*/  ISETP.NE.AND.EX P0, PT, R0, RZ, PT, P0 ;  /* 0x000000ff0000720c */ /* 0x000fda0003f05300 */
        /* <DEDUP_REMOVED lines=8> */
.L_x_86:
[----:B------:R-:W-:Y:S01]  /*00f0*/  ISETP.GT.U32.AND P0, PT, R4, 0xfff, PT ;  /* 0x00000fff0400780c */ /* 0x000fe20003f04070 */
[----:B------:R-:W-:Y:S03]  /*0100*/  BSSY.RECONVERGENT B0, `(.L_x_87) ;  /* 0x00001f3000007945 */ /* 0x000fe60003800200 */
[----:B------:R-:W-:-:S13]  /*0110*/  ISETP.GT.U32.AND.EX P0, PT, R0, RZ, PT, P0 ;  /* 0x000000ff0000720c */ /* 0x000fda0003f04100 */
[----:B------:R-:W-:Y:S05]  /*0120*/  @P0 BRA `(.L_x_88) ;  /* 0x0000000c00ac0947 */ /* 0x000fea0003800000 */
[----:B------:R-:W0:Y:S01]  /*0130*/  S2R R5, SR_TID.X ;  /* 0x0000000000057919 */ /* 0x000e220000002100 */
[----:B------:R-:W-:Y:S01]  /*0140*/  BSSY.RECONVERGENT B1, `(.L_x_89) ;  /* 0x0000009000017945 */ /* 0x000fe20003800200 */
[----:B------:R-:W-:Y:S01]  /*0150*/  HFMA2 R6, -RZ, RZ, 0, 0 ;  /* 0x00000000ff067431 */ /* 0x000fe200000001ff */
[----:B0-----:R-:W-:Y:S01]  /*0160*/  ISETP.GE.U32.AND P0, PT, R5, R4, PT ;  /* 0x000000040500720c */ /* 0x001fe20003f06070 */
[----:B------:R-:W-:-:S12]  /*0170*/  IMAD.MOV.U32 R7, RZ, RZ, R5 ;  /* 0x000000ffff077224 */ /* 0x000fd800078e0005 */
[----:B------:R-:W-:Y:S05]  /*0180*/  @P0 BRA `(.L_x_90) ;  /* 0x0000000000100947 */ /* 0x000fea0003800000 */
[----:B------:R-:W0:Y:S02]  /*0190*/  LDC.64 R2, c[0x0][0x380] ;  /* 0x0000e000ff027b82 */ /* 0x000e240000000a00 */
[----:B0-----:R-:W-:-:S05]  /*01a0*/  IMAD.WIDE.U32 R2, R5, 0x4, R2 ;  /* 0x0000000405027825 */ /* 0x001fca00078e0002 */
[----:B------:R0:W5:Y:S01]  /*01b0*/  LDG.E R6, desc[UR6][R2.64] ;  /* 0x0000000602067981 */ /* 0x000162000c1e1900 */
[----:B------:R-:W-:-:S07]  /*01c0*/  IADD3 R7, PT, PT, R5, 0x100, RZ ;  /* 0x0000010005077810 */ /* 0x000fce0007ffe0ff */
.L_x_90:
[----:B------:R-:W-:Y:S05]  /*01d0*/  BSYNC.RECONVERGENT B1 ;  /* 0x0000000000017941 */ /* 0x000fea0003800200 */
.L_x_89:
[----:B------:R-:W-:Y:S01]  /*01e0*/  ISETP.GE.U32.AND P0, PT, R7, R4, PT ;  /* 0x000000040700720c */ /* 0x000fe20003f06070 */
[----:B------:R-:W-:-:S12]  /*01f0*/  BSSY.RECONVERGENT B1, `(.L_x_91) ;  /* 0x000006d000017945 */ /* 0x000fd80003800200 */
[----:B------:R-:W-:Y:S05]  /*0200*/  @P0 BRA `(.L_x_92) ;  /* 0x0000000400ac0947 */ /* 0x000fea0003800000 */
[----:B0-----:R-:W-:Y:S01]  /*0210*/  LOP3.LUT R3, RZ, R7, RZ, 0x33, !PT ;  /* 0x00000007ff037212 */ /* 0x001fe200078e33ff */
[----:B------:R-:W-:Y:S04]  /*0220*/  BSSY.RECONVERGENT B2, `(.L_x_93) ;  /* 0x0000033000027945 */ /* 0x000fe80003800200 */
[----:B------:R-:W-:-:S05]  /*0230*/  IMAD.IADD R3, R3, 0x1, R4 ;  /* 0x0000000103037824 */ /* 0x000fca00078e0204 */
[C---:B------:R-:W-:Y:S02]  /*0240*/  ISETP.GE.U32.AND P0, PT, R3.reuse, 0xf00, PT ;  /* 0x00000f000300780c */ /* 0x040fe40003f06070 */
[----:B------:R-:W-:-:S04]  /*0250*/  LEA.HI R8, R3, 0x1, RZ, 0x18 ;  /* 0x0000000103087811 */ /* 0x000fc800078fc0ff */
[----:B------:R-:W-:-:S04]  /*0260*/  LOP3.LUT R22, R8, 0xf, RZ, 0xc0, !PT ;  /* 0x0000000f08167812 */ /* 0x000fc800078ec0ff */
[----:B------:R-:W-:-:S03]  /*0270*/  ISETP.NE.AND P1, PT, R22, RZ, PT ;  /* 0x000000ff1600720c */ /* 0x000fc60003f25270 */
[----:B------:R-:W-:Y:S10]  /*0280*/  @!P0 BRA `(.L_x_94) ;  /* 0x0000000000b08947 */ /* 0x000ff40003800000 */
[----:B------:R-:W0:Y:S01]  /*0290*/  LDC.64 R2, c[0x0][0x380] ;  /* 0x0000e000ff027b82 */ /* 0x000e220000000a00 */
[----:B------:R-:W-:-:S04]  /*02a0*/  LOP3.LUT R9, R8, 0x1fffff0, RZ, 0xc0, !PT ;  /* 0x01fffff008097812 */ /* 0x000fc800078ec0ff */
[----:B------:R-:W-:Y:S01]  /*02b0*/  IADD3 R9, PT, PT, -R9, RZ, RZ ;  /* 0x000000ff09097210 */ /* 0x000fe20007ffe1ff */
[----:B0-----:R-:W-:-:S03]  /*02c0*/  IMAD.WIDE.U32 R2, R7, 0x4, R2 ;  /* 0x0000000407027825 */ /* 0x001fc600078e0002 */
[----:B------:R-:W-:-:S05]  /*02d0*/  IADD3 R2, P0, PT, R2, 0x2000, RZ ;  /* 0x0000200002027810 */ /* 0x000fca0007f1e0ff */
[----:B------:R-:W-:-:S08]  /*02e0*/  IMAD.X R3, RZ, RZ, R3, P0 ;  /* 0x000000ffff037224 */ /* 0x000fd000000e0603 */
.L_x_95:
        /* <DEDUP_REMOVED lines=38> */
.L_x_94:
[----:B------:R-:W-:Y:S05]  /*0550*/  BSYNC.RECONVERGENT B2 ;  /* 0x0000000000027941 */ /* 0x000fea0003800200 */
.L_x_93:
[----:B------:R-:W-:Y:S05]  /*0560*/  @!P1 BRA `(.L_x_92) ;  /* 0x0000000000d49947 */ /* 0x000fea0003800000 */
[----:B------:R-:W-:Y:S01]  /*0570*/  ISETP.GE.U32.AND P0, PT, R22, 0x8, PT ;  /* 0x000000081600780c */ /* 0x000fe20003f06070 */
[----:B------:R-:W-:Y:S01]  /*0580*/  BSSY.RECONVERGENT B2, `(.L_x_96) ;  /* 0x0000017000027945 */ /* 0x000fe20003800200 */
[----:B------:R-:W-:-:S04]  /*0590*/  LOP3.LUT R11, R8, 0x7, RZ, 0xc0, !PT ;  /* 0x00000007080b7812 */ /* 0x000fc800078ec0ff */
[----:B------:R-:W-:-:S07]  /*05a0*/  ISETP.NE.AND P1, PT, R11, RZ, PT ;  /* 0x000000ff0b00720c */ /* 0x000fce0003f25270 */
[----:B------:R-:W-:Y:S06]  /*05b0*/  @!P0 BRA `(.L_x_97) ;  /* 0x00000000004c8947 */ /* 0x000fec0003800000 */
[----:B------:R-:W0:Y:S02]  /*05c0*/  LDC.64 R2, c[0x0][0x380] ;  /* 0x0000e000ff027b82 */ /* 0x000e240000000a00 */
[----:B0-----:R-:W-:-:S05]  /*05d0*/  IMAD.WIDE R2, R7, 0x4, R2 ;  /* 0x0000000407027825 */ /* 0x001fca00078e0202 */
        /* <DEDUP_REMOVED lines=17> */
.L_x_97:
[----:B------:R-:W-:Y:S05]  /*06f0*/  BSYNC.RECONVERGENT B2 ;  /* 0x0000000000027941 */ /* 0x000fea0003800200 */
.L_x_96:
        /* <DEDUP_REMOVED lines=17> */
.L_x_99:
[----:B------:R-:W-:Y:S05]  /*0810*/  BSYNC.RECONVERGENT B2 ;  /* 0x0000000000027941 */ /* 0x000fea0003800200 */
.L_x_98:
[----:B------:R-:W-:Y:S05]  /*0820*/  @!P1 BRA `(.L_x_92) ;  /* 0x0000000000249947 */ /* 0x000fea0003800000 */
[----:B------:R-:W0:Y:S01]  /*0830*/  LDC.64 R8, c[0x0][0x380] ;  /* 0x0000e000ff087b82 */ /* 0x000e220000000a00 */
[----:B------:R-:W-:-:S07]  /*0840*/  IMAD.MOV R10, RZ, RZ, -R10 ;  /* 0x000000ffff0a7224 */ /* 0x000fce00078e0a0a */
.L_x_100:
[----:B0-----:R-:W-:-:S06]  /*0850*/  IMAD.WIDE R2, R7, 0x4, R8 ;  /* 0x0000000407027825 */ /* 0x001fcc00078e0208 */
[----:B------:R-:W2:Y:S01]  /*0860*/  LDG.E R3, desc[UR6][R2.64] ;  /* 0x0000000602037981 */ /* 0x000ea2000c1e1900 */
[----:B------:R-:W-:Y:S01]  /*0870*/  IADD3 R10, PT, PT, R10, 0x1, RZ ;  /* 0x000000010a0a7810 */ /* 0x000fe20007ffe0ff */
[----:B------:R-:W-:-:S03]  /*0880*/  VIADD R7, R7, 0x100 ;  /* 0x0000010007077836 */ /* 0x000fc60000000000 */
[----:B------:R-:W-:Y:S01]  /*0890*/  ISETP.NE.AND P0, PT, R10, RZ, PT ;  /* 0x000000ff0a00720c */ /* 0x000fe20003f05270 */
[----:B--2--5:R-:W-:-:S12]  /*08a0*/  FADD R6, R3, R6 ;  /* 0x0000000603067221 */ /* 0x024fd80000000000 */
[----:B------:R-:W-:Y:S05]  /*08b0*/  @P0 BRA `(.L_x_100) ;  /* 0xfffffffc00e40947 */ /* 0x000fea000383ffff */
.L_x_92:
[----:B------:R-:W-:Y:S05]  /*08c0*/  BSYNC.RECONVERGENT B1 ;  /* 0x0000000000017941 */ /* 0x000fea0003800200 */
.L_x_91:
[----:B------:R-:W-:Y:S02]  /*08d0*/  ISETP.GE.U32.AND P0, PT, R4, 0x100, PT ;  /* 0x000001000400780c */ /* 0x000fe40003f06070 */
[----:B-----5:R-:W-:Y:S02]  /*08e0*/  MOV R9, R6 ;  /* 0x0000000600097202 */ /* 0x020fe40000000f00 */
[----:B------:R-:W-:-:S13]  /*08f0*/  ISETP.GE.U32.AND.EX P0, PT, R0, RZ, PT, P0 ;  /* 0x000000ff0000720c */ /* 0x000fda0003f06100 */
[----:B------:R-:W-:Y:S05]  /*0900*/  @!P0 BRA `(.L_x_101) ;  /* 0x0000000000ac8947 */ /* 0x000fea0003800000 */
[----:B------:R-:W1:Y:S01]  /*0910*/  S2R R6, SR_LANEID ;  /* 0x0000000000067919 */ /* 0x000e620000000000 */
[----:B------:R-:W-:Y:S01]  /*0920*/  ISETP.NE.AND P5, PT, R5, RZ, PT ;  /* 0x000000ff0500720c */ /* 0x000fe20003fa5270 */
        /* <DEDUP_REMOVED lines=14> */
[----:B-1----:R-:W-:-:S05]  /*0a10*/  @!P1 LEA R7, R7, R4, 0x18 ;  /* 0x0000000407079211 */ /* 0x002fca00078ec0ff */
[----:B------:R-:W-:-:S03]  /*0a20*/  @!P1 IMAD.IADD R2, R2, 0x1, R7 ;  /* 0x0000000102029824 */ /* 0x000fc600078e0207 */
[----:B0-----:R-:W-:Y:S01]  /*0a30*/  @!P0 FADD R0, R0, R3 ;  /* 0x0000000300008221 */ /* 0x001fe20000000000 */
[----:B------:R-:W-:-:S04]  /*0a40*/  ISETP.GT.AND P0, PT, R6, 0x17, PT ;  /* 0x000000170600780c */ /* 0x000fc80003f04270 */
[----:B------:R-:W0:Y:S09]  /*0a50*/  SHFL.DOWN PT, R3, R0, 0x8, 0x1f ;  /* 0x09001f0000037f89 */ /* 0x000e3200000e0000 */
[----:B0-----:R-:W-:Y:S01]  /*0a60*/  @!P0 FADD R0, R0, R3 ;  /* 0x0000000300008221 */ /* 0x001fe20000000000 */
[----:B------:R-:W-:-:S04]  /*0a70*/  ISETP.GT.AND P0, PT, R6, 0xf, PT ;  /* 0x0000000f0600780c */ /* 0x000fc80003f04270 */
[----:B------:R-:W0:Y:S02]  /*0a80*/  SHFL.DOWN PT, R3, R0, 0x10, 0x1f ;  /* 0x0a001f0000037f89 */ /* 0x000e2400000e0000 */
[----:B0-----:R-:W-:-:S05]  /*0a90*/  FADD R3, R0, R3 ;  /* 0x0000000300037221 */ /* 0x001fca0000000000 */
[----:B------:R1:W-:Y:S01]  /*0aa0*/  @!P1 STS [R2+0x8], R3 ;  /* 0x0000080302009388 */ /* 0x0003e20000000800 */
[----:B------:R-:W-:Y:S01]  /*0ab0*/  FSEL R8, R0, R3, P0 ;  /* 0x0000000300087208 */ /* 0x000fe20000000000 */
[----:B------:R-:W-:Y:S06]  /*0ac0*/  BAR.SYNC.DEFER_BLOCKING 0x0 ;  /* 0x0000000000007b1d */ /* 0x000fec0000010000 */
[----:B------:R-:W-:Y:S05]  /*0ad0*/  @P5 BRA `(.L_x_102) ;  /* 0x0000001400545947 */ /* 0x000fea0003800000 */
[----:B------:R-:W0:Y:S01]  /*0ae0*/  S2UR UR5, SR_CgaCtaId ;  /* 0x00000000000579c3 */ /* 0x000e220000008800 */
[----:B------:R-:W-:Y:S02]  /*0af0*/  UMOV UR4, 0x400 ;  /* 0x0000040000047882 */ /* 0x000fe40000000000 */
[----:B0-----:R-:W-:-:S09]  /*0b00*/  ULEA UR4, UR5, UR4, 0x18 ;  /* 0x0000000405047291 */ /* 0x001fd2000f8ec0ff */
[----:B-1----:R-:W0:Y:S04]  /*0b10*/  LDS R3, [UR4+0xc] ;  /* 0x00000c04ff037984 */ /* 0x002e280008000800 */
        /* <DEDUP_REMOVED lines=10> */
.L_x_101:
[----:B------:R-:W1:Y:S01]  /*0bc0*/  S2R R8, SR_LANEID ;  /* 0x0000000000087919 */ /* 0x000e620000000000 */
[C---:B0-----:R-:W-:Y:S02]  /*0bd0*/  LOP3.LUT R2, R5.reuse, 0x3e0, RZ, 0xc0, !PT ;  /* 0x000003e005027812 */ /* 0x041fe400078ec0ff */
[----:B------:R-:W-:Y:S02]  /*0be0*/  ISETP.NE.AND P5, PT, R5, RZ, PT ;  /* 0x000000ff0500720c */ /* 0x000fe40003fa5270 */
[----:B------:R-:W-:Y:S02]  /*0bf0*/  LOP3.LUT R7, RZ, R2, RZ, 0x33, !PT ;  /* 0x00000002ff077212 */ /* 0x000fe400078e33ff */
[----:B------:R-:W-:-:S03]  /*0c00*/  IADD3 R3, PT, PT, R2, 0x20, RZ ;  /* 0x0000002002037810 */ /* 0x000fc60007ffe0ff */
[----:B------:R-:W-:Y:S01]  /*0c10*/  IMAD.IADD R7, R7, 0x1, R4 ;  /* 0x0000000107077824 */ /* 0x000fe200078e0204 */
[----:B------:R-:W-:-:S04]  /*0c20*/  ISETP.GT.U32.AND P0, PT, R3, R4, PT ;  /* 0x000000040300720c */ /* 0x000fc80003f04070 */
[----:B------:R-:W-:-:S05]  /*0c30*/  SEL R7, R7, 0x1f, P0 ;  /* 0x0000001f07077807 */ /* 0x000fca0000000000 */
[----:B------:R-:W0:Y:S01]  /*0c40*/  SHFL.DOWN PT, R2, R9, 0x1, R7 ;  /* 0x0820000009027989 */ /* 0x000e2200000e0007 */
[C---:B-1----:R-:W-:Y:S02]  /*0c50*/  ISETP.GE.AND P0, PT, R8.reuse, R7, PT ;  /* 0x000000070800720c */ /* 0x042fe40003f06270 */
[C---:B------:R-:W-:Y:S02]  /*0c60*/  IADD3 R6, PT, PT, R8.reuse, 0x2, RZ ;  /* 0x0000000208067810 */ /* 0x040fe40007ffe0ff */
[----:B------:R-:W-:-:S09]  /*0c70*/  ISETP.NE.AND P1, PT, R8, RZ, PT ;  /* 0x000000ff0800720c */ /* 0x000fd20003f25270 */
[----:B0-----:R-:W-:Y:S01]  /*0c80*/  @!P0 FADD R9, R2, R9 ;  /* 0x0000000902098221 */ /* 0x001fe20000000000 */
[----:B------:R-:W-:Y:S01]  /*0c90*/  ISETP.GT.AND P0, PT, R6, R7, PT ;  /* 0x000000070600720c */ /* 0x000fe20003f04270 */
[----:B------:R-:W-:Y:S02]  /*0ca0*/  VIADD R6, R8, 0x4 ;  /* 0x0000000408067836 */ /* 0x000fe40000000000 */
[----:B------:R-:W0:Y:S01]  /*0cb0*/  @!P1 S2R R11, SR_CgaCtaId ;  /* 0x00000000000b9919 */ /* 0x000e220000008800 */
[----:B------:R-:W-:Y:S01]  /*0cc0*/  @!P1 SHF.R.U32.HI R3, RZ, 0x3, R5 ;  /* 0x00000003ff039819 */ /* 0x000fe20000011605 */
[----:B------:R-:W1:Y:S03]  /*0cd0*/  SHFL.DOWN PT, R2, R9, 0x2, R7 ;  /* 0x0840000009027989 */ /* 0x000e6600000e0007 */
[----:B------:R-:W-:-:S05]  /*0ce0*/  @!P1 LOP3.LUT R3, R3, 0x7c, RZ, 0xc0, !PT ;  /* 0x0000007c03039812 */ /* 0x000fca00078ec0ff */
[----:B-1----:R-:W-:Y:S01]  /*0cf0*/  @!P0 FADD R9, R9, R2 ;  /* 0x0000000209098221 */ /* 0x002fe20000000000 */
[-C--:B------:R-:W-:Y:S02]  /*0d00*/  ISETP.GT.AND P0, PT, R6, R7.reuse, PT ;  /* 0x000000070600720c */ /* 0x080fe40003f04270 */
[----:B------:R-:W-:Y:S02]  /*0d10*/  IADD3 R6, PT, PT, R8, 0x8, RZ ;  /* 0x0000000808067810 */ /* 0x000fe40007ffe0ff */
[----:B------:R-:W1:Y:S09]  /*0d20*/  SHFL.DOWN PT, R2, R9, 0x4, R7 ;  /* 0x0880000009027989 */ /* 0x000e7200000e0007 */
[----:B-1----:R-:W-:Y:S01]  /*0d30*/  @!P0 FADD R9, R9, R2 ;  /* 0x0000000209098221 */ /* 0x002fe20000000000 */
[----:B------:R-:W-:Y:S01]  /*0d40*/  ISETP.GT.AND P0, PT, R6, R7, PT ;  /* 0x000000070600720c */ /* 0x000fe20003f04270 */
[----:B------:R-:W-:-:S03]  /*0d50*/  VIADD R6, R8, 0x10 ;  /* 0x0000001008067836 */ /* 0x000fc60000000000 */
[----:B------:R-:W1:Y:S09]  /*0d60*/  SHFL.DOWN PT, R2, R9, 0x8, R7 ;  /* 0x0900000009027989 */ /* 0x000e7200000e0007 */
[----:B-1----:R-:W-:Y:S01]  /*0d70*/  @!P0 FADD R9, R9, R2 ;  /* 0x0000000209098221 */ /* 0x002fe20000000000 */
[----:B------:R-:W-:-:S02]  /*0d80*/  ISETP.GT.AND P0, PT, R6, R7, PT ;  /* 0x000000070600720c */ /* 0x000fc40003f04270 */
[----:B------:R-:W-:Y:S02]  /*0d90*/  @!P1 MOV R6, 0x400 ;  /* 0x0000040000069802 */ /* 0x000fe40000000f00 */
[----:B------:R-:W1:Y:S02]  /*0da0*/  SHFL.DOWN PT, R2, R9, 0x10, R7 ;  /* 0x0a00000009027989 */ /* 0x000e6400000e0007 */
[----:B0-----:R-:W-:-:S04]  /*0db0*/  @!P1 LEA R6, R11, R6, 0x18 ;  /* 0x000000060b069211 */ /* 0x001fc800078ec0ff */
[----:B------:R-:W-:-:S03]  /*0dc0*/  @!P1 IADD3 R3, PT, PT, R3, R6, RZ ;  /* 0x0000000603039210 */ /* 0x000fc60007ffe0ff */
[----:B-1----:R-:W-:-:S04]  /*0dd0*/  @!P0 FADD R9, R9, R2 ;  /* 0x0000000209098221 */ /* 0x002fc80000000000 */
[----:B------:R-:W-:-:S05]  /*0de0*/  IMAD.MOV.U32 R8, RZ, RZ, R9 ;  /* 0x000000ffff087224 */ /* 0x000fca00078e0009 */
[----:B------:R0:W-:Y:S01]  /*0df0*/  @!P1 STS [R3+0x8], R8 ;  /* 0x0000080803009388 */ /* 0x0001e20000000800 */
[----:B------:R-:W-:Y:S06]  /*0e00*/  BAR.SYNC.DEFER_BLOCKING 0x0 ;  /* 0x0000000000007b1d */ /* 0x000fec0000010000 */
[----:B------:R-:W-:Y:S05]  /*0e10*/  @P5 BRA `(.L_x_102) ;  /* 0x0000001000845947 */ /* 0x000fea0003800000 */
[----:B------:R-:W1:Y:S01]  /*0e20*/  S2UR UR5, SR_CgaCtaId ;  /* 0x00000000000579c3 */ /* 0x000e620000008800 */
[----:B------:R-:W-:Y:S01]  /*0e30*/  UMOV UR4, 0x400 ;  /* 0x0000040000047882 */ /* 0x000fe20000000000 */
[C---:B------:R-:W-:Y:S02]  /*0e40*/  ISETP.GT.U32.AND P3, PT, R4.reuse, 0x20, PT ;  /* 0x000000200400780c */ /* 0x040fe40003f64070 */
[----:B------:R-:W-:Y:S02]  /*0e50*/  ISETP.GT.U32.AND P1, PT, R4, 0x40, PT ;  /* 0x000000400400780c */ /* 0x000fe40003f24070 */
[----:B------:R-:W-:Y:S02]  /*0e60*/  ISETP.GT.U32.AND.EX P3, PT, R0, RZ, PT, P3 ;  /* 0x000000ff0000720c */ /* 0x000fe40003f64130 */
[----:B------:R-:W-:Y:S02]  /*0e70*/  ISETP.GT.U32.AND P0, PT, R4, 0x60, PT ;  /* 0x000000600400780c */ /* 0x000fe40003f04070 */
[----:B------:R-:W-:-:S02]  /*0e80*/  ISETP.GT.U32.AND.EX P1, PT, R0, RZ, PT, P1 ;  /* 0x000000ff0000720c */ /* 0x000fc40003f24110 */
[----:B------:R-:W-:Y:S02]  /*0e90*/  ISETP.GT.U32.AND P2, PT, R4, 0x80, PT ;  /* 0x000000800400780c */ /* 0x000fe40003f44070 */
[----:B------:R-:W-:Y:S02]  /*0ea0*/  ISETP.GT.U32.AND.EX P0, PT, R0, RZ, PT, P0 ;  /* 0x000000ff0000720c */ /* 0x000fe40003f04100 */
[----:B------:R-:W-:Y:S02]  /*0eb0*/  ISETP.GT.U32.AND P4, PT, R4, 0xa0, PT ;  /* 0x000000a00400780c */ /* 0x000fe40003f84070 */
[C---:B------:R-:W-:Y:S02]  /*0ec0*/  ISETP.GT.U32.AND.EX P2, PT, R0.reuse, RZ, PT, P2 ;  /* 0x000000ff0000720c */ /* 0x040fe40003f44120 */
[----:B------:R-:W-:Y:S01]  /*0ed0*/  ISETP.GT.U32.AND.EX P4, PT, R0, RZ, PT, P4 ;  /* 0x000000ff0000720c */ /* 0x000fe20003f84140 */
[----:B-1----:R-:W-:-:S09]  /*0ee0*/  ULEA UR4, UR5, UR4, 0x18 ;  /* 0x0000000405047291 */ /* 0x002fd2000f8ec0ff */
[----:B0-----:R-:W0:Y:S04]  /*0ef0*/  LDS R3, [UR4+0xc] ;  /* 0x00000c04ff037984 */ /* 0x001e280008000800 */
[----:B------:R-:W1:Y:S04]  /*0f00*/  LDS.128 R12, [UR4+0x10] ;  /* 0x00001004ff0c7984 */ /* 0x000e680008000c00 */
[----:B------:R-:W2:Y:S01]  /*0f10*/  LDS.64 R6, [UR4+0x20] ;  /* 0x00002004ff067984 */ /* 0x000ea20008000a00 */
[----:B0-----:R-:W-:Y:S01]  /*0f20*/  @P3 FADD R8, R8, R3 ;  /* 0x0000000308083221 */ /* 0x001fe20000000000 */
[----:B------:R-:W-:-:S03]  /*0f30*/  ISETP.GT.U32.AND P3, PT, R4, 0xc0, PT ;  /* 0x000000c00400780c */ /* 0x000fc60003f64070 */
[----:B-1----:R-:W-:Y:S01]  /*0f40*/  @P1 FADD R8, R8, R12 ;  /* 0x0000000c08081221 */ /* 0x002fe20000000000 */
[----:B------:R-:W-:Y:S02]  /*0f50*/  ISETP.GT.U32.AND P1, PT, R4, 0xe0, PT ;  /* 0x000000e00400780c */ /* 0x000fe40003f24070 */
[----:B------:R-:W-:Y:S01]  /*0f60*/  ISETP.GT.U32.AND.EX P3, PT, R0, RZ, PT, P3 ;  /* 0x000000ff0000720c */ /* 0x000fe20003f64130 */
[----:B------:R-:W-:Y:S01]  /*0f70*/  @P0 FADD R8, R8, R13 ;  /* 0x0000000d08080221 */ /* 0x000fe20000000000 */
[----:B------:R-:W-:-:S03]  /*0f80*/  ISETP.GT.U32.AND.EX P1, PT, R0, RZ, PT, P1 ;  /* 0x000000ff0000720c */ /* 0x000fc60003f24110 */
[----:B------:R-:W-:-:S04]  /*0f90*/  @P2 FADD R8, R8, R14 ;  /* 0x0000000e08082221 */ /* 0x000fc80000000000 */
[----:B------:R-:W-:-:S04]  /*0fa0*/  @P4 FADD R8, R8, R15 ;  /* 0x0000000f08084221 */ /* 0x000fc80000000000 */
[----:B--2---:R-:W-:-:S04]  /*0fb0*/  @P3 FADD R8, R8, R6 ;  /* 0x0000000608083221 */ /* 0x004fc80000000000 */
[----:B------:R-:W-:Y:S01]  /*0fc0*/  @P1 FADD R8, R8, R7 ;  /* 0x0000000708081221 */ /* 0x000fe20000000000 */
[----:B------:R-:W-:Y:S06]  /*0fd0*/  BRA `(.L_x_102) ;  /* 0x0000001000147947 */ /* 0x000fec0003800000 */
.L_x_88:
[----:B------:R-:W0:Y:S01]  /*0fe0*/  S2R R8, SR_TID.X ;  /* 0x0000000000087919 */ /* 0x000e220000002100 */
[----:B------:R-:W0:Y:S02]  /*0ff0*/  LDC.64 R2, c[0x0][0x380] ;  /* 0x0000e000ff027b82 */ /* 0x000e240000000a00 */
[----:B0-----:R-:W-:-:S05]  /*1000*/  IMAD.WIDE.U32 R2, R8, 0x4, R2 ;  /* 0x0000000408027825 */ /* 0x001fca00078e0002 */
        /* <DEDUP_REMOVED lines=16> */
[----:B--2---:R-:W-:Y:S01]  /*1110*/  FADD R9, R9, R12 ;  /* 0x0000000c09097221 */ /* 0x004fe20000000000 */
[----:B---3--:R-:W-:Y:S01]  /*1120*/  FADD R14, R11, R14 ;  /* 0x0000000e0b0e7221 */ /* 0x008fe20000000000 */
[----:B------:R-:W-:-:S03]  /*1130*/  HFMA2 R11, -RZ, RZ, 0, 0.00048828125 ;  /* 0x00001000ff0b7431 */ /* 0x000fc600000001ff */
[----:B------:R-:W-:Y:S01]  /*1140*/  FADD R14, R9, R14 ;  /* 0x0000000e090e7221 */ /* 0x000fe20000000000 */
[----:B------:R-:W-:Y:S01]  /*1150*/  IADD3 R9, P1, PT, R4, -0x1000, RZ ;  /* 0xfffff00004097810 */ /* 0x000fe20007f3e0ff */
[----:B----4-:R-:W-:-:S03]  /*1160*/  FADD R13, R13, R16 ;  /* 0x000000100d0d7221 */ /* 0x010fc60000000000 */
[----:B------:R-:W-:Y:S02]  /*1170*/  ISETP.GE.U32.AND P0, PT, R9, 0x1000, PT ;  /* 0x000010000900780c */ /* 0x000fe40003f06070 */
[----:B------:R-:W-:-:S04]  /*1180*/  IADD3.X R12, PT, PT, R0, -0x1, RZ, P1, !PT ;  /* 0xffffffff000c7810 */ /* 0x000fc80000ffe4ff */
[----:B------:R-:W-:Y:S01]  /*1190*/  ISETP.GE.U32.AND.EX P0, PT, R12, RZ, PT, P0 ;  /* 0x000000ff0c00720c */ /* 0x000fe20003f06100 */
        /* <DEDUP_REMOVED lines=11> */
[----:B------:R-:W-:Y:S01]  /*1250*/  IMAD.MOV.U32 R13, RZ, RZ, RZ ;  /* 0x000000ffff0d7224 */ /* 0x000fe200078e00ff */
[----:B------:R-:W-:Y:S06]  /*1260*/  @!P0 BRA `(.L_x_103) ;  /* 0x0000000000c08947 */ /* 0x000fec0003800000 */
[----:B------:R-:W0:Y:S01]  /*1270*/  LDC.64 R4, c[0x0][0x390] ;  /* 0x0000e400ff047b82 */ /* 0x000e220000000a00 */
[----:B------:R-:W-:Y:S01]  /*1280*/  MOV R11, 0x1000 ;  /* 0x00001000000b7802 */ /* 0x000fe20000000f00 */
[----:B------:R-:W-:-:S07]  /*1290*/  IMAD.MOV.U32 R13, RZ, RZ, RZ ;  /* 0x000000ffff0d7224 */ /* 0x000fce00078e00ff */
.L_x_105:
[----:B------:R-:W-:-:S04]  /*12a0*/  LEA R6, P0, R11, R2, 0x2 ;  /* 0x000000020b067211 */ /* 0x000fc800078010ff */
[----:B------:R-:W-:-:S05]  /*12b0*/  LEA.HI.X R7, R11, R3, R13, 0x2, P0 ;  /* 0x000000030b077211 */ /* 0x000fca00000f140d */
[----:B------:R-:W2:Y:S04]  /*12c0*/  LDG.E R0, desc[UR6][R6.64+0x2400] ;  /* 0x0024000606007981 */ /* 0x000ea8000c1e1900 */
[----:B------:R-:W2:Y:S04]  /*12d0*/  LDG.E R15, desc[UR6][R6.64+0x2800] ;  /* 0x00280006060f7981 */ /* 0x000ea8000c1e1900 */
        /* <DEDUP_REMOVED lines=13> */
[----:B------:R0:W5:Y:S02]  /*13b0*/  LDG.E R20, desc[UR6][R6.64+0x3c00] ;  /* 0x003c000606147981 */ /* 0x000164000c1e1900 */
[----:B0-----:R-:W-:-:S04]  /*13c0*/  IADD3 R6, P1, PT, -R11, R4, RZ ;  /* 0x000000040b067210 */ /* 0x001fc80007f3e1ff */
[----:B------:R-:W-:Y:S01]  /*13d0*/  ISETP.GE.U32.AND P0, PT, R6, 0x1000, PT ;  /* 0x000010000600780c */ /* 0x000fe20003f06070 */
[----:B--2---:R-:W-:Y:S01]  /*13e0*/  FADD R15, R0, R15 ;  /* 0x0000000f000f7221 */ /* 0x004fe20000000000 */
[----:B------:R-:W-:-:S04]  /*13f0*/  MOV R0, R5 ;  /* 0x0000000500007202 */ /* 0x000fc80000000f00 */
[----:B------:R-:W-:Y:S01]  /*1400*/  IADD3.X R6, PT, PT, ~R13, R0, RZ, P1, !PT ;  /* 0x000000000d067210 */ /* 0x000fe20000ffe5ff */
[----:B---3--:R-:W-:-:S03]  /*1410*/  FADD R10, R27, R10 ;  /* 0x0000000a1b0a7221 */ /* 0x008fc60000000000 */
[----:B------:R-:W-:Y:S01]  /*1420*/  ISETP.GE.U32.AND.EX P0, PT, R6, RZ, PT, P0 ;  /* 0x000000ff0600720c */ /* 0x000fe20003f06100 */
[----:B----4-:R-:W-:-:S04]  /*1430*/  FADD R29, R26, R29 ;  /* 0x0000001d1a1d7221 */ /* 0x010fc80000000000 */
[----:B------:R-:W-:Y:S01]  /*1440*/  FADD R10, R10, R29 ;  /* 0x0000001d0a0a7221 */ /* 0x000fe20000000000 */
[----:B-----5:R-:W-:Y:S01]  /*1450*/  FADD R24, R24, R25 ;  /* 0x0000001918187221 */ /* 0x020fe20000000000 */
[----:B------:R-:W-:-:S04]  /*1460*/  FADD R23, R23, R22 ;  /* 0x0000001617177221 */ /* 0x000fc80000000000 */
        /* <DEDUP_REMOVED lines=11> */
[----:B------:R-:W-:-:S05]  /*1520*/  IADD3 R11, P0, PT, R11, 0x1000, RZ ;  /* 0x000010000b0b7810 */ /* 0x000fca0007f1e0ff */
[----:B------:R-:W-:Y:S01]  /*1530*/  IMAD.X R13, RZ, RZ, R13, P0 ;  /* 0x000000ffff0d7224 */ /* 0x000fe200000e060d */
[----:B------:R-:W-:-:S04]  /*1540*/  ISETP.GT.U32.AND P0, PT, R11, R9, PT ;  /* 0x000000090b00720c */ /* 0x000fc80003f04070 */
[----:B------:R-:W-:-:S13]  /*1550*/  ISETP.GT.U32.AND.EX P0, PT, R13, R12, PT, P0 ;  /* 0x0000000c0d00720c */ /* 0x000fda0003f04100 */
[----:B------:R-:W-:Y:S05]  /*1560*/  @!P0 BRA `(.L_x_105) ;  /* 0xfffffffc004c8947 */ /* 0x000fea000383ffff */
.L_x_103:
[CC--:B------:R-:W-:Y:S01]  /*1570*/  IADD3 R3, PT, PT, -R11.reuse, R4.reuse, RZ ;  /* 0x000000040b037210 */ /* 0x0c0fe20007ffe1ff */
[----:B------:R-:W-:Y:S01]  /*1580*/  BSSY.RECONVERGENT B1, `(.L_x_104) ;  /* 0x0000080000017945 */ /* 0x000fe20003800200 */
[----:B------:R-:W-:Y:S02]  /*1590*/  ISETP.GE.U32.AND P1, PT, R11, R4, PT ;  /* 0x000000040b00720c */ /* 0x000fe40003f26070 */
[----:B------:R-:W-:-:S04]  /*15a0*/  ISETP.GE.AND P0, PT, R8, R3, PT ;  /* 0x000000030800720c */ /* 0x000fc80003f06270 */
[----:B------:R-:W-:-:S13]  /*15b0*/  ISETP.GE.U32.OR.EX P0, PT, R13, R0, P0, P1 ;  /* 0x000000000d00720c */ /* 0x000fda0000706510 */
[----:B------:R-:W-:Y:S05]  /*15c0*/  @P0 BRA `(.L_x_106) ;  /* 0x0000000400ec0947 */ /* 0x000fea0003800000 */
[----:B------:R-:W-:Y:S01]  /*15d0*/  LOP3.LUT R0, RZ, R8, RZ, 0x33, !PT ;  /* 0x00000008ff007212 */ /* 0x000fe200078e33ff */
[----:B------:R-:W-:Y:S03]  /*15e0*/  BSSY.RECONVERGENT B2, `(.L_x_107) ;  /* 0x0000038000027945 */ /* 0x000fe60003800200 */
[----:B------:R-:W-:-:S04]  /*15f0*/  IADD3 R0, PT, PT, -R11, R4, R0 ;  /* 0x000000040b007210 */ /* 0x000fc80007ffe100 */
[C---:B------:R-:W-:Y:S02]  /*1600*/  ISETP.GE.U32.AND P1, PT, R0.reuse, 0xf00, PT ;  /* 0x00000f000000780c */ /* 0x040fe40003f26070 */
[----:B------:R-:W-:Y:S02]  /*1610*/  LEA.HI R4, R0, 0x1, RZ, 0x18 ;  /* 0x0000000100047811 */ /* 0x000fe400078fc0ff */
[----:B------:R-:W-:Y:S02]  /*1620*/  MOV R0, R8 ;  /* 0x0000000800007202 */ /* 0x000fe40000000f00 */
[----:B------:R-:W-:-:S04]  /*1630*/  LOP3.LUT R24, R4, 0xf, RZ, 0xc0, !PT ;  /* 0x0000000f04187812 */ /* 0x000fc800078ec0ff */
[----:B------:R-:W-:-:S03]  /*1640*/  ISETP.NE.AND P0, PT, R24, RZ, PT ;  /* 0x000000ff1800720c */ /* 0x000fc60003f05270 */
[----:B------:R-:W-:Y:S10]  /*1650*/  @!P1 BRA `(.L_x_108) ;  /* 0x0000000000c09947 */ /* 0x000ff40003800000 */
[----:B------:R-:W0:Y:S01]  /*1660*/  LDCU.64 UR4, c[0x0][0x380] ;  /* 0x00007000ff0477ac */ /* 0x000e220008000a00 */
[----:B------:R-:W-:Y:S02]  /*1670*/  IADD3 R3, P1, PT, R8, R11, RZ ;  /* 0x0000000b08037210 */ /* 0x000fe40007f3e0ff */
[----:B------:R-:W-:-:S03]  /*1680*/  LOP3.LUT R9, R4, 0x1fffff0, RZ, 0xc0, !PT ;  /* 0x01fffff004097812 */ /* 0x000fc600078ec0ff */
[----:B------:R-:W-:Y:S01]  /*1690*/  IMAD.X R0, RZ, RZ, R13, P1 ;  /* 0x000000ffff007224 */ /* 0x000fe200008e060d */
[----:B------:R-:W-:Y:S02]  /*16a0*/  IADD3 R9, PT, PT, -R9, RZ, RZ ;  /* 0x000000ff09097210 */ /* 0x000fe40007ffe1ff */
[----:B0-----:R-:W-:-:S04]  /*16b0*/  LEA R2, P2, R3, UR4, 0x2 ;  /* 0x0000000403027c11 */ /* 0x001fc8000f8410ff */
[----:B------:R-:W-:Y:S02]  /*16c0*/  IADD3 R2, P1, PT, R2, 0x2000, RZ ;  /* 0x0000200002027810 */ /* 0x000fe40007f3e0ff */
[----:B------:R-:W-:Y:S02]  /*16d0*/  LEA.HI.X R3, R3, UR5, R0, 0x2, P2 ;  /* 0x0000000503037c11 */ /* 0x000fe400090f1400 */
[----:B------:R-:W-:-:S03]  /*16e0*/  MOV R0, R8 ;  /* 0x0000000800007202 */ /* 0x000fc60000000f00 */
[----:B------:R-:W-:-:S07]  /*16f0*/  IMAD.X R3, RZ, RZ, R3, P1 ;  /* 0x000000ffff037224 */ /* 0x000fce00008e0603 */
.L_x_109:
        /* <DEDUP_REMOVED lines=16> */
[----:B------:R-:W-:Y:S01]  /*1800*/  IADD3 R9, PT, PT, R9, 0x10, RZ ;  /* 0x0000001009097810 */ /* 0x000fe20007ffe0ff */
[----:B------:R-:W-:-:S03]  /*1810*/  VIADD R0, R0, 0x1000 ;  /* 0x0000100000007836 */ /* 0x000fc60000000000 */
[----:B------:R-:W-:Y:S02]  /*1820*/  ISETP.NE.AND P1, PT, R9, RZ, PT ;  /* 0x000000ff0900720c */ /* 0x000fe40003f25270 */
[----:B0-----:R-:W-:-:S04]  /*1830*/  IADD3 R2, P2, PT, R2, 0x4000, RZ ;  /* 0x0000400002027810 */ /* 0x001fc80007f5e0ff */
[----:B------:R-:W-:Y:S01]  /*1840*/  IADD3.X R3, PT, PT, RZ, R3, RZ, P2, !PT ;  /* 0x00000003ff037210 */ /* 0x000fe200017fe4ff */
        /* <DEDUP_REMOVED lines=17> */
.L_x_108:
[----:B------:R-:W-:Y:S05]  /*1960*/  BSYNC.RECONVERGENT B2 ;  /* 0x0000000000027941 */ /* 0x000fea0003800200 */
.L_x_107:
[----:B------:R-:W-:Y:S05]  /*1970*/  @!P0 BRA `(.L_x_106) ;  /* 0x0000000400008947 */ /* 0x000fea0003800000 */
[----:B------:R-:W-:Y:S01]  /*1980*/  ISETP.GE.U32.AND P0, PT, R24, 0x8, PT ;  /* 0x000000081800780c */ /* 0x000fe20003f06070 */
[----:B------:R-:W-:Y:S01]  /*1990*/  BSSY.RECONVERGENT B2, `(.L_x_110) ;  /* 0x000001a000027945 */ /* 0x000fe20003800200 */
[----:B------:R-:W-:-:S04]  /*19a0*/  LOP3.LUT R7, R4, 0x7, RZ, 0xc0, !PT ;  /* 0x0000000704077812 */ /* 0x000fc800078ec0ff */
[----:B------:R-:W-:-:S07]  /*19b0*/  ISETP.NE.AND P1, PT, R7, RZ, PT ;  /* 0x000000ff0700720c */ /* 0x000fce0003f25270 */
[----:B------:R-:W-:Y:S06]  /*19c0*/  @!P0 BRA `(.L_x_111) ;  /* 0x0000000000588947 */ /* 0x000fec0003800000 */
[----:B------:R-:W0:Y:S01]  /*19d0*/  LDCU.64 UR4, c[0x0][0x380] ;  /* 0x00007000ff0477ac */ /* 0x000e220008000a00 */
[----:B------:R-:W-:-:S04]  /*19e0*/  IADD3 R3, P0, PT, R0, R11, RZ ;  /* 0x0000000b00037210 */ /* 0x000fc80007f1e0ff */
[----:B------:R-:W-:Y:S02]  /*19f0*/  IADD3.X R6, PT, PT, RZ, R13, RZ, P0, !PT ;  /* 0x0000000dff067210 */ /* 0x000fe400007fe4ff */
[----:B0-----:R-:W-:-:S04]  /*1a00*/  LEA R2, P0, R3, UR4, 0x2 ;  /* 0x0000000403027c11 */ /* 0x001fc8000f8010ff */
        /* <DEDUP_REMOVED lines=9> */
[----:B------:R-:W-:Y:S01]  /*1aa0*/  IADD3 R0, PT, PT, R0, 0x800, RZ ;  /* 0x0000080000007810 */ /* 0x000fe20007ffe0ff */
        /* <DEDUP_REMOVED lines=8> */
.L_x_111:
[----:B------:R-:W-:Y:S05]  /*1b30*/  BSYNC.RECONVERGENT B2 ;  /* 0x0000000000027941 */ /* 0x000fea0003800200 */
.L_x_110:
[----:B------:R-:W-:Y:S05]  /*1b40*/  @!P1 BRA `(.L_x_106) ;  /* 0x00000000008c9947 */ /* 0x000fea0003800000 */
[----:B------:R-:W-:Y:S01]  /*1b50*/  ISETP.GE.U32.AND P0, PT, R7, 0x4, PT ;  /* 0x000000040700780c */ /* 0x000fe20003f06070 */
[----:B------:R-:W-:Y:S01]  /*1b60*/  BSSY.RECONVERGENT B2, `(.L_x_112) ;  /* 0x0000012000027945 */ /* 0x000fe20003800200 */
[----:B------:R-:W-:-:S04]  /*1b70*/  LOP3.LUT R6, R4, 0x3, RZ, 0xc0, !PT ;  /* 0x0000000304067812 */ /* 0x000fc800078ec0ff */
[----:B------:R-:W-:-:S07]  /*1b80*/  ISETP.NE.AND P1, PT, R6, RZ, PT ;  /* 0x000000ff0600720c */ /* 0x000fce0003f25270 */
[----:B------:R-:W-:Y:S06]  /*1b90*/  @!P0 BRA `(.L_x_113) ;  /* 0x0000000000388947 */ /* 0x000fec0003800000 */
[----:B------:R-:W0:Y:S01]  /*1ba0*/  LDCU.64 UR4, c[0x0][0x380] ;  /* 0x00007000ff0477ac */ /* 0x000e220008000a00 */
[----:B------:R-:W-:-:S05]  /*1bb0*/  IADD3 R3, P0, PT, R0, R11, RZ ;  /* 0x0000000b00037210 */ /* 0x000fca0007f1e0ff */
[----:B------:R-:W-:Y:S01]  /*1bc0*/  IMAD.X R4, RZ, RZ, R13, P0 ;  /* 0x000000ffff047224 */ /* 0x000fe200000e060d */
[----:B0-----:R-:W-:-:S04]  /*1bd0*/  LEA R2, P0, R3, UR4, 0x2 ;  /* 0x0000000403027c11 */ /* 0x001fc8000f8010ff */
[----:B------:R-:W-:-:S05]  /*1be0*/  LEA.HI.X R3, R3, UR5, R4, 0x2, P0 ;  /* 0x0000000503037c11 */ /* 0x000fca00080f1404 */
[----:B------:R-:W2:Y:S04]  /*1bf0*/  LDG.E R5, desc[UR6][R2.64] ;  /* 0x0000000602057981 */ /* 0x000ea8000c1e1900 */
[----:B------:R-:W3:Y:S04]  /*1c00*/  LDG.E R4, desc[UR6][R2.64+0x400] ;  /* 0x0004000602047981 */ /* 0x000ee8000c1e1900 */
[----:B------:R-:W4:Y:S04]  /*1c10*/  LDG.E R7, desc[UR6][R2.64+0x800] ;  /* 0x0008000602077981 */ /* 0x000f28000c1e1900 */
[----:B------:R-:W5:Y:S01]  /*1c20*/  LDG.E R9, desc[UR6][R2.64+0xc00] ;  /* 0x000c000602097981 */ /* 0x000f62000c1e1900 */
[----:B------:R-:W-:Y:S01]  /*1c30*/  IADD3 R0, PT, PT, R0, 0x400, RZ ;  /* 0x0000040000007810 */ /* 0x000fe20007ffe0ff */
[----:B--2---:R-:W-:-:S04]  /*1c40*/  FADD R5, R10, R5 ;  /* 0x000000050a057221 */ /* 0x004fc80000000000 */
[----:B---3--:R-:W-:-:S04]  /*1c50*/  FADD R4, R5, R4 ;  /* 0x0000000405047221 */ /* 0x008fc80000000000 */
[----:B----4-:R-:W-:-:S04]  /*1c60*/  FADD R4, R4, R7 ;  /* 0x0000000704047221 */ /* 0x010fc80000000000 */
[----:B-----5:R-:W-:-:S07]  /*1c70*/  FADD R10, R4, R9 ;  /* 0x00000009040a7221 */ /* 0x020fce0000000000 */
.L_x_113:
[----:B------:R-:W-:Y:S05]  /*1c80*/  BSYNC.RECONVERGENT B2 ;  /* 0x0000000000027941 */ /* 0x000fea0003800200 */
.L_x_112:
[----:B------:R-:W-:Y:S05]  /*1c90*/  @!P1 BRA `(.L_x_106) ;  /* 0x0000000000389947 */ /* 0x000fea0003800000 */
[----:B------:R-:W0:Y:S01]  /*1ca0*/  LDCU.64 UR4, c[0x0][0x380] ;  /* 0x00007000ff0477ac */ /* 0x000e220008000a00 */
[----:B------:R-:W-:Y:S01]  /*1cb0*/  IADD3 R5, P0, PT, R0, R11, RZ ;  /* 0x0000000b00057210 */ /* 0x000fe20007f1e0ff */
[----:B------:R-:W-:-:S03]  /*1cc0*/  IMAD.MOV R0, RZ, RZ, -R6 ;  /* 0x000000ffff007224 */ /* 0x000fc600078e0a06 */
[----:B------:R-:W-:Y:S02]  /*1cd0*/  IADD3.X R4, PT, PT, RZ, R13, RZ, P0, !PT ;  /* 0x0000000dff047210 */ /* 0x000fe400007fe4ff */
[----:B0-----:R-:W-:-:S04]  /*1ce0*/  LEA R2, P1, R5, UR4, 0x2 ;  /* 0x0000000405027c11 */ /* 0x001fc8000f8210ff */
[----:B------:R-:W-:-:S09]  /*1cf0*/  LEA.HI.X R5, R5, UR5, R4, 0x2, P1 ;  /* 0x0000000505057c11 */ /* 0x000fd200088f1404 */
.L_x_114:
[----:B------:R-:W-:-:S06]  /*1d00*/  MOV R3, R5 ;  /* 0x0000000500037202 */ /* 0x000fcc0000000f00 */
[----:B------:R0:W2:Y:S01]  /*1d10*/  LDG.E R3, desc[UR6][R2.64] ;  /* 0x0000000602037981 */ /* 0x0000a2000c1e1900 */
[----:B------:R-:W-:-:S04]  /*1d20*/  IADD3 R0, PT, PT, R0, 0x1, RZ ;  /* 0x0000000100007810 */ /* 0x000fc80007ffe0ff */
[----:B------:R-:W-:Y:S02]  /*1d30*/  ISETP.NE.AND P0, PT, R0, RZ, PT ;  /* 0x000000ff0000720c */ /* 0x000fe40003f05270 */
[----:B0-----:R-:W-:-:S05]  /*1d40*/  IADD3 R2, P1, PT, R2, 0x400, RZ ;  /* 0x0000040002027810 */ /* 0x001fca0007f3e0ff */
[----:B------:R-:W-:Y:S02]  /*1d50*/  IMAD.X R5, RZ, RZ, R5, P1 ;  /* 0x000000ffff057224 */ /* 0x000fe400008e0605 */
[----:B--2---:R-:W-:-:S04]  /*1d60*/  FADD R10, R3, R10 ;  /* 0x0000000a030a7221 */ /* 0x004fc80000000000 */
[----:B------:R-:W-:Y:S05]  /*1d70*/  @P0 BRA `(.L_x_114) ;  /* 0xfffffffc00e00947 */ /* 0x000fea000383ffff */
.L_x_106:
[----:B------:R-:W-:Y:S05]  /*1d80*/  BSYNC.RECONVERGENT B1 ;  /* 0x0000000000017941 */ /* 0x000fea0003800200 */
.L_x_104:
[----:B------:R-:W0:Y:S01]  /*1d90*/  S2R R6, SR_LANEID ;  /* 0x0000000000067919 */ /* 0x000e220000000000 */
[----:B------:R-:W-:Y:S02]  /*1da0*/  MOV R3, R10 ;  /* 0x0000000a00037202 */ /* 0x000fe40000000f00 */
[----:B------:R-:W-:-:S03]  /*1db0*/  ISETP.NE.AND P5, PT, R8, RZ, PT ;  /* 0x000000ff0800720c */ /* 0x000fc60003fa5270 */
        /* <DEDUP_REMOVED lines=39> */
.L_x_102:
[----:B------:R-:W-:Y:S05]  /*2030*/  BSYNC.RECONVERGENT B0 ;  /* 0x0000000000007941 */ /* 0x000fea0003800200 */
.L_x_87:
[----:B------:R-:W-:Y:S05]  /*2040*/  @P5 EXIT ;  /* 0x000000000000594d */ /* 0x000fea0003800000 */
[----:B01----:R-:W0:Y:S01]  /*2050*/  LDC.64 R2, c[0x0][0x388] ;  /* 0x0000e200ff027b82 */ /* 0x003e220000000a00 */
[----:B------:R-:W2:Y:S02]  /*2060*/  LDCU UR4, c[0x0][0x39c] ;  /* 0x00007380ff0477ac */ /* 0x000ea40008000800 */
[----:B--2---:R-:W-:-:S05]  /*2070*/  FADD R5, R8, UR4 ;  /* 0x0000000408057e21 */ /* 0x004fca0008000000 */
[----:B0-----:R-:W-:Y:S01]  /*2080*/  STG.E desc[UR6][R2.64], R5 ;  /* 0x0000000502007986 */ /* 0x001fe2000c101906 */
[----:B------:R-:W-:Y:S05]  /*2090*/  EXIT ;  /* 0x000000000000794d */ /* 0x000fea0003800000 */
.L_x_115:
        /* <DEDUP_REMOVED lines=14> */
.L_x_239:


//--------------------- .text._ZN3cub18CUB_300001_SM_10006detail6reduce28DeviceReduceSingleTileKernelINS2_10policy_hubIfjN4cuda3std3__44plusIfEEE10Policy1000EPfSC_iS9_ffNS7_10__identityEEEvT0_T1_T2_T3_T4_T6_ --------------------------
	.section	.text._ZN3cub18CUB_300001_SM_10006detail6reduce28DeviceReduceSingleTileKernelINS2_10policy_hubIfjN4cuda3std3__44plusIfEEE10Policy1000EPfSC_iS9_ffNS7_10__identityEEEvT0_T1_T2_T3_T4_T6_,"ax",@progbits
	.align	128
        .global         _ZN3cub18CUB_300001_SM_10006detail6reduce28DeviceReduceSingleTileKernelINS2_10policy_hubIfjN4cuda3std3__44plusIfEEE10Policy1000EPfSC_iS9_ffNS7_10__identityEEEvT0_T1_T2_T3_T4_T6_
        .type           _ZN3cub18CUB_300001_SM_10006detail6reduce28DeviceReduceSingleTileKernelINS2_10policy_hubIfjN4cuda3std3__44plusIfEEE10Policy1000EPfSC_iS9_ffNS7_10__identityEEEvT0_T1_T2_T3_T4_T6_,@function
        .size           _ZN3cub18CUB_300001_SM_10006detail6reduce28DeviceReduceSingleTileKernelINS2_10policy_hubIfjN4cuda3std3__44plusIfEEE10Policy1000EPfSC_iS9_ffNS7_10__identityEEEvT0_T1_T2_T3_T4_T6_,(.L_x_240 - _ZN3cub18CUB_300001_SM_10006detail6reduce28DeviceReduceSingleTileKernelINS2_10policy_hubIfjN4cuda3std3__44plusIfEEE10Policy1000EPfSC_iS9_ffNS7_10__identityEEEvT0_T1_T2_T3_T4_T6_)
        .other          _ZN3cub18CUB_300001_SM_10006detail6reduce28DeviceReduceSingleTileKernelINS2_10policy_hubIfjN4cuda3std3__44plusIfEEE10Policy1000EPfSC_iS9_ffNS7_10__identityEEEvT0_T1_T2_T3_T4_T6_,@"STO_CUDA_ENTRY STV_DEFAULT"
_ZN3cub18CUB_300001_SM_10006detail6reduce28DeviceReduceSingleTileKernelINS2_10policy_hubIfjN4cuda3std3__44plusIfEEE10Policy1000EPfSC_iS9_ffNS7_10__identityEEEvT0_T1_T2_T3_T4_T6_:
.text._ZN3cub18CUB_300001_SM_10006detail6reduce28DeviceReduceSingleTileKernelINS2_10policy_hubIfjN4cuda3std3__44plusIfEEE10Policy1000EPfSC_iS9_ffNS7_10__identityEEEvT0_T1_T2_T3_T4_T6_:
        /* <DEDUP_REMOVED lines=13> */
.L_x_116:
        /* <DEDUP_REMOVED lines=16> */
.L_x_121:
[----:B------:R-:W-:Y:S05]  /*01d0*/  BSYNC.RECONVERGENT B1 ;  /* 0x0000000000017941 */ /* 0x000fea0003800200 */
.L_x_120:
        /* <DEDUP_REMOVED lines=16> */
.L_x_126:
        /* <DEDUP_REMOVED lines=9> */
.L_x_125:
[----:B------:R-:W-:Y:S05]  /*0370*/  BSYNC.RECONVERGENT B2 ;  /* 0x0000000000027941 */ /* 0x000fea0003800200 */
.L_x_124:
        /* <DEDUP_REMOVED lines=8> */
.L_x_129:
        /* <DEDUP_REMOVED lines=43> */
.L_x_128:
[----:B------:R-:W-:Y:S05]  /*06b0*/  BSYNC.RECONVERGENT B2 ;  /* 0x0000000000027941 */ /* 0x000fea0003800200 */
.L_x_127:
        /* <DEDUP_REMOVED lines=26> */
.L_x_131:
[----:B------:R-:W-:Y:S05]  /*0860*/  BSYNC.RECONVERGENT B2 ;  /* 0x0000000000027941 */ /* 0x000fea0003800200 */
.L_x_130:
        /* <DEDUP_REMOVED lines=12> */
.L_x_123:
[----:B------:R-:W-:Y:S05]  /*0930*/  BSYNC.RECONVERGENT B1 ;  /* 0x0000000000017941 */ /* 0x000fea0003800200 */
.L_x_122:
        /* <DEDUP_REMOVED lines=10> */
[----:B------:R-:W1:Y:S06]  /*09e0*/  SHFL.DOWN PT, R3, R0, 0x2, 0x1f ;  /* 0x08401f0000037f89 */ /* 0x000e6c00000e0000 */
[----:B------:R-:W2:Y:S01]  /*09f0*/  @!P1 S2R R6, SR_CgaCtaId ;  /* 0x0000000000069919 */ /* 0x000ea20000008800 */
[----:B0-----:R-:W-:Y:S02]  /*0a00*/  @!P1 MOV R5, 0x400 ;  /* 0x0000040000059802 */ /* 0x001fe40000000f00 */
[----:B------:R-:W-:-:S04]  /*0a10*/  @!P1 SHF.R.U32.HI R4, RZ, 0x3, R2 ;  /* 0x00000003ff049819 */ /* 0x000fc80000011602 */
[----:B------:R-:W-:Y:S01]  /*0a20*/  @!P1 LOP3.LUT R4, R4, 0x7c, RZ, 0xc0, !PT ;  /* 0x0000007c04049812 */ /* 0x000fe200078ec0ff */
[----:B-1----:R-:W-:Y:S01]  /*0a30*/  @!P0 FADD R0, R0, R3 ;  /* 0x0000000300008221 */ /* 0x002fe20000000000 */
[----:B------:R-:W-:-:S04]  /*0a40*/  ISETP.GT.AND P0, PT, R8, 0x1b, PT ;  /* 0x0000001b0800780c */ /* 0x000fc80003f04270 */
[----:B------:R-:W0:Y:S01]  /*0a50*/  SHFL.DOWN PT, R3, R0, 0x4, 0x1f ;  /* 0x08801f0000037f89 */ /* 0x000e2200000e0000 */
[----:B--2---:R-:W-:-:S04]  /*0a60*/  @!P1 LEA R5, R6, R5, 0x18 ;  /* 0x0000000506059211 */ /* 0x004fc800078ec0ff */
        /* <DEDUP_REMOVED lines=16> */
[----:B0-----:R-:W0:Y:S04]  /*0b70*/  LDS.128 R4, [UR4+0x10] ;  /* 0x00001004ff047984 */ /* 0x001e280008000c00 */
[----:B------:R-:W1:Y:S04]  /*0b80*/  LDS.128 R12, [UR4+0x20] ;  /* 0x00002004ff0c7984 */ /* 0x000e680008000c00 */
[----:B------:R-:W2:Y:S04]  /*0b90*/  LDS.128 R8, [UR4+0x30] ;  /* 0x00003004ff087984 */ /* 0x000ea80008000c00 */
[----:B------:R-:W3:Y:S01]  /*0ba0*/  LDS.128 R16, [UR4+0x40] ;  /* 0x00004004ff107984 */ /* 0x000ee20008000c00 */
[----:B0-----:R-:W-:-:S04]  /*0bb0*/  FADD R5, R0, R5 ;  /* 0x0000000500057221 */ /* 0x001fc80000000000 */
[----:B------:R-:W-:-:S04]  /*0bc0*/  FADD R6, R5, R6 ;  /* 0x0000000605067221 */ /* 0x000fc80000000000 */
[----:B------:R-:W-:-:S04]  /*0bd0*/  FADD R7, R6, R7 ;  /* 0x0000000706077221 */ /* 0x000fc80000000000 */
[----:B-1----:R-:W-:-:S04]  /*0be0*/  FADD R12, R7, R12 ;  /* 0x0000000c070c7221 */ /* 0x002fc80000000000 */
[----:B------:R-:W-:-:S04]  /*0bf0*/  FADD R13, R12, R13 ;  /* 0x0000000d0c0d7221 */ /* 0x000fc80000000000 */
[----:B------:R-:W-:-:S04]  /*0c00*/  FADD R14, R13, R14 ;  /* 0x0000000e0d0e7221 */ /* 0x000fc80000000000 */
[----:B------:R-:W-:-:S04]  /*0c10*/  FADD R15, R14, R15 ;  /* 0x0000000f0e0f7221 */ /* 0x000fc80000000000 */
[----:B--2---:R-:W-:-:S04]  /*0c20*/  FADD R8, R15, R8 ;  /* 0x000000080f087221 */ /* 0x004fc80000000000 */
[----:B------:R-:W-:-:S04]  /*0c30*/  FADD R9, R8, R9 ;  /* 0x0000000908097221 */ /* 0x000fc80000000000 */
[----:B------:R-:W-:-:S04]  /*0c40*/  FADD R10, R9, R10 ;  /* 0x0000000a090a7221 */ /* 0x000fc80000000000 */
[----:B------:R-:W-:-:S04]  /*0c50*/  FADD R11, R10, R11 ;  /* 0x0000000b0a0b7221 */ /* 0x000fc80000000000 */
[----:B---3--:R-:W-:-:S04]  /*0c60*/  FADD R16, R11, R16 ;  /* 0x000000100b107221 */ /* 0x008fc80000000000 */
[----:B------:R-:W-:-:S04]  /*0c70*/  FADD R17, R16, R17 ;  /* 0x0000001110117221 */ /* 0x000fc80000000000 */
[----:B------:R-:W-:-:S04]  /*0c80*/  FADD R18, R17, R18 ;  /* 0x0000001211127221 */ /* 0x000fc80000000000 */
[----:B------:R-:W-:Y:S01]  /*0c90*/  FADD R0, R18, R19 ;  /* 0x0000001312007221 */ /* 0x000fe20000000000 */
[----:B------:R-:W-:Y:S06]  /*0ca0*/  BRA `(.L_x_133) ;  /* 0x0000003400707947 */ /* 0x000fec0003800000 */
.L_x_132:
        /* <DEDUP_REMOVED lines=23> */
[-C--:B------:R-:W-:Y:S02]  /*0e20*/  ISETP.GT.AND P0, PT, R5, R4.reuse, PT ;  /* 0x000000040500720c */ /* 0x080fe40003f04270 */
[----:B------:R-:W-:Y:S02]  /*0e30*/  IADD3 R5, PT, PT, R9, 0x10, RZ ;  /* 0x0000001009057810 */ /* 0x000fe40007ffe0ff */
        /* <DEDUP_REMOVED lines=20> */
[----:B------:R-:W0:Y:S04]  /*0f80*/  LDS.128 R16, [UR4+0x10] ;  /* 0x00001004ff107984 */ /* 0x000e280008000c00 */
[----:B----4-:R-:W1:Y:S04]  /*0f90*/  LDS.128 R4, [UR4+0x20] ;  /* 0x00002004ff047984 */ /* 0x010e680008000c00 */
[----:B------:R-:W2:Y:S04]  /*0fa0*/  LDS.128 R8, [UR4+0x30] ;  /* 0x00003004ff087984 */ /* 0x000ea80008000c00 */
[----:B------:R-:W3:Y:S01]  /*0fb0*/  LDS.128 R12, [UR4+0x40] ;  /* 0x00004004ff0c7984 */ /* 0x000ee20008000c00 */
[----:B0-----:R-:W-:Y:S01]  /*0fc0*/  @P2 FADD R0, R0, R17 ;  /* 0x0000001100002221 */ /* 0x001fe20000000000 */
[----:B------:R-:W-:-:S03]  /*0fd0*/  ISETP.GT.AND P2, PT, R3, 0x80, PT ;  /* 0x000000800300780c */ /* 0x000fc60003f44270 */
[----:B------:R-:W-:Y:S01]  /*0fe0*/  @P3 FADD R0, R0, R18 ;  /* 0x0000001200003221 */ /* 0x000fe20000000000 */
[----:B------:R-:W-:-:S03]  /*0ff0*/  ISETP.GT.AND P3, PT, R3, 0xa0, PT ;  /* 0x000000a00300780c */ /* 0x000fc60003f64270 */
[----:B------:R-:W-:Y:S01]  /*1000*/  @P1 FADD R0, R0, R19 ;  /* 0x0000001300001221 */ /* 0x000fe20000000000 */
[----:B------:R-:W-:-:S05]  /*1010*/  ISETP.GT.AND P1, PT, R3, 0xe0, PT ;  /* 0x000000e00300780c */ /* 0x000fca0003f24270 */
[----:B-1----:R-:W-:Y:S01]  /*1020*/  @P2 FADD R0, R0, R4 ;  /* 0x0000000400002221 */ /* 0x002fe20000000000 */
[----:B------:R-:W-:-:S03]  /*1030*/  ISETP.GT.AND P2, PT, R3, 0x100, PT ;  /* 0x000001000300780c */ /* 0x000fc60003f44270 */
[----:B------:R-:W-:Y:S01]  /*1040*/  @P3 FADD R0, R0, R5 ;  /* 0x0000000500003221 */ /* 0x000fe20000000000 */
[----:B------:R-:W-:-:S03]  /*1050*/  ISETP.GT.AND P3, PT, R3, 0x120, PT ;  /* 0x000001200300780c */ /* 0x000fc60003f64270 */
[----:B------:R-:W-:Y:S01]  /*1060*/  @P4 FADD R0, R0, R6 ;  /* 0x0000000600004221 */ /* 0x000fe20000000000 */
[----:B------:R-:W-:-:S03]  /*1070*/  ISETP.GT.AND P4, PT, R3, 0x140, PT ;  /* 0x000001400300780c */ /* 0x000fc60003f84270 */
[----:B------:R-:W-:Y:S01]  /*1080*/  @P1 FADD R0, R0, R7 ;  /* 0x0000000700001221 */ /* 0x000fe20000000000 */
[----:B------:R-:W-:-:S03]  /*1090*/  ISETP.GT.AND P1, PT, R3, 0x160, PT ;  /* 0x000001600300780c */ /* 0x000fc60003f24270 */
[----:B--2---:R-:W-:Y:S01]  /*10a0*/  @P2 FADD R0, R0, R8 ;  /* 0x0000000800002221 */ /* 0x004fe20000000000 */
[----:B------:R-:W-:-:S03]  /*10b0*/  ISETP.GT.AND P2, PT, R3, 0x180, PT ;  /* 0x000001800300780c */ /* 0x000fc60003f44270 */
[----:B------:R-:W-:Y:S01]  /*10c0*/  @P3 FADD R0, R0, R9 ;  /* 0x0000000900003221 */ /* 0x000fe20000000000 */
[----:B------:R-:W-:-:S03]  /*10d0*/  ISETP.GT.AND P3, PT, R3, 0x1a0, PT ;  /* 0x000001a00300780c */ /* 0x000fc60003f64270 */
[----:B------:R-:W-:Y:S01]  /*10e0*/  @P4 FADD R0, R0, R10 ;  /* 0x0000000a00004221 */ /* 0x000fe20000000000 */
[----:B------:R-:W-:-:S03]  /*10f0*/  ISETP.GT.AND P4, PT, R3, 0x1c0, PT ;  /* 0x000001c00300780c */ /* 0x000fc60003f84270 */
[----:B------:R-:W-:Y:S01]  /*1100*/  @P1 FADD R0, R0, R11 ;  /* 0x0000000b00001221 */ /* 0x000fe20000000000 */
[----:B------:R-:W-:-:S03]  /*1110*/  ISETP.GT.AND P1, PT, R3, 0x1e0, PT ;  /* 0x000001e00300780c */ /* 0x000fc60003f24270 */
[----:B---3--:R-:W-:-:S04]  /*1120*/  @P2 FADD R0, R0, R12 ;  /* 0x0000000c00002221 */ /* 0x008fc80000000000 */
[----:B------:R-:W-:-:S04]  /*1130*/  @P3 FADD R0, R0, R13 ;  /* 0x0000000d00003221 */ /* 0x000fc80000000000 */
[----:B------:R-:W-:-:S04]  /*1140*/  @P4 FADD R0, R0, R14 ;  /* 0x0000000e00004221 */ /* 0x000fc80000000000 */
[----:B------:R-:W-:Y:S01]  /*1150*/  @P1 FADD R0, R0, R15 ;  /* 0x0000000f00001221 */ /* 0x000fe20000000000 */
[----:B------:R-:W-:Y:S06]  /*1160*/  BRA `(.L_x_133) ;  /* 0x0000003000407947 */ /* 0x000fec0003800000 */
.L_x_119:
[----:B------:R-:W0:Y:S01]  /*1170*/  S2R R2, SR_TID.X ;  /* 0x0000000000027919 */ /* 0x000e220000002100 */
[----:B------:R-:W1:Y:S01]  /*1180*/  LDC.64 R4, c[0x0][0x380] ;  /* 0x0000e000ff047b82 */ /* 0x000e620000000a00 */
[----:B0-----:R-:W-:-:S05]  /*1190*/  SHF.L.U32 R7, R2, 0x1, RZ ;  /* 0x0000000102077819 */ /* 0x001fca00000006ff */
[----:B-1----:R-:W-:-:S05]  /*11a0*/  IMAD.WIDE.U32 R4, R7, 0x4, R4 ;  /* 0x0000000407047825 */ /* 0x002fca00078e0004 */
[----:B------:R-:W2:Y:S04]  /*11b0*/  LDG.E.64.CONSTANT R14, desc[UR6][R4.64] ;  /* 0x00000006040e7981 */ /* 0x000ea8000c1e9b00 */
[----:B------:R-:W3:Y:S04]  /*11c0*/  LDG.E.64.CONSTANT R16, desc[UR6][R4.64+0x1000] ;  /* 0x0010000604107981 */ /* 0x000ee8000c1e9b00 */
[----:B------:R-:W4:Y:S04]  /*11d0*/  LDG.E.64.CONSTANT R18, desc[UR6][R4.64+0x2000] ;  /* 0x0020000604127981 */ /* 0x000f28000c1e9b00 */
[----:B------:R-:W5:Y:S04]  /*11e0*/  LDG.E.64.CONSTANT R20, desc[UR6][R4.64+0x3000] ;  /* 0x0030000604147981 */ /* 0x000f68000c1e9b00 */
[----:B------:R-:W5:Y:S04]  /*11f0*/  LDG.E.64.CONSTANT R12, desc[UR6][R4.64+0x4000] ;  /* 0x00400006040c7981 */ /* 0x000f68000c1e9b00 */
[----:B------:R-:W5:Y:S04]  /*1200*/  LDG.E.64.CONSTANT R10, desc[UR6][R4.64+0x5000] ;  /* 0x00500006040a7981 */ /* 0x000f68000c1e9b00 */
[----:B------:R-:W5:Y:S04]  /*1210*/  LDG.E.64.CONSTANT R6, desc[UR6][R4.64+0x6000] ;  /* 0x0060000604067981 */ /* 0x000f68000c1e9b00 */
[----:B------:R-:W5:Y:S01]  /*1220*/  LDG.E.64.CONSTANT R8, desc[UR6][R4.64+0x7000] ;  /* 0x0070000604087981 */ /* 0x000f62000c1e9b00 */
[----:B------:R-:W-:Y:S01]  /*1230*/  ISETP.GE.U32.AND P0, PT, R3, 0x4000, PT ;  /* 0x000040000300780c */ /* 0x000fe20003f06070 */
[----:B--2---:R-:W-:Y:S01]  /*1240*/  FADD R14, R14, R15 ;  /* 0x0000000f0e0e7221 */ /* 0x004fe20000000000 */
[----:B---3--:R-:W-:Y:S01]  /*1250*/  FADD R17, R16, R17 ;  /* 0x0000001110117221 */ /* 0x008fe20000000000 */
[----:B----4-:R-:W-:-:S03]  /*1260*/  FADD R18, R18, R19 ;  /* 0x0000001312127221 */ /* 0x010fc60000000000 */
[----:B------:R-:W-:Y:S01]  /*1270*/  FADD R14, R14, R17 ;  /* 0x000000110e0e7221 */ /* 0x000fe20000000000 */
[----:B-----5:R-:W-:Y:S01]  /*1280*/  FADD R21, R20, R21 ;  /* 0x0000001514157221 */ /* 0x020fe20000000000 */
[----:B------:R-:W-:Y:S02]  /*1290*/  HFMA2 R20, -RZ, RZ, 0, 0.0078125 ;  /* 0x00002000ff147431 */ /* 0x000fe400000001ff */
[----:B------:R-:W-:Y:S01]  /*12a0*/  FADD R12, R12, R13 ;  /* 0x0000000d0c0c7221 */ /* 0x000fe20000000000 */
[----:B------:R-:W-:Y:S01]  /*12b0*/  FADD R21, R18, R21 ;  /* 0x0000001512157221 */ /* 0x000fe20000000000 */
[----:B------:R-:W-:-:S03]  /*12c0*/  FADD R11, R10, R11 ;  /* 0x0000000b0a0b7221 */ /* 0x000fc60000000000 */
[----:B------:R-:W-:Y:S01]  /*12d0*/  FADD R14, R14, R21 ;  /* 0x000000150e0e7221 */ /* 0x000fe20000000000 */
[----:B------:R-:W-:Y:S01]  /*12e0*/  FADD R6, R6, R7 ;  /* 0x0000000706067221 */ /* 0x000fe20000000000 */
[----:B------:R-:W-:Y:S01]  /*12f0*/  FADD R11, R12, R11 ;  /* 0x0000000b0c0b7221 */ /* 0x000fe20000000000 */
[----:B------:R-:W-:-:S04]  /*1300*/  FADD R9, R8, R9 ;  /* 0x0000000908097221 */ /* 0x000fc80000000000 */
[----:B------:R-:W-:-:S04]  /*1310*/  FADD R6, R6, R9 ;  /* 0x0000000906067221 */ /* 0x000fc80000000000 */
[----:B------:R-:W-:-:S04]  /*1320*/  FADD R11, R11, R6 ;  /* 0x000000060b0b7221 */ /* 0x000fc80000000000 */
[----:B------:R-:W-:Y:S01]  /*1330*/  FADD R0, R14, R11 ;  /* 0x0000000b0e007221 */ /* 0x000fe20000000000 */
[----:B------:R-:W-:Y:S06]  /*1340*/  @!P0 BRA `(.L_x_134) ;  /* 0x00000000008c8947 */ /* 0x000fec0003800000 */
[----:B------:R-:W0:Y:S01]  /*1350*/  LDC R24, c[0x0][0x390] ;  /* 0x0000e400ff187b82 */ /* 0x000e220000000800 */
[----:B------:R-:W-:Y:S02]  /*1360*/  IADD3 R21, PT, PT, R3, -0x2000, RZ ;  /* 0xffffe00003157810 */ /* 0x000fe40007ffe0ff */
[----:B------:R-:W-:-:S07]  /*1370*/  MOV R20, 0x2000 ;  /* 0x0000200000147802 */ /* 0x000fce0000000f00 */
.L_x_136:
[----:B------:R-:W-:-:S05]  /*1380*/  IMAD.WIDE R26, R20, 0x4, R4 ;  /* 0x00000004141a7825 */ /* 0x000fca00078e0204 */
[----:B------:R-:W2:Y:S04]  /*1390*/  LDG.E.64.CONSTANT R14, desc[UR6][R26.64+0x6000] ;  /* 0x006000061a0e7981 */ /* 0x000ea8000c1e9b00 */
[----:B------:R-:W2:Y:S04]  /*13a0*/  LDG.E.64.CONSTANT R6, desc[UR6][R26.64+0x7000] ;  /* 0x007000061a067981 */ /* 0x000ea8000c1e9b00 */
[----:B------:R-:W3:Y:S04]  /*13b0*/  LDG.E.64.CONSTANT R22, desc[UR6][R26.64] ;  /* 0x000000061a167981 */ /* 0x000ee8000c1e9b00 */
[----:B------:R-:W4:Y:S04]  /*13c0*/  LDG.E.64.CONSTANT R18, desc[UR6][R26.64+0x1000] ;  /* 0x001000061a127981 */ /* 0x000f28000c1e9b00 */
[----:B------:R-:W5:Y:S04]  /*13d0*/  LDG.E.64.CONSTANT R16, desc[UR6][R26.64+0x2000] ;  /* 0x002000061a107981 */ /* 0x000f68000c1e9b00 */
[----:B------:R-:W5:Y:S04]  /*13e0*/  LDG.E.64.CONSTANT R12, desc[UR6][R26.64+0x3000] ;  /* 0x003000061a0c7981 */ /* 0x000f68000c1e9b00 */
[----:B------:R-:W5:Y:S04]  /*13f0*/  LDG.E.64.CONSTANT R10, desc[UR6][R26.64+0x4000] ;  /* 0x004000061a0a7981 */ /* 0x000f68000c1e9b00 */
[----:B------:R-:W5:Y:S01]  /*1400*/  LDG.E.64.CONSTANT R8, desc[UR6][R26.64+0x5000] ;  /* 0x005000061a087981 */ /* 0x000f62000c1e9b00 */
[----:B0-----:R-:W-:Y:S01]  /*1410*/  MOV R3, R24 ;  /* 0x0000001800037202 */ /* 0x001fe20000000f00 */
[----:B--2---:R-:W-:-:S03]  /*1420*/  FADD R15, R15, R6 ;  /* 0x000000060f0f7221 */ /* 0x004fc60000000000 */
[----:B------:R-:W-:Y:S01]  /*1430*/  IADD3 R6, PT, PT, -R20, R3, RZ ;  /* 0x0000000314067210 */ /* 0x000fe20007ffe1ff */
[----:B---3--:R-:W-:-:S03]  /*1440*/  FADD R0, R22, R0 ;  /* 0x0000000016007221 */ /* 0x008fc60000000000 */
[----:B------:R-:W-:Y:S01]  /*1450*/  ISETP.GE.AND P0, PT, R6, 0x2000, PT ;  /* 0x000020000600780c */ /* 0x000fe20003f06270 */
[----:B----4-:R-:W-:Y:S01]  /*1460*/  FADD R23, R23, R18 ;  /* 0x0000001217177221 */ /* 0x010fe20000000000 */
[----:B-----5:R-:W-:Y:S01]  /*1470*/  FADD R18, R19, R16 ;  /* 0x0000001013127221 */ /* 0x020fe20000000000 */
[----:B------:R-:W-:Y:S01]  /*1480*/  FADD R17, R17, R12 ;  /* 0x0000000c11117221 */ /* 0x000fe20000000000 */
[----:B------:R-:W-:Y:S01]  /*1490*/  FADD R12, R13, R10 ;  /* 0x0000000a0d0c7221 */ /* 0x000fe20000000000 */
[----:B------:R-:W-:Y:S01]  /*14a0*/  FADD R11, R11, R8 ;  /* 0x000000080b0b7221 */ /* 0x000fe20000000000 */
[----:B------:R-:W-:Y:S01]  /*14b0*/  FADD R8, R9, R14 ;  /* 0x0000000e09087221 */ /* 0x000fe20000000000 */
[----:B------:R-:W-:Y:S01]  /*14c0*/  FADD R0, R0, R23 ;  /* 0x0000001700007221 */ /* 0x000fe20000000000 */
[----:B------:R-:W-:Y:S01]  /*14d0*/  FADD R17, R18, R17 ;  /* 0x0000001112117221 */ /* 0x000fe20000000000 */
[----:B------:R-:W-:Y:S01]  /*14e0*/  FADD R11, R12, R11 ;  /* 0x0000000b0c0b7221 */ /* 0x000fe20000000000 */
[----:B------:R-:W-:-:S02]  /*14f0*/  FADD R8, R8, R15 ;  /* 0x0000000f08087221 */ /* 0x000fc40000000000 */
[----:B------:R-:W-:Y:S02]  /*1500*/  FADD R0, R0, R17 ;  /* 0x0000001100007221 */ /* 0x000fe40000000000 */
[----:B------:R-:W-:-:S04]  /*1510*/  FADD R11, R11, R8 ;  /* 0x000000080b0b7221 */ /* 0x000fc80000000000 */
[----:B------:R-:W-:-:S04]  /*1520*/  FADD R11, R0, R11 ;  /* 0x0000000b000b7221 */ /* 0x000fc80000000000 */
[----:B------:R-:W-:Y:S01]  /*1530*/  FADD R0, R7, R11 ;  /* 0x0000000b07007221 */ /* 0x000fe20000000000 */
[----:B------:R-:W-:Y:S06]  /*1540*/  @!P0 BRA `(.L_x_135) ;  /* 0x0000000800308947 */ /* 0x000fec0003800000 */
[----:B------:R-:W-:-:S04]  /*1550*/  IADD3 R20, PT, PT, R20, 0x2000, RZ ;  /* 0x0000200014147810 */ /* 0x000fc80007ffe0ff */
[----:B------:R-:W-:-:S13]  /*1560*/  ISETP.GT.AND P0, PT, R20, R21, PT ;  /* 0x000000151400720c */ /* 0x000fda0003f04270 */
[----:B------:R-:W-:Y:S05]  /*1570*/  @!P0 BRA `(.L_x_136) ;  /* 0xfffffffc00808947 */ /* 0x000fea000383ffff */
.L_x_134:
        /* <DEDUP_REMOVED lines=20> */
.L_x_140:
        /* <DEDUP_REMOVED lines=8> */
.L_x_139:
[----:B------:R-:W-:Y:S05]  /*1740*/  BSYNC.RECONVERGENT B2 ;  /* 0x0000000000027941 */ /* 0x000fea0003800200 */
.L_x_138:
[----:B------:R-:W-:Y:S05]  /*1750*/  @!P1 BRA `(.L_x_137) ;  /* 0x0000000400a89947 */ /* 0x000fea0003800000 */
[----:B------:R-:W0:Y:S01]  /*1760*/  LDCU.64 UR4, c[0x0][0x380] ;  /* 0x00007000ff0477ac */ /* 0x000e220008000a00 */
[----:B------:R-:W-:Y:S01]  /*1770*/  IADD3 R5, PT, PT, R11, -R10, RZ ;  /* 0x8000000a0b057210 */ /* 0x000fe20007ffe0ff */
[----:B------:R-:W-:Y:S01]  /*1780*/  BSSY.RECONVERGENT B2, `(.L_x_141) ;  /* 0x000003b000027945 */ /* 0x000fe20003800200 */
[----:B------:R-:W-:Y:S02]  /*1790*/  IADD3 R3, P0, PT, R10, R20, RZ ;  /* 0x000000140a037210 */ /* 0x000fe40007f1e0ff */
[----:B------:R-:W-:Y:S02]  /*17a0*/  ISETP.GT.AND P1, PT, R5, 0x1800, PT ;  /* 0x000018000500780c */ /* 0x000fe40003f24270 */
[----:B------:R-:W-:Y:S02]  /*17b0*/  IADD3.X R6, PT, PT, RZ, RZ, RZ, P0, !PT ;  /* 0x000000ffff067210 */ /* 0x000fe400007fe4ff */
[----:B0-----:R-:W-:-:S04]  /*17c0*/  LEA R4, P0, R3, UR4, 0x2 ;  /* 0x0000000403047c11 */ /* 0x001fc8000f8010ff */
[----:B------:R-:W-:Y:S02]  /*17d0*/  LEA.HI.X R3, R3, UR5, R6, 0x2, P0 ;  /* 0x0000000503037c11 */ /* 0x000fe400080f1406 */
[----:B------:R-:W-:-:S04]  /*17e0*/  IADD3 R4, P0, PT, R4, 0x1000, RZ ;  /* 0x0000100004047810 */ /* 0x000fc80007f1e0ff */
[----:B------:R-:W-:Y:S02]  /*17f0*/  IADD3.X R5, PT, PT, RZ, R3, RZ, P0, !PT ;  /* 0x00000003ff057210 */ /* 0x000fe400007fe4ff */
[----:B------:R-:W-:Y:S02]  /*1800*/  PLOP3.LUT P0, PT, PT, PT, PT, 0x80, 0x8 ;  /* 0x000000000008781c */ /* 0x000fe40003f0f070 */
[----:B------:R-:W-:Y:S01]  /*1810*/  IADD3 R3, PT, PT, R10, R20, RZ ;  /* 0x000000140a037210 */ /* 0x000fe20007ffe0ff */
[----:B------:R-:W-:Y:S10]  /*1820*/  @!P1 BRA `(.L_x_142) ;  /* 0x0000000000c09947 */ /* 0x000ff40003800000 */
[----:B------:R-:W-:Y:S02]  /*1830*/  PLOP3.LUT P0, PT, PT, PT, PT, 0x8, 0x80 ;  /* 0x000000000080781c */ /* 0x000fe40003f0e170 */
[----:B------:R-:W-:-:S11]  /*1840*/  IADD3 R13, PT, PT, R11, -0x1800, RZ ;  /* 0xffffe8000b0d7810 */ /* 0x000fd60007ffe0ff */
.L_x_143:
        /* <DEDUP_REMOVED lines=46> */
.L_x_142:
[----:B------:R-:W-:Y:S05]  /*1b30*/  BSYNC.RECONVERGENT B2 ;  /* 0x0000000000027941 */ /* 0x000fea0003800200 */
.L_x_141:
        /* <DEDUP_REMOVED lines=31> */
.L_x_145:
[----:B------:R-:W-:Y:S05]  /*1d30*/  BSYNC.RECONVERGENT B2 ;  /* 0x0000000000027941 */ /* 0x000fea0003800200 */
.L_x_144:
        /* <DEDUP_REMOVED lines=9> */
[----:B----4-:R-:W-:-:S04]  /*1dd0*/  FADD R0, R0, R3 ;  /* 0x0000000300007221 */ /* 0x010fc80000000000 */
[----:B--2---:R-:W-:-:S04]  /*1de0*/  FADD R0, R0, R9 ;  /* 0x0000000900007221 */ /* 0x004fc80000000000 */
[----:B---3--:R-:W-:-:S07]  /*1df0*/  FADD R0, R0, R11 ;  /* 0x0000000b00007221 */ /* 0x008fce0000000000 */
.L_x_137:
[----:B------:R-:W-:Y:S05]  /*1e00*/  BSYNC.RECONVERGENT B1 ;  /* 0x0000000000017941 */ /* 0x000fea0003800200 */
.L_x_135:
        /* <DEDUP_REMOVED lines=32> */
[----:B---3--:R-:W0:Y:S04]  /*2010*/  LDS.128 R4, [UR4+0x10] ;  /* 0x00001004ff047984 */ /* 0x008e280008000c00 */
        /* <DEDUP_REMOVED lines=19> */
.L_x_118:
        /* <DEDUP_REMOVED lines=12> */
.L_x_148:
[----:B------:R-:W-:Y:S05]  /*2210*/  BSYNC.RECONVERGENT B1 ;  /* 0x0000000000017941 */ /* 0x000fea0003800200 */
.L_x_147:
        /* <DEDUP_REMOVED lines=16> */
.L_x_153:
        /* <DEDUP_REMOVED lines=9> */
.L_x_152:
[----:B------:R-:W-:Y:S05]  /*23b0*/  BSYNC.RECONVERGENT B2 ;  /* 0x0000000000027941 */ /* 0x000fea0003800200 */
.L_x_151:
        /* <DEDUP_REMOVED lines=8> */
.L_x_156:
        /* <DEDUP_REMOVED lines=43> */
.L_x_155:
[----:B------:R-:W-:Y:S05]  /*26f0*/  BSYNC.RECONVERGENT B2 ;  /* 0x0000000000027941 */ /* 0x000fea0003800200 */
.L_x_154:
        /* <DEDUP_REMOVED lines=26> */
.L_x_158:
[----:B------:R-:W-:Y:S05]  /*28a0*/  BSYNC.RECONVERGENT B2 ;  /* 0x0000000000027941 */ /* 0x000fea0003800200 */
.L_x_157:
        /* <DEDUP_REMOVED lines=12> */
.L_x_150:
[----:B------:R-:W-:Y:S05]  /*2970*/  BSYNC.RECONVERGENT B1 ;  /* 0x0000000000017941 */ /* 0x000fea0003800200 */
.L_x_149:
[----:B------:R-:W-:Y:S02]  /*2980*/  ISETP.GE.AND P0, PT, R3, 0x200, PT ;  /* 0x000002000300780c */ /* 0x000fe40003f06270 */
[----:B0----5:R-:W-:-:S11]  /*2990*/  MOV R5, R0 ;  /* 0x0000000000057202 */ /* 0x021fd60000000f00 */
[----:B------:R-:W-:Y:S05]  /*29a0*/  @!P0 BRA `(.L_x_159) ;  /* 0x0000000000d08947 */ /* 0x000fea0003800000 */
[----:B------:R-:W0:Y:S01]  /*29b0*/  S2R R7, SR_LANEID ;  /* 0x0000000000077919 */ /* 0x000e220000000000 */
[----:B------:R-:W1:Y:S02]  /*29c0*/  SHFL.DOWN PT, R0, R5, 0x1, 0x1f ;  /* 0x08201f0005007f89 */ /* 0x000e6400000e0000 */
[----:B-1----:R-:W-:Y:S01]  /*29d0*/  FADD R0, R0, R5 ;  /* 0x0000000500007221 */ /* 0x002fe20000000000 */
[C---:B0-----:R-:W-:Y:S02]  /*29e0*/  ISETP.GT.AND P0, PT, R7.reuse, 0x1e, PT ;  /* 0x0000001e0700780c */ /* 0x041fe40003f04270 */
[----:B------:R-:W-:Y:S02]  /*29f0*/  ISETP.NE.AND P1, PT, R7, RZ, PT ;  /* 0x000000ff0700720c */ /* 0x000fe40003f25270 */
[----:B------:R-:W-:Y:S02]  /*2a00*/  FSEL R0, R5, R0, P0 ;  /* 0x0000000005007208 */ /* 0x000fe40000000000 */
[----:B------:R-:W-:-:S03]  /*2a10*/  ISETP.GT.AND P0, PT, R7, 0x1d, PT ;  /* 0x0000001d0700780c */ /* 0x000fc60003f04270 */
[----:B------:R-:W0:Y:S06]  /*2a20*/  SHFL.DOWN PT, R3, R0, 0x2, 0x1f ;  /* 0x08401f0000037f89 */ /* 0x000e2c00000e0000 */
        /* <DEDUP_REMOVED lines=24> */
[----:B--2---:R-:W0:Y:S04]  /*2bb0*/  LDS.128 R4, [UR4+0x10] ;  /* 0x00001004ff047984 */ /* 0x004e280008000c00 */
        /* <DEDUP_REMOVED lines=19> */
.L_x_159:
[----:B------:R-:W0:Y:S01]  /*2cf0*/  S2R R4, SR_LANEID ;  /* 0x0000000000047919 */ /* 0x000e220000000000 */
[----:B------:R-:W-:-:S04]  /*2d00*/  LOP3.LUT R0, R2, 0x3e0, RZ, 0xc0, !PT ;  /* 0x000003e002007812 */ /* 0x000fc800078ec0ff */
[----:B------:R-:W-:Y:S02]  /*2d10*/  IADD3 R6, PT, PT, R0, 0x20, RZ ;  /* 0x0000002000067810 */ /* 0x000fe40007ffe0ff */
[----:B------:R-:W-:Y:S02]  /*2d20*/  LOP3.LUT R0, RZ, R0, RZ, 0x33, !PT ;  /* 0x00000000ff007212 */ /* 0x000fe400078e33ff */
[-C--:B------:R-:W-:Y:S02]  /*2d30*/  ISETP.GT.AND P0, PT, R6, R3.reuse, PT ;  /* 0x000000030600720c */ /* 0x080fe40003f04270 */
[----:B------:R-:W-:-:S04]  /*2d40*/  IADD3 R0, PT, PT, R0, R3, RZ ;  /* 0x0000000300007210 */ /* 0x000fc80007ffe0ff */
[----:B------:R-:W-:-:S05]  /*2d50*/  SEL R6, R0, 0x1f, P0 ;  /* 0x0000001f00067807 */ /* 0x000fca0000000000 */
[----:B------:R-:W1:Y:S01]  /*2d60*/  SHFL.DOWN PT, R0, R5, 0x1, R6 ;  /* 0x0820000005007989 */ /* 0x000e6200000e0006 */
[C---:B0-----:R-:W-:Y:S02]  /*2d70*/  ISETP.GE.AND P0, PT, R4.reuse, R6, PT ;  /* 0x000000060400720c */ /* 0x041fe40003f06270 */
[C---:B------:R-:W-:Y:S02]  /*2d80*/  IADD3 R7, PT, PT, R4.reuse, 0x2, RZ ;  /* 0x0000000204077810 */ /* 0x040fe40007ffe0ff */
[----:B------:R-:W-:-:S09]  /*2d90*/  ISETP.NE.AND P1, PT, R4, RZ, PT ;  /* 0x000000ff0400720c */ /* 0x000fd20003f25270 */
[----:B-1----:R-:W-:Y:S01]  /*2da0*/  @!P0 FADD R5, R0, R5 ;  /* 0x0000000500058221 */ /* 0x002fe20000000000 */
[-C--:B------:R-:W-:Y:S02]  /*2db0*/  ISETP.GT.AND P0, PT, R7, R6.reuse, PT ;  /* 0x000000060700720c */ /* 0x080fe40003f04270 */
[----:B------:R-:W-:Y:S01]  /*2dc0*/  IADD3 R7, PT, PT, R4, 0x4, RZ ;  /* 0x0000000404077810 */ /* 0x000fe20007ffe0ff */
[----:B------:R-:W0:Y:S01]  /*2dd0*/  @!P1 S2R R8, SR_CgaCtaId ;  /* 0x0000000000089919 */ /* 0x000e220000008800 */
        /* <DEDUP_REMOVED lines=31> */
[----:B-1----:R-:W1:Y:S04]  /*2fd0*/  LDS.128 R4, [UR4+0x20] ;  /* 0x00002004ff047984 */ /* 0x002e680008000c00 */
        /* <DEDUP_REMOVED lines=29> */
.L_x_146:
        /* <DEDUP_REMOVED lines=28> */
[----:B------:R-:W-:Y:S02]  /*3370*/  HFMA2 R11, -RZ, RZ, 0, 0.0078125 ;  /* 0x00002000ff0b7431 */ /* 0x000fe400000001ff */
        /* <DEDUP_REMOVED lines=11> */
.L_x_162:
[----:B------:R-:W-:-:S05]  /*3430*/  IMAD.WIDE R2, R11, 0x4, R4 ;  /* 0x000000040b027825 */ /* 0x000fca00078e0204 */
        /* <DEDUP_REMOVED lines=15> */
[----:B------:R0:W5:Y:S02]  /*3530*/  LDG.E.CONSTANT R18, desc[UR6][R2.64+0x7800] ;  /* 0x0078000602127981 */ /* 0x000164000c1e9900 */
[----:B0-----:R-:W-:-:S04]  /*3540*/  MOV R3, R7 ;  /* 0x0000000700037202 */ /* 0x001fc80000000f00 */
[----:B------:R-:W-:-:S04]  /*3550*/  IADD3 R2, PT, PT, -R11, R3, RZ ;  /* 0x000000030b027210 */ /* 0x000fc80007ffe1ff */
[----:B------:R-:W-:Y:S01]  /*3560*/  ISETP.GE.AND P0, PT, R2, 0x2000, PT ;  /* 0x000020000200780c */ /* 0x000fe20003f06270 */
        /* <DEDUP_REMOVED lines=17> */
[----:B------:R-:W-:-:S04]  /*3680*/  IADD3 R11, PT, PT, R11, 0x2000, RZ ;  /* 0x000020000b0b7810 */ /* 0x000fc80007ffe0ff */
[----:B------:R-:W-:-:S13]  /*3690*/  ISETP.GT.AND P0, PT, R11, R6, PT ;  /* 0x000000060b00720c */ /* 0x000fda0003f04270 */
[----:B------:R-:W-:Y:S05]  /*36a0*/  @!P0 BRA `(.L_x_162) ;  /* 0xfffffffc00608947 */ /* 0x000fea000383ffff */
.L_x_160:
        /* <DEDUP_REMOVED lines=20> */
.L_x_166:
        /* <DEDUP_REMOVED lines=8> */
.L_x_165:
[----:B------:R-:W-:Y:S05]  /*3870*/  BSYNC.RECONVERGENT B2 ;  /* 0x0000000000027941 */ /* 0x000fea0003800200 */
.L_x_164:
        /* <DEDUP_REMOVED lines=16> */
.L_x_169:
        /* <DEDUP_REMOVED lines=46> */
.L_x_168:
[----:B------:R-:W-:Y:S05]  /*3c60*/  BSYNC.RECONVERGENT B2 ;  /* 0x0000000000027941 */ /* 0x000fea0003800200 */
.L_x_167:
        /* <DEDUP_REMOVED lines=31> */
.L_x_171:
[----:B------:R-:W-:Y:S05]  /*3e60*/  BSYNC.RECONVERGENT B2 ;  /* 0x0000000000027941 */ /* 0x000fea0003800200 */
.L_x_170:
        /* <DEDUP_REMOVED lines=12> */
.L_x_163:
[----:B------:R-:W-:Y:S05]  /*3f30*/  BSYNC.RECONVERGENT B1 ;  /* 0x0000000000017941 */ /* 0x000fea0003800200 */
.L_x_161:
        /* <DEDUP_REMOVED lines=50> */
[----:B------:R-:W-:-:S07]  /*4260*/  FADD R0, R18, R19 ;  /* 0x0000001312007221 */ /* 0x000fce0000000000 */
.L_x_133:
[----:B------:R-:W-:Y:S05]  /*4270*/  BSYNC.RECONVERGENT B0 ;  /* 0x0000000000007941 */ /* 0x000fea0003800200 */
.L_x_117:
[----:B------:R-:W-:Y:S05]  /*4280*/  @P0 EXIT ;  /* 0x000000000000094d */ /* 0x000fea0003800000 */
[----:B0-23--:R-:W0:Y:S01]  /*4290*/  LDC.64 R2, c[0x0][0x388] ;  /* 0x0000e200ff027b82 */ /* 0x00de220000000a00 */
[----:B------:R-:W4:Y:S02]  /*42a0*/  LDCU UR4, c[0x0][0x398] ;  /* 0x00007300ff0477ac */ /* 0x000f240008000800 */
[----:B----4-:R-:W-:-:S05]  /*42b0*/  FADD R5, R0, UR4 ;  /* 0x0000000400057e21 */ /* 0x010fca0008000000 */
[----:B0-----:R-:W-:Y:S01]  /*42c0*/  STG.E desc[UR6][R2.64], R5 ;  /* 0x0000000502007986 */ /* 0x001fe2000c101906 */
[----:B------:R-:W-:Y:S05]  /*42d0*/  EXIT ;  /* 0x000000000000794d */ /* 0x000fea0003800000 */
.L_x_172:
        /* <DEDUP_REMOVED lines=10> */
.L_x_240:


//--------------------- .text._ZN3cub18CUB_300001_SM_10006detail6reduce18DeviceReduceKernelINS2_10policy_hubIfjN4cuda3std3__44plusIfEEE10Policy1000EN6thrust24THRUST_300001_SM_1000_NS10device_ptrIfEEjS9_fNS7_10__identityEEEvT0_PT3_T1_NS0_13GridEvenShareISK_EET2_T4_ --------------------------
	.section	.text._ZN3cub18CUB_300001_SM_10006detail6reduce18DeviceReduceKernelINS2_10policy_hubIfjN4cuda3std3__44plusIfEEE10Policy1000EN6thrust24THRUST_300001_SM_1000_NS10device_ptrIfEEjS9_fNS7_10__identityEEEvT0_PT3_T1_NS0_13GridEvenShareISK_EET2_T4_,"ax",@progbits
	.align	128
        .global         _ZN3cub18CUB_300001_SM_10006detail6reduce18DeviceReduceKernelINS2_10policy_hubIfjN4cuda3std3__44plusIfEEE10Policy1000EN6thrust24THRUST_300001_SM_1000_NS10device_ptrIfEEjS9_fNS7_10__identityEEEvT0_PT3_T1_NS0_13GridEvenShareISK_EET2_T4_
        .type           _ZN3cub18CUB_300001_SM_10006detail6reduce18DeviceReduceKernelINS2_10policy_hubIfjN4cuda3std3__44plusIfEEE10Policy1000EN6thrust24THRUST_300001_SM_1000_NS10device_ptrIfEEjS9_fNS7_10__identityEEEvT0_PT3_T1_NS0_13GridEvenShareISK_EET2_T4_,@function
        .size           _ZN3cub18CUB_300001_SM_10006detail6reduce18DeviceReduceKernelINS2_10policy_hubIfjN4cuda3std3__44plusIfEEE10Policy1000EN6thrust24THRUST_300001_SM_1000_NS10device_ptrIfEEjS9_fNS7_10__identityEEEvT0_PT3_T1_NS0_13GridEvenShareISK_EET2_T4_,(.L_x_241 - _ZN3cub18CUB_300001_SM_10006detail6reduce18DeviceReduceKernelINS2_10policy_hubIfjN4cuda3std3__44plusIfEEE10Policy1000EN6thrust24THRUST_300001_SM_1000_NS10device_ptrIfEEjS9_fNS7_10__identityEEEvT0_PT3_T1_NS0_13GridEvenShareISK_EET2_T4_)
        .other          _ZN3cub18CUB_300001_SM_10006detail6reduce18DeviceReduceKernelINS2_10policy_hubIfjN4cuda3std3__44plusIfEEE10Policy1000EN6thrust24THRUST_300001_SM_1000_NS10device_ptrIfEEjS9_fNS7_10__identityEEEvT0_PT3_T1_NS0_13GridEvenShareISK_EET2_T4_,@"STO_CUDA_ENTRY STV_DEFAULT"
_ZN3cub18CUB_300001_SM_10006detail6reduce18DeviceReduceKernelINS2_10policy_hubIfjN4cuda3std3__44plusIfEEE10Policy1000EN6thrust24THRUST_300001_SM_1000_NS10device_ptrIfEEjS9_fNS7_10__identityEEEvT0_PT3_T1_NS0_13GridEvenShareISK_EET2_T4_:
.text._ZN3cub18CUB_300001_SM_10006detail6reduce18DeviceReduceKernelINS2_10policy_hubIfjN4cuda3std3__44plusIfEEE10Policy1000EN6thrust24THRUST_300001_SM_1000_NS10device_ptrIfEEjS9_fNS7_10__identityEEEvT0_PT3_T1_NS0_13GridEvenShareISK_EET2_T4_:
[----:B------:R-:W-:Y:S01]  /*0000*/  LDC R1, c[0x0][0x37c] ;  /* 0x0000df00ff017b82 */ /* 0x000fe20000000800 */
[----:B------:R-:W0:Y:S07]  /*0010*/  S2R R3, SR_CTAID.X ;  /* 0x0000000000037919 */ /* 0x000e2e0000002500 */
[----:B------:R-:W1:Y:S01]  /*0020*/  LDC.64 R6, c[0x0][0x3a8] ;  /* 0x0000ea00ff067b82 */ /* 0x000e620000000a00 */
[----:B------:R-:W2:Y:S01]  /*0030*/  LDCU.64 UR6, c[0x0][0x358] ;  /* 0x00006b00ff0677ac */ /* 0x000ea20008000a00 */
[----:B------:R-:W-:Y:S01]  /*0040*/  BSSY.RECONVERGENT B0, `(.L_x_173) ;  /* 0x000027a000007945 */ /* 0x000fe20003800200 */
[----:B-1----:R-:W-:Y:S01]  /*0050*/  SHF.L.U32 R13, R7, 0xd, RZ ;  /* 0x0000000d070d7819 */ /* 0x002fe200000006ff */
[----:B0-----:R-:W-:-:S05]  /*0060*/  IMAD R0, R3, -0x2000, R6 ;  /* 0xffffe00003007824 */ /* 0x001fca00078e0206 */
[----:B------:R-:W-:-:S13]  /*0070*/  ISETP.GT.U32.AND P0, PT, R0, 0x1fff, PT ;  /* 0x00001fff0000780c */ /* 0x000fda0003f04070 */
[----:B--2---:R-:W-:Y:S05]  /*0080*/  @P0 BRA `(.L_x_174) ;  /* 0x0000001000d40947 */ /* 0x004fea0003800000 */
[----:B------:R-:W0:Y:S01]  /*0090*/  S2R R2, SR_TID.X ;  /* 0x0000000000027919 */ /* 0x000e220000002100 */
[----:B------:R-:W-:Y:S01]  /*00a0*/  BSSY.RECONVERGENT B1, `(.L_x_175) ;  /* 0x000000a000017945 */ /* 0x000fe20003800200 */
[----:B------:R-:W-:Y:S01]  /*00b0*/  HFMA2 R15, -RZ, RZ, 0, 0 ;  /* 0x00000000ff0f7431 */ /* 0x000fe200000001ff */
[----:B0-----:R-:W-:Y:S02]  /*00c0*/  ISETP.GE.U32.AND P0, PT, R2, R0, PT ;  /* 0x000000000200720c */ /* 0x001fe40003f06070 */
[----:B------:R-:W-:-:S11]  /*00d0*/  MOV R4, R2 ;  /* 0x0000000200047202 */ /* 0x000fd60000000f00 */
[----:B------:R-:W-:Y:S05]  /*00e0*/  @P0 BRA `(.L_x_176) ;  /* 0x0000000000140947 */ /* 0x000fea0003800000 */
[----:B------:R-:W0:Y:S01]  /*00f0*/  LDC.64 R8, c[0x0][0x380] ;  /* 0x0000e000ff087b82 */ /* 0x000e220000000a00 */
[----:B------:R-:W-:-:S05]  /*0100*/  LEA R5, R3, R2, 0xd ;  /* 0x0000000203057211 */ /* 0x000fca00078e68ff */
[----:B0-----:R-:W-:-:S05]  /*0110*/  IMAD.WIDE.U32 R8, R5, 0x4, R8 ;  /* 0x0000000405087825 */ /* 0x001fca00078e0008 */
[----:B------:R0:W5:Y:S01]  /*0120*/  LDG.E R15, desc[UR6][R8.64] ;  /* 0x00000006080f7981 */ /* 0x000162000c1e1900 */
[----:B------:R-:W-:-:S07]  /*0130*/  IADD3 R4, PT, PT, R2, 0x200, RZ ;  /* 0x0000020002047810 */ /* 0x000fce0007ffe0ff */
.L_x_176:
[----:B------:R-:W-:Y:S05]  /*0140*/  BSYNC.RECONVERGENT B1 ;  /* 0x0000000000017941 */ /* 0x000fea0003800200 */
.L_x_175:
[----:B------:R-:W-:Y:S01]  /*0150*/  ISETP.GE.U32.AND P0, PT, R4, R0, PT ;  /* 0x000000000400720c */ /* 0x000fe20003f06070 */
[----:B------:R-:W-:-:S12]  /*0160*/  BSSY.RECONVERGENT B1, `(.L_x_177) ;  /* 0x00000a5000017945 */ /* 0x000fd80003800200 */
[----:B------:R-:W-:Y:S05]  /*0170*/  @P0 BRA `(.L_x_178) ;  /* 0x00000008008c0947 */ /* 0x000fea0003800000 */
[----:B------:R-:W-:Y:S01]  /*0180*/  LOP3.LUT R5, RZ, R4, RZ, 0x33, !PT ;  /* 0x00000004ff057212 */ /* 0x000fe200078e33ff */
[----:B------:R-:W-:Y:S03]  /*0190*/  BSSY.RECONVERGENT B2, `(.L_x_179) ;  /* 0x0000053000027945 */ /* 0x000fe60003800200 */
[----:B------:R-:W-:-:S05]  /*01a0*/  IADD3 R6, PT, PT, R5, R6, RZ ;  /* 0x0000000605067210 */ /* 0x000fca0007ffe0ff */
[----:B------:R-:W-:-:S05]  /*01b0*/  IMAD R6, R3, -0x2000, R6 ;  /* 0xffffe00003067824 */ /* 0x000fca00078e0206 */
[C---:B------:R-:W-:Y:S02]  /*01c0*/  ISETP.GE.U32.AND P0, PT, R6.reuse, 0x1e00, PT ;  /* 0x00001e000600780c */ /* 0x040fe40003f06070 */
[----:B------:R-:W-:-:S04]  /*01d0*/  LEA.HI R5, R6, 0x1, RZ, 0x17 ;  /* 0x0000000106057811 */ /* 0x000fc800078fb8ff */
[----:B------:R-:W-:-:S07]  /*01e0*/  LOP3.LUT R6, R5, 0xf, RZ, 0xc0, !PT ;  /* 0x0000000f05067812 */ /* 0x000fce00078ec0ff */
[----:B------:R-:W-:Y:S05]  /*01f0*/  @!P0 BRA `(.L_x_180) ;  /* 0x0000000400308947 */ /* 0x000fea0003800000 */
[----:B------:R-:W-:Y:S01]  /*0200*/  LOP3.LUT R10, R5, 0xfffff0, RZ, 0xc0, !PT ;  /* 0x00fffff0050a7812 */ /* 0x000fe200078ec0ff */
[----:B------:R-:W-:Y:S01]  /*0210*/  BSSY.RECONVERGENT B3, `(.L_x_181) ;  /* 0x0000049000037945 */ /* 0x000fe20003800200 */
[----:B0-----:R-:W-:Y:S02]  /*0220*/  LOP3.LUT R9, R4, 0x1000, RZ, 0xfc, !PT ;  /* 0x0000100004097812 */ /* 0x001fe400078efcff */
[----:B------:R-:W-:Y:S02]  /*0230*/  LEA R4, R3, R4, 0xd ;  /* 0x0000000403047211 */ /* 0x000fe400078e68ff */
[----:B------:R-:W-:-:S07]  /*0240*/  IADD3 R10, PT, PT, -R10, RZ, RZ ;  /* 0x000000ff0a0a7210 */ /* 0x000fce0007ffe1ff */
.L_x_182:
[----:B------:R-:W0:Y:S02]  /*0250*/  LDC.64 R12, c[0x0][0x380] ;  /* 0x0000e000ff0c7b82 */ /* 0x000e240000000a00 */
[----:B0-----:R-:W-:-:S05]  /*0260*/  IMAD.WIDE.U32 R22, R4, 0x4, R12 ;  /* 0x0000000404167825 */ /* 0x001fca00078e000c */
[----:B------:R0:W2:Y:S01]  /*0270*/  LDG.E R8, desc[UR6][R22.64] ;  /* 0x0000000616087981 */ /* 0x0000a2000c1e1900 */
[C---:B------:R-:W-:Y:S02]  /*0280*/  IADD3 R25, PT, PT, R4.reuse, 0x200, RZ ;  /* 0x0000020004197810 */ /* 0x040fe40007ffe0ff */
[C---:B------:R-:W-:Y:S02]  /*0290*/  IADD3 R21, PT, PT, R4.reuse, 0x400, RZ ;  /* 0x0000040004157810 */ /* 0x040fe40007ffe0ff */
[C---:B------:R-:W-:Y:S01]  /*02a0*/  IADD3 R17, PT, PT, R4.reuse, 0x600, RZ ;  /* 0x0000060004117810 */ /* 0x040fe20007ffe0ff */
[----:B------:R-:W-:Y:S01]  /*02b0*/  IMAD.WIDE.U32 R24, R25, 0x4, R12 ;  /* 0x0000000419187825 */ /* 0x000fe200078e000c */
[----:B------:R-:W-:-:S03]  /*02c0*/  IADD3 R19, PT, PT, R4, 0x800, RZ ;  /* 0x0000080004137810 */ /* 0x000fc60007ffe0ff */
[--C-:B------:R-:W-:Y:S01]  /*02d0*/  IMAD.WIDE.U32 R20, R21, 0x4, R12.reuse ;  /* 0x0000000415147825 */ /* 0x100fe200078e000c */
[----:B------:R-:W3:Y:S01]  /*02e0*/  LDG.E R7, desc[UR6][R24.64] ;  /* 0x0000000618077981 */ /* 0x000ee2000c1e1900 */
[C---:B------:R-:W-:Y:S02]  /*02f0*/  IADD3 R11, PT, PT, R4.reuse, 0xa00, RZ ;  /* 0x00000a00040b7810 */ /* 0x040fe40007ffe0ff */
[--C-:B------:R-:W-:Y:S01]  /*0300*/  IMAD.WIDE.U32 R16, R17, 0x4, R12.reuse ;  /* 0x0000000411107825 */ /* 0x100fe200078e000c */
[----:B------:R1:W4:Y:S01]  /*0310*/  LDG.E R29, desc[UR6][R20.64] ;  /* 0x00000006141d7981 */ /* 0x000322000c1e1900 */
[C---:B------:R-:W-:Y:S02]  /*0320*/  IADD3 R14, PT, PT, R4.reuse, 0xc00, RZ ;  /* 0x00000c00040e7810 */ /* 0x040fe40007ffe0ff */
[--C-:B------:R-:W-:Y:S01]  /*0330*/  IMAD.WIDE.U32 R18, R19, 0x4, R12.reuse ;  /* 0x0000000413127825 */ /* 0x100fe200078e000c */
[----:B------:R1:W4:Y:S03]  /*0340*/  LDG.E R28, desc[UR6][R16.64] ;  /* 0x00000006101c7981 */ /* 0x000326000c1e1900 */
[----:B0-----:R-:W-:Y:S01]  /*0350*/  IMAD.WIDE.U32 R22, R11, 0x4, R12 ;  /* 0x000000040b167825 */ /* 0x001fe200078e000c */
[----:B------:R-:W4:Y:S01]  /*0360*/  LDG.E R27, desc[UR6][R18.64] ;  /* 0x00000006121b7981 */ /* 0x000f22000c1e1900 */
[----:B------:R-:W-:-:S02]  /*0370*/  IADD3 R11, PT, PT, R4, 0xe00, RZ ;  /* 0x00000e00040b7810 */ /* 0x000fc40007ffe0ff */
[--C-:B-1----:R-:W-:Y:S01]  /*0380*/  IMAD.WIDE.U32 R20, R14, 0x4, R12.reuse ;  /* 0x000000040e147825 */ /* 0x102fe200078e000c */
[----:B------:R0:W4:Y:S01]  /*0390*/  LDG.E R26, desc[UR6][R22.64] ;  /* 0x00000006161a7981 */ /* 0x000122000c1e1900 */
[C---:B------:R-:W-:Y:S02]  /*03a0*/  IADD3 R14, PT, PT, R4.reuse, 0x1000, RZ ;  /* 0x00001000040e7810 */ /* 0x040fe40007ffe0ff */
[C---:B------:R-:W-:Y:S01]  /*03b0*/  IADD3 R24, PT, PT, R4.reuse, 0x1200, RZ ;  /* 0x0000120004187810 */ /* 0x040fe20007ffe0ff */
[--C-:B------:R-:W-:Y:S01]  /*03c0*/  IMAD.WIDE.U32 R16, R11, 0x4, R12.reuse ;  /* 0x000000040b107825 */ /* 0x100fe200078e000c */
[----:B------:R1:W4:Y:S01]  /*03d0*/  LDG.E R25, desc[UR6][R20.64] ;  /* 0x0000000614197981 */ /* 0x000322000c1e1900 */
[----:B------:R-:W-:Y:S02]  /*03e0*/  IADD3 R11, PT, PT, R4, 0x1400, RZ ;  /* 0x00001400040b7810 */ /* 0x000fe40007ffe0ff */
[--C-:B0-----:R-:W-:Y:S02]  /*03f0*/  IMAD.WIDE.U32 R22, R24, 0x4, R12.reuse ;  /* 0x0000000418167825 */ /* 0x101fe400078e000c */
[----:B------:R0:W4:Y:S02]  /*0400*/  LDG.E R24, desc[UR6][R16.64] ;  /* 0x0000000610187981 */ /* 0x000124000c1e1900 */
[--C-:B-1----:R-:W-:Y:S01]  /*0410*/  IMAD.WIDE.U32 R20, R14, 0x4, R12.reuse ;  /* 0x000000040e147825 */ /* 0x102fe200078e000c */
[C---:B------:R-:W-:Y:S01]  /*0420*/  IADD3 R14, PT, PT, R4.reuse, 0x1600, RZ ;  /* 0x00001600040e7810 */ /* 0x040fe20007ffe0ff */
[----:B------:R1:W4:Y:S04]  /*0430*/  LDG.E R18, desc[UR6][R22.64] ;  /* 0x0000000616127981 */ /* 0x000328000c1e1900 */
[----:B------:R1:W4:Y:S01]  /*0440*/  LDG.E R19, desc[UR6][R20.64] ;  /* 0x0000000614137981 */ /* 0x000322000c1e1900 */
[----:B0-----:R-:W-:Y:S01]  /*0450*/  IMAD.WIDE.U32 R16, R11, 0x4, R12 ;  /* 0x000000040b107825 */ /* 0x001fe200078e000c */
[----:B-1----:R-:W-:-:S04]  /*0460*/  IADD3 R23, PT, PT, R4, 0x1800, RZ ;  /* 0x0000180004177810 */ /* 0x002fc80007ffe0ff */
[----:B------:R0:W4:Y:S01]  /*0470*/  LDG.E R11, desc[UR6][R16.64] ;  /* 0x00000006100b7981 */ /* 0x000122000c1e1900 */
[C---:B------:R-:W-:Y:S01]  /*0480*/  IADD3 R21, PT, PT, R4.reuse, 0x1a00, RZ ;  /* 0x00001a0004157810 */ /* 0x040fe20007ffe0ff */
[----:B0-----:R-:W-:Y:S01]  /*0490*/  IMAD.WIDE.U32 R16, R23, 0x4, R12 ;  /* 0x0000000417107825 */ /* 0x001fe200078e000c */
[----:B------:R-:W-:-:S03]  /*04a0*/  IADD3 R23, PT, PT, R4, 0x1c00, RZ ;  /* 0x00001c0004177810 */ /* 0x000fc60007ffe0ff */
[--C-:B------:R-:W-:Y:S02]  /*04b0*/  IMAD.WIDE.U32 R20, R21, 0x4, R12.reuse ;  /* 0x0000000415147825 */ /* 0x100fe400078e000c */
[----:B------:R-:W4:Y:S02]  /*04c0*/  LDG.E R16, desc[UR6][R16.64] ;  /* 0x0000000610107981 */ /* 0x000f24000c1e1900 */
[----:B------:R-:W-:Y:S02]  /*04d0*/  IMAD.WIDE.U32 R22, R23, 0x4, R12 ;  /* 0x0000000417167825 */ /* 0x000fe400078e000c */
[----:B------:R-:W4:Y:S04]  /*04e0*/  LDG.E R20, desc[UR6][R20.64] ;  /* 0x0000000614147981 */ /* 0x000f28000c1e1900 */
[----:B------:R-:W4:Y:S01]  /*04f0*/  LDG.E R22, desc[UR6][R22.64] ;  /* 0x0000000616167981 */ /* 0x000f22000c1e1900 */
[----:B--2--5:R-:W-:Y:S01]  /*0500*/  FADD R8, R8, R15 ;  /* 0x0000000f08087221 */ /* 0x024fe20000000000 */
[----:B------:R-:W-:-:S06]  /*0510*/  IMAD.WIDE.U32 R14, R14, 0x4, R12 ;  /* 0x000000040e0e7825 */ /* 0x000fcc00078e000c */
[----:B------:R0:W2:Y:S02]  /*0520*/  LDG.E R14, desc[UR6][R14.64] ;  /* 0x000000060e0e7981 */ /* 0x0000a4000c1e1900 */
[----:B0-----:R-:W-:-:S05]  /*0530*/  IADD3 R15, PT, PT, R4, 0x1e00, RZ ;  /* 0x00001e00040f7810 */ /* 0x001fca0007ffe0ff */
[----:B------:R-:W-:-:S06]  /*0540*/  IMAD.WIDE.U32 R12, R15, 0x4, R12 ;  /* 0x000000040f0c7825 */ /* 0x000fcc00078e000c */
[----:B------:R-:W2:Y:S01]  /*0550*/  LDG.E R12, desc[UR6][R12.64] ;  /* 0x000000060c0c7981 */ /* 0x000ea2000c1e1900 */
        /* <DEDUP_REMOVED lines=8> */
[----:B------:R-:W-:Y:S01]  /*05e0*/  FADD R18, R19, R18 ;  /* 0x0000001213127221 */ /* 0x000fe20000000000 */
[----:B------:R-:W-:-:S03]  /*05f0*/  IADD3 R10, PT, PT, R10, 0x10, RZ ;  /* 0x000000100a0a7810 */ /* 0x000fc60007ffe0ff */
[----:B------:R-:W-:Y:S01]  /*0600*/  FADD R11, R18, R11 ;  /* 0x0000000b120b7221 */ /* 0x000fe20000000000 */
[----:B------:R-:W-:Y:S02]  /*0610*/  ISETP.NE.AND P0, PT, R10, RZ, PT ;  /* 0x000000ff0a00720c */ /* 0x000fe40003f05270 */
[----:B------:R-:W-:Y:S02]  /*0620*/  IADD3 R9, PT, PT, R9, 0x2000, RZ ;  /* 0x0000200009097810 */ /* 0x000fe40007ffe0ff */
[----:B------:R-:W-:Y:S01]  /*0630*/  IADD3 R4, PT, PT, R4, 0x2000, RZ ;  /* 0x0000200004047810 */ /* 0x000fe20007ffe0ff */
[----:B--2---:R-:W-:-:S04]  /*0640*/  FADD R11, R11, R14 ;  /* 0x0000000e0b0b7221 */ /* 0x004fc80000000000 */
[----:B------:R-:W-:-:S04]  /*0650*/  FADD R11, R11, R16 ;  /* 0x000000100b0b7221 */ /* 0x000fc80000000000 */
[----:B------:R-:W-:-:S04]  /*0660*/  FADD R11, R11, R20 ;  /* 0x000000140b0b7221 */ /* 0x000fc80000000000 */
[----:B------:R-:W-:-:S04]  /*0670*/  FADD R11, R11, R22 ;  /* 0x000000160b0b7221 */ /* 0x000fc80000000000 */
[----:B------:R-:W-:Y:S01]  /*0680*/  FADD R15, R11, R12 ;  /* 0x0000000c0b0f7221 */ /* 0x000fe20000000000 */
[----:B------:R-:W-:Y:S06]  /*0690*/  @P0 BRA `(.L_x_182) ;  /* 0xfffffff800ec0947 */ /* 0x000fec000383ffff */
[----:B------:R-:W-:Y:S05]  /*06a0*/  BSYNC.RECONVERGENT B3 ;  /* 0x0000000000037941 */ /* 0x000fea0003800200 */
.L_x_181:
[----:B------:R-:W-:-:S07]  /*06b0*/  IADD3 R4, PT, PT, R9, -0x1000, RZ ;  /* 0xfffff00009047810 */ /* 0x000fce0007ffe0ff */
.L_x_180:
[----:B------:R-:W-:Y:S05]  /*06c0*/  BSYNC.RECONVERGENT B2 ;  /* 0x0000000000027941 */ /* 0x000fea0003800200 */
.L_x_179:
[----:B------:R-:W-:-:S13]  /*06d0*/  ISETP.NE.AND P0, PT, R6, RZ, PT ;  /* 0x000000ff0600720c */ /* 0x000fda0003f05270 */
[----:B------:R-:W-:Y:S05]  /*06e0*/  @!P0 BRA `(.L_x_178) ;  /* 0x0000000400308947 */ /* 0x000fea0003800000 */
[----:B------:R-:W-:Y:S01]  /*06f0*/  ISETP.GE.U32.AND P0, PT, R6, 0x8, PT ;  /* 0x000000080600780c */ /* 0x000fe20003f06070 */
[----:B------:R-:W-:Y:S01]  /*0700*/  BSSY.RECONVERGENT B2, `(.L_x_183) ;  /* 0x0000026000027945 */ /* 0x000fe20003800200 */
[----:B------:R-:W-:-:S04]  /*0710*/  LOP3.LUT R22, R5, 0x7, RZ, 0xc0, !PT ;  /* 0x0000000705167812 */ /* 0x000fc800078ec0ff */
[----:B------:R-:W-:-:S07]  /*0720*/  ISETP.NE.AND P1, PT, R22, RZ, PT ;  /* 0x000000ff1600720c */ /* 0x000fce0003f25270 */
[----:B------:R-:W-:Y:S06]  /*0730*/  @!P0 BRA `(.L_x_184) ;  /* 0x0000000000888947 */ /* 0x000fec0003800000 */
[----:B------:R-:W1:Y:S01]  /*0740*/  LDC.64 R6, c[0x0][0x380] ;  /* 0x0000e000ff067b82 */ /* 0x000e620000000a00 */
[----:B------:R-:W-:-:S04]  /*0750*/  LEA R19, R3, R4, 0xd ;  /* 0x0000000403137211 */ /* 0x000fc800078e68ff */
[C---:B------:R-:W-:Y:S02]  /*0760*/  IADD3 R17, PT, PT, R19.reuse, 0x200, RZ ;  /* 0x0000020013117810 */ /* 0x040fe40007ffe0ff */
[C---:B------:R-:W-:Y:S02]  /*0770*/  IADD3 R21, PT, PT, R19.reuse, 0x400, RZ ;  /* 0x0000040013157810 */ /* 0x040fe40007ffe0ff */
[C---:B------:R-:W-:Y:S02]  /*0780*/  IADD3 R13, PT, PT, R19.reuse, 0x600, RZ ;  /* 0x00000600130d7810 */ /* 0x040fe40007ffe0ff */
[C---:B0-----:R-:W-:Y:S01]  /*0790*/  IADD3 R9, PT, PT, R19.reuse, 0x800, RZ ;  /* 0x0000080013097810 */ /* 0x041fe20007ffe0ff */
[----:B-1----:R-:W-:-:S04]  /*07a0*/  IMAD.WIDE.U32 R10, R19, 0x4, R6 ;  /* 0x00000004130a7825 */ /* 0x002fc800078e0006 */
[--C-:B------:R-:W-:Y:S01]  /*07b0*/  IMAD.WIDE.U32 R16, R17, 0x4, R6.reuse ;  /* 0x0000000411107825 */ /* 0x100fe200078e0006 */
[----:B------:R0:W2:Y:S03]  /*07c0*/  LDG.E R14, desc[UR6][R10.64] ;  /* 0x000000060a0e7981 */ /* 0x0000a6000c1e1900 */
[--C-:B------:R-:W-:Y:S01]  /*07d0*/  IMAD.WIDE.U32 R20, R21, 0x4, R6.reuse ;  /* 0x0000000415147825 */ /* 0x100fe200078e0006 */
[----:B------:R1:W3:Y:S03]  /*07e0*/  LDG.E R18, desc[UR6][R16.64] ;  /* 0x0000000610127981 */ /* 0x0002e6000c1e1900 */
[--C-:B------:R-:W-:Y:S01]  /*07f0*/  IMAD.WIDE.U32 R12, R13, 0x4, R6.reuse ;  /* 0x000000040d0c7825 */ /* 0x100fe200078e0006 */
[----:B------:R-:W-:Y:S01]  /*0800*/  IADD3 R23, PT, PT, R19, 0xa00, RZ ;  /* 0x00000a0013177810 */ /* 0x000fe20007ffe0ff */
[----:B------:R-:W4:Y:S02]  /*0810*/  LDG.E R20, desc[UR6][R20.64] ;  /* 0x0000000614147981 */ /* 0x000f24000c1e1900 */
[--C-:B------:R-:W-:Y:S01]  /*0820*/  IMAD.WIDE.U32 R8, R9, 0x4, R6.reuse ;  /* 0x0000000409087825 */ /* 0x100fe200078e0006 */
[----:B------:R-:W-:Y:S01]  /*0830*/  IADD3 R25, PT, PT, R19, 0xc00, RZ ;  /* 0x00000c0013197810 */ /* 0x000fe20007ffe0ff */
[----:B------:R-:W4:Y:S02]  /*0840*/  LDG.E R12, desc[UR6][R12.64] ;  /* 0x000000060c0c7981 */ /* 0x000f24000c1e1900 */
[--C-:B0-----:R-:W-:Y:S01]  /*0850*/  IMAD.WIDE.U32 R10, R23, 0x4, R6.reuse ;  /* 0x00000004170a7825 */ /* 0x101fe200078e0006 */
[----:B------:R-:W-:Y:S01]  /*0860*/  IADD3 R19, PT, PT, R19, 0xe00, RZ ;  /* 0x00000e0013137810 */ /* 0x000fe20007ffe0ff */
[----:B------:R-:W4:Y:S02]  /*0870*/  LDG.E R8, desc[UR6][R8.64] ;  /* 0x0000000608087981 */ /* 0x000f24000c1e1900 */
[----:B-1----:R-:W-:-:S02]  /*0880*/  IMAD.WIDE.U32 R16, R25, 0x4, R6 ;  /* 0x0000000419107825 */ /* 0x002fc400078e0006 */
[----:B------:R-:W4:Y:S02]  /*0890*/  LDG.E R11, desc[UR6][R10.64] ;  /* 0x000000060a0b7981 */ /* 0x000f24000c1e1900 */
[----:B------:R-:W-:Y:S02]  /*08a0*/  IMAD.WIDE.U32 R6, R19, 0x4, R6 ;  /* 0x0000000413067825 */ /* 0x000fe400078e0006 */
[----:B------:R-:W4:Y:S04]  /*08b0*/  LDG.E R17, desc[UR6][R16.64] ;  /* 0x0000000610117981 */ /* 0x000f28000c1e1900 */
[----:B------:R-:W4:Y:S01]  /*08c0*/  LDG.E R7, desc[UR6][R6.64] ;  /* 0x0000000606077981 */ /* 0x000f22000c1e1900 */
        /* <DEDUP_REMOVED lines=9> */
.L_x_184:
[----:B------:R-:W-:Y:S05]  /*0960*/  BSYNC.RECONVERGENT B2 ;  /* 0x0000000000027941 */ /* 0x000fea0003800200 */
.L_x_183:
[----:B------:R-:W-:Y:S05]  /*0970*/  @!P1 BRA `(.L_x_178) ;  /* 0x00000000008c9947 */ /* 0x000fea0003800000 */
[----:B------:R-:W-:Y:S01]  /*0980*/  ISETP.GE.U32.AND P0, PT, R22, 0x4, PT ;  /* 0x000000041600780c */ /* 0x000fe20003f06070 */
[----:B------:R-:W-:Y:S01]  /*0990*/  BSSY.RECONVERGENT B2, `(.L_x_185) ;  /* 0x0000016000027945 */ /* 0x000fe20003800200 */
[----:B------:R-:W-:-:S04]  /*09a0*/  LOP3.LUT R5, R5, 0x3, RZ, 0xc0, !PT ;  /* 0x0000000305057812 */ /* 0x000fc800078ec0ff */
[----:B------:R-:W-:-:S07]  /*09b0*/  ISETP.NE.AND P1, PT, R5, RZ, PT ;  /* 0x000000ff0500720c */ /* 0x000fce0003f25270 */
[----:B------:R-:W-:Y:S06]  /*09c0*/  @!P0 BRA `(.L_x_186) ;  /* 0x0000000000488947 */ /* 0x000fec0003800000 */
[----:B------:R-:W0:Y:S01]  /*09d0*/  LDC.64 R6, c[0x0][0x380] ;  /* 0x0000e000ff067b82 */ /* 0x000e220000000a00 */
[----:B------:R-:W-:-:S04]  /*09e0*/  LEA R13, R3, R4, 0xd ;  /* 0x00000004030d7211 */ /* 0x000fc800078e68ff */
[C---:B------:R-:W-:Y:S02]  /*09f0*/  IADD3 R11, PT, PT, R13.reuse, 0x200, RZ ;  /* 0x000002000d0b7810 */ /* 0x040fe40007ffe0ff */
[C---:B------:R-:W-:Y:S02]  /*0a00*/  IADD3 R17, PT, PT, R13.reuse, 0x400, RZ ;  /* 0x000004000d117810 */ /* 0x040fe40007ffe0ff */
[C---:B------:R-:W-:Y:S01]  /*0a10*/  IADD3 R19, PT, PT, R13.reuse, 0x600, RZ ;  /* 0x000006000d137810 */ /* 0x040fe20007ffe0ff */
[----:B0-----:R-:W-:-:S04]  /*0a20*/  IMAD.WIDE.U32 R8, R13, 0x4, R6 ;  /* 0x000000040d087825 */ /* 0x001fc800078e0006 */
[--C-:B------:R-:W-:Y:S02]  /*0a30*/  IMAD.WIDE.U32 R10, R11, 0x4, R6.reuse ;  /* 0x000000040b0a7825 */ /* 0x100fe400078e0006 */
[----:B------:R-:W2:Y:S02]  /*0a40*/  LDG.E R8, desc[UR6][R8.64] ;  /* 0x0000000608087981 */ /* 0x000ea4000c1e1900 */
[--C-:B------:R-:W-:Y:S02]  /*0a50*/  IMAD.WIDE.U32 R12, R17, 0x4, R6.reuse ;  /* 0x00000004110c7825 */ /* 0x100fe400078e0006 */
[----:B------:R-:W3:Y:S02]  /*0a60*/  LDG.E R10, desc[UR6][R10.64] ;  /* 0x000000060a0a7981 */ /* 0x000ee4000c1e1900 */
[----:B------:R-:W-:Y:S02]  /*0a70*/  IMAD.WIDE.U32 R6, R19, 0x4, R6 ;  /* 0x0000000413067825 */ /* 0x000fe400078e0006 */
[----:B------:R-:W4:Y:S04]  /*0a80*/  LDG.E R12, desc[UR6][R12.64] ;  /* 0x000000060c0c7981 */ /* 0x000f28000c1e1900 */
[----:B------:R-:W4:Y:S01]  /*0a90*/  LDG.E R6, desc[UR6][R6.64] ;  /* 0x0000000606067981 */ /* 0x000f22000c1e1900 */
[----:B------:R-:W-:Y:S01]  /*0aa0*/  IADD3 R4, PT, PT, R4, 0x800, RZ ;  /* 0x0000080004047810 */ /* 0x000fe20007ffe0ff */
[----:B--2--5:R-:W-:-:S04]  /*0ab0*/  FADD R15, R15, R8 ;  /* 0x000000080f0f7221 */ /* 0x024fc80000000000 */
[----:B---3--:R-:W-:-:S04]  /*0ac0*/  FADD R15, R15, R10 ;  /* 0x0000000a0f0f7221 */ /* 0x008fc80000000000 */
[----:B----4-:R-:W-:-:S04]  /*0ad0*/  FADD R15, R15, R12 ;  /* 0x0000000c0f0f7221 */ /* 0x010fc80000000000 */
[----:B------:R-:W-:-:S07]  /*0ae0*/  FADD R15, R15, R6 ;  /* 0x000000060f0f7221 */ /* 0x000fce0000000000 */
.L_x_186:
[----:B------:R-:W-:Y:S05]  /*0af0*/  BSYNC.RECONVERGENT B2 ;  /* 0x0000000000027941 */ /* 0x000fea0003800200 */
.L_x_185:
[----:B------:R-:W-:Y:S05]  /*0b00*/  @!P1 BRA `(.L_x_178) ;  /* 0x0000000000289947 */ /* 0x000fea0003800000 */
[----:B------:R-:W1:Y:S01]  /*0b10*/  LDC.64 R6, c[0x0][0x380] ;  /* 0x0000e000ff067b82 */ /* 0x000e620000000a00 */
[----:B0-----:R-:W-:Y:S02]  /*0b20*/  LEA R9, R3, R4, 0xd ;  /* 0x0000000403097211 */ /* 0x001fe400078e68ff */
[----:B------:R-:W-:-:S07]  /*0b30*/  IADD3 R8, PT, PT, -R5, RZ, RZ ;  /* 0x000000ff05087210 */ /* 0x000fce0007ffe1ff */
.L_x_187:
[----:B-1----:R-:W-:-:S06]  /*0b40*/  IMAD.WIDE.U32 R4, R9, 0x4, R6 ;  /* 0x0000000409047825 */ /* 0x002fcc00078e0006 */
[----:B------:R-:W2:Y:S01]  /*0b50*/  LDG.E R4, desc[UR6][R4.64] ;  /* 0x0000000604047981 */ /* 0x000ea2000c1e1900 */
[----:B------:R-:W-:Y:S02]  /*0b60*/  IADD3 R8, PT, PT, R8, 0x1, RZ ;  /* 0x0000000108087810 */ /* 0x000fe40007ffe0ff */
[----:B------:R-:W-:Y:S02]  /*0b70*/  IADD3 R9, PT, PT, R9, 0x200, RZ ;  /* 0x0000020009097810 */ /* 0x000fe40007ffe0ff */
[----:B------:R-:W-:Y:S01]  /*0b80*/  ISETP.NE.AND P0, PT, R8, RZ, PT ;  /* 0x000000ff0800720c */ /* 0x000fe20003f05270 */
[----:B--2--5:R-:W-:-:S12]  /*0b90*/  FADD R15, R4, R15 ;  /* 0x0000000f040f7221 */ /* 0x024fd80000000000 */
[----:B------:R-:W-:Y:S05]  /*0ba0*/  @P0 BRA `(.L_x_187) ;  /* 0xfffffffc00e40947 */ /* 0x000fea000383ffff */
.L_x_178:
[----:B------:R-:W-:Y:S05]  /*0bb0*/  BSYNC.RECONVERGENT B1 ;  /* 0x0000000000017941 */ /* 0x000fea0003800200 */
.L_x_177:
[----:B------:R-:W-:-:S13]  /*0bc0*/  ISETP.GE.U32.AND P0, PT, R0, 0x200, PT ;  /* 0x000002000000780c */ /* 0x000fda0003f06070 */
[----:B------:R-:W-:Y:S05]  /*0bd0*/  @!P0 BRA `(.L_x_188) ;  /* 0x0000000000d08947 */ /* 0x000fea0003800000 */
[----:B0-----:R-:W0:Y:S01]  /*0be0*/  S2R R8, SR_LANEID ;  /* 0x0000000000087919 */ /* 0x001e220000000000 */
[----:B-----5:R-:W1:Y:S02]  /*0bf0*/  SHFL.DOWN PT, R0, R15, 0x1, 0x1f ;  /* 0x08201f000f007f89 */ /* 0x020e6400000e0000 */
[----:B-1----:R-:W-:Y:S01]  /*0c00*/  FADD R0, R0, R15 ;  /* 0x0000000f00007221 */ /* 0x002fe20000000000 */
[C---:B0-----:R-:W-:Y:S02]  /*0c10*/  ISETP.GT.AND P0, PT, R8.reuse, 0x1e, PT ;  /* 0x0000001e0800780c */ /* 0x041fe40003f04270 */
[C---:B------:R-:W-:Y:S02]  /*0c20*/  ISETP.NE.AND P1, PT, R8.reuse, RZ, PT ;  /* 0x000000ff0800720c */ /* 0x040fe40003f25270 */
        /* <DEDUP_REMOVED lines=27> */
[----:B------:R-:W0:Y:S04]  /*0de0*/  LDS.128 R12, [UR4+0x10] ;  /* 0x00001004ff0c7984 */ /* 0x000e280008000c00 */
[----:B------:R-:W2:Y:S04]  /*0df0*/  LDS.128 R8, [UR4+0x20] ;  /* 0x00002004ff087984 */ /* 0x000ea80008000c00 */
[----:B-1----:R-:W1:Y:S04]  /*0e00*/  LDS.128 R4, [UR4+0x30] ;  /* 0x00003004ff047984 */ /* 0x002e680008000c00 */
[----:B------:R-:W3:Y:S01]  /*0e10*/  LDS.128 R16, [UR4+0x40] ;  /* 0x00004004ff107984 */ /* 0x000ee20008000c00 */
[----:B0-----:R-:W-:-:S04]  /*0e20*/  FADD R13, R20, R13 ;  /* 0x0000000d140d7221 */ /* 0x001fc80000000000 */
[----:B------:R-:W-:-:S04]  /*0e30*/  FADD R14, R13, R14 ;  /* 0x0000000e0d0e7221 */ /* 0x000fc80000000000 */
[----:B------:R-:W-:-:S04]  /*0e40*/  FADD R15, R14, R15 ;  /* 0x0000000f0e0f7221 */ /* 0x000fc80000000000 */
[----:B--2---:R-:W-:-:S04]  /*0e50*/  FADD R8, R15, R8 ;  /* 0x000000080f087221 */ /* 0x004fc80000000000 */
[----:B------:R-:W-:-:S04]  /*0e60*/  FADD R9, R8, R9 ;  /* 0x0000000908097221 */ /* 0x000fc80000000000 */
[----:B------:R-:W-:-:S04]  /*0e70*/  FADD R10, R9, R10 ;  /* 0x0000000a090a7221 */ /* 0x000fc80000000000 */
[----:B------:R-:W-:-:S04]  /*0e80*/  FADD R11, R10, R11 ;  /* 0x0000000b0a0b7221 */ /* 0x000fc80000000000 */
[----:B-1----:R-:W-:-:S04]  /*0e90*/  FADD R4, R11, R4 ;  /* 0x000000040b047221 */ /* 0x002fc80000000000 */
        /* <DEDUP_REMOVED lines=8> */
.L_x_188:
[----:B0-----:R-:W0:Y:S01]  /*0f20*/  S2R R8, SR_LANEID ;  /* 0x0000000000087919 */ /* 0x001e220000000000 */
[----:B------:R-:W-:-:S04]  /*0f30*/  LOP3.LUT R4, R2, 0x3e0, RZ, 0xc0, !PT ;  /* 0x000003e002047812 */ /* 0x000fc800078ec0ff */
[----:B------:R-:W-:Y:S02]  /*0f40*/  IADD3 R5, PT, PT, R4, 0x20, RZ ;  /* 0x0000002004057810 */ /* 0x000fe40007ffe0ff */
[----:B------:R-:W-:Y:S02]  /*0f50*/  LOP3.LUT R7, RZ, R4, RZ, 0x33, !PT ;  /* 0x00000004ff077212 */ /* 0x000fe400078e33ff */
[----:B------:R-:W-:Y:S02]  /*0f60*/  ISETP.GT.U32.AND P0, PT, R5, R0, PT ;  /* 0x000000000500720c */ /* 0x000fe40003f04070 */
[----:B------:R-:W-:-:S04]  /*0f70*/  IADD3 R7, PT, PT, R0, R7, RZ ;  /* 0x0000000700077210 */ /* 0x000fc80007ffe0ff */
[----:B------:R-:W-:-:S05]  /*0f80*/  SEL R7, R7, 0x1f, P0 ;  /* 0x0000001f07077807 */ /* 0x000fca0000000000 */
[----:B-----5:R-:W1:Y:S01]  /*0f90*/  SHFL.DOWN PT, R4, R15, 0x1, R7 ;  /* 0x082000000f047989 */ /* 0x020e6200000e0007 */
[C---:B0-----:R-:W-:Y:S02]  /*0fa0*/  ISETP.GE.AND P0, PT, R8.reuse, R7, PT ;  /* 0x000000070800720c */ /* 0x041fe40003f06270 */
[C---:B------:R-:W-:Y:S02]  /*0fb0*/  IADD3 R6, PT, PT, R8.reuse, 0x2, RZ ;  /* 0x0000000208067810 */ /* 0x040fe40007ffe0ff */
[----:B------:R-:W-:-:S09]  /*0fc0*/  ISETP.NE.AND P1, PT, R8, RZ, PT ;  /* 0x000000ff0800720c */ /* 0x000fd20003f25270 */
[----:B-1----:R-:W-:Y:S01]  /*0fd0*/  @!P0 FADD R15, R4, R15 ;  /* 0x0000000f040f8221 */ /* 0x002fe20000000000 */
[----:B------:R-:W-:Y:S02]  /*0fe0*/  ISETP.GT.AND P0, PT, R6, R7, PT ;  /* 0x000000070600720c */ /* 0x000fe40003f04270 */
[----:B------:R-:W-:Y:S01]  /*0ff0*/  IADD3 R6, PT, PT, R8, 0x4, RZ ;  /* 0x0000000408067810 */ /* 0x000fe20007ffe0ff */
        /* <DEDUP_REMOVED lines=24> */
[----:B------:R-:W1:Y:S01]  /*1180*/  S2UR UR5, SR_CgaCtaId ;  /* 0x00000000000579c3 */ /* 0x000e620000008800 */
[----:B------:R-:W-:Y:S01]  /*1190*/  UMOV UR4, 0x400 ;  /* 0x0000040000047882 */ /* 0x000fe20000000000 */
[C---:B------:R-:W-:Y:S02]  /*11a0*/  ISETP.GT.U32.AND P2, PT, R0.reuse, 0x20, PT ;  /* 0x000000200000780c */ /* 0x040fe40003f44070 */
[C---:B------:R-:W-:Y:S02]  /*11b0*/  ISETP.GT.U32.AND P3, PT, R0.reuse, 0x40, PT ;  /* 0x000000400000780c */ /* 0x040fe40003f64070 */
[C---:B------:R-:W-:Y:S02]  /*11c0*/  ISETP.GT.U32.AND P1, PT, R0.reuse, 0x60, PT ;  /* 0x000000600000780c */ /* 0x040fe40003f24070 */
[----:B------:R-:W-:Y:S01]  /*11d0*/  ISETP.GT.U32.AND P4, PT, R0, 0xc0, PT ;  /* 0x000000c00000780c */ /* 0x000fe20003f84070 */
[----:B-1----:R-:W-:-:S09]  /*11e0*/  ULEA UR4, UR5, UR4, 0x18 ;  /* 0x0000000405047291 */ /* 0x002fd2000f8ec0ff */
[----:B0-----:R-:W0:Y:S04]  /*11f0*/  LDS.128 R4, [UR4+0x10] ;  /* 0x00001004ff047984 */ /* 0x001e280008000c00 */
[----:B------:R-:W1:Y:S04]  /*1200*/  LDS.128 R8, [UR4+0x20] ;  /* 0x00002004ff087984 */ /* 0x000e680008000c00 */
[----:B------:R-:W2:Y:S04]  /*1210*/  LDS.128 R12, [UR4+0x30] ;  /* 0x00003004ff0c7984 */ /* 0x000ea80008000c00 */
[----:B------:R-:W3:Y:S01]  /*1220*/  LDS.128 R16, [UR4+0x40] ;  /* 0x00004004ff107984 */ /* 0x000ee20008000c00 */
[----:B0-----:R-:W-:Y:S01]  /*1230*/  @P2 FADD R20, R20, R5 ;  /* 0x0000000514142221 */ /* 0x001fe20000000000 */
[----:B------:R-:W-:-:S03]  /*1240*/  ISETP.GT.U32.AND P2, PT, R0, 0x80, PT ;  /* 0x000000800000780c */ /* 0x000fc60003f44070 */
[----:B------:R-:W-:Y:S01]  /*1250*/  @P3 FADD R20, R20, R6 ;  /* 0x0000000614143221 */ /* 0x000fe20000000000 */
[----:B------:R-:W-:-:S03]  /*1260*/  ISETP.GT.U32.AND P3, PT, R0, 0xa0, PT ;  /* 0x000000a00000780c */ /* 0x000fc60003f64070 */
[----:B------:R-:W-:Y:S01]  /*1270*/  @P1 FADD R20, R20, R7 ;  /* 0x0000000714141221 */ /* 0x000fe20000000000 */
[----:B------:R-:W-:-:S05]  /*1280*/  ISETP.GT.U32.AND P1, PT, R0, 0xe0, PT ;  /* 0x000000e00000780c */ /* 0x000fca0003f24070 */
[----:B-1----:R-:W-:Y:S01]  /*1290*/  @P2 FADD R20, R20, R8 ;  /* 0x0000000814142221 */ /* 0x002fe20000000000 */
[----:B------:R-:W-:-:S03]  /*12a0*/  ISETP.GT.U32.AND P2, PT, R0, 0x100, PT ;  /* 0x000001000000780c */ /* 0x000fc60003f44070 */
[----:B------:R-:W-:Y:S01]  /*12b0*/  @P3 FADD R20, R20, R9 ;  /* 0x0000000914143221 */ /* 0x000fe20000000000 */
[----:B------:R-:W-:-:S03]  /*12c0*/  ISETP.GT.U32.AND P3, PT, R0, 0x120, PT ;  /* 0x000001200000780c */ /* 0x000fc60003f64070 */
[----:B------:R-:W-:Y:S01]  /*12d0*/  @P4 FADD R20, R20, R10 ;  /* 0x0000000a14144221 */ /* 0x000fe20000000000 */
[----:B------:R-:W-:-:S03]  /*12e0*/  ISETP.GT.U32.AND P4, PT, R0, 0x140, PT ;  /* 0x000001400000780c */ /* 0x000fc60003f84070 */
[----:B------:R-:W-:Y:S01]  /*12f0*/  @P1 FADD R20, R20, R11 ;  /* 0x0000000b14141221 */ /* 0x000fe20000000000 */
[----:B------:R-:W-:-:S03]  /*1300*/  ISETP.GT.U32.AND P1, PT, R0, 0x160, PT ;  /* 0x000001600000780c */ /* 0x000fc60003f24070 */
[----:B--2---:R-:W-:Y:S01]  /*1310*/  @P2 FADD R20, R20, R12 ;  /* 0x0000000c14142221 */ /* 0x004fe20000000000 */
[----:B------:R-:W-:-:S03]  /*1320*/  ISETP.GT.U32.AND P2, PT, R0, 0x180, PT ;  /* 0x000001800000780c */ /* 0x000fc60003f44070 */
[----:B------:R-:W-:Y:S01]  /*1330*/  @P3 FADD R20, R20, R13 ;  /* 0x0000000d14143221 */ /* 0x000fe20000000000 */
[----:B------:R-:W-:-:S03]  /*1340*/  ISETP.GT.U32.AND P3, PT, R0, 0x1a0, PT ;  /* 0x000001a00000780c */ /* 0x000fc60003f64070 */
[----:B------:R-:W-:Y:S01]  /*1350*/  @P4 FADD R20, R20, R14 ;  /* 0x0000000e14144221 */ /* 0x000fe20000000000 */
[----:B------:R-:W-:-:S03]  /*1360*/  ISETP.GT.U32.AND P4, PT, R0, 0x1c0, PT ;  /* 0x000001c00000780c */ /* 0x000fc60003f84070 */
[----:B------:R-:W-:Y:S01]  /*1370*/  @P1 FADD R20, R20, R15 ;  /* 0x0000000f14141221 */ /* 0x000fe20000000000 */
[----:B------:R-:W-:-:S03]  /*1380*/  ISETP.GT.U32.AND P1, PT, R0, 0x1e0, PT ;  /* 0x000001e00000780c */ /* 0x000fc60003f24070 */
[----:B---3--:R-:W-:-:S04]  /*1390*/  @P2 FADD R20, R20, R16 ;  /* 0x0000001014142221 */ /* 0x008fc80000000000 */
[----:B------:R-:W-:-:S04]  /*13a0*/  @P3 FADD R20, R20, R17 ;  /* 0x0000001114143221 */ /* 0x000fc80000000000 */
[----:B------:R-:W-:-:S04]  /*13b0*/  @P4 FADD R20, R20, R18 ;  /* 0x0000001214144221 */ /* 0x000fc80000000000 */
[----:B------:R-:W-:Y:S01]  /*13c0*/  @P1 FADD R20, R20, R19 ;  /* 0x0000001314141221 */ /* 0x000fe20000000000 */
[----:B------:R-:W-:Y:S06]  /*13d0*/  BRA `(.L_x_189) ;  /* 0x0000001400007947 */ /* 0x000fec0003800000 */
.L_x_174:
[----:B------:R-:W0:Y:S01]  /*13e0*/  S2R R2, SR_TID.X ;  /* 0x0000000000027919 */ /* 0x000e220000002100 */
[----:B------:R-:W1:Y:S02]  /*13f0*/  LDCU.64 UR4, c[0x0][0x380] ;  /* 0x00007000ff0477ac */ /* 0x000e640008000a00 */
[----:B-1----:R-:W-:Y:S02]  /*1400*/  MOV R4, UR4 ;  /* 0x0000000400047c02 */ /* 0x002fe40008000f00 */
[----:B------:R-:W-:Y:S02]  /*1410*/  MOV R5, UR5 ;  /* 0x0000000500057c02 */ /* 0x000fe40008000f00 */
[----:B0-----:R-:W-:-:S05]  /*1420*/  LEA R9, R3, R2, 0xd ;  /* 0x0000000203097211 */ /* 0x001fca00078e68ff */
[----:B------:R-:W-:-:S05]  /*1430*/  IMAD.WIDE.U32 R8, R9, 0x4, R4 ;  /* 0x0000000409087825 */ /* 0x000fca00078e0004 */
        /* <DEDUP_REMOVED lines=16> */
[----:B------:R-:W-:Y:S01]  /*1540*/  ISETP.GE.U32.AND P0, PT, R0, R13, PT ;  /* 0x0000000d0000720c */ /* 0x000fe20003f06070 */
        /* <DEDUP_REMOVED lines=16> */
[----:B------:R-:W-:Y:S01]  /*1650*/  LEA R9, R3, R13, 0xd ;  /* 0x0000000d03097211 */ /* 0x000fe200078e68ff */
[----:B------:R-:W-:Y:S01]  /*1660*/  UMOV UR4, URZ ;  /* 0x000000ff00047c82 */ /* 0x000fe20008000000 */
[----:B------:R-:W-:Y:S02]  /*1670*/  IADD3 R8, PT, PT, R6, -0x2000, RZ ;  /* 0xffffe00006087810 */ /* 0x000fe40007ffe0ff */
[----:B------:R-:W-:Y:S02]  /*1680*/  LOP3.LUT R0, RZ, R2, RZ, 0x33, !PT ;  /* 0x00000002ff007212 */ /* 0x000fe400078e33ff */
[----:B------:R-:W-:Y:S02]  /*1690*/  ISETP.GT.U32.AND P0, PT, R9, R8, PT ;  /* 0x000000080900720c */ /* 0x000fe40003f04070 */
[----:B------:R-:W-:Y:S02]  /*16a0*/  IADD3 R10, PT, PT, -R13, R6, R0 ;  /* 0x000000060d0a7210 */ /* 0x000fe40007ffe100 */
[----:B------:R-:W-:-:S02]  /*16b0*/  IADD3 R7, PT, PT, R9, 0x1000, R2 ;  /* 0x0000100009077810 */ /* 0x000fc40007ffe002 */
[----:B------:R-:W-:Y:S01]  /*16c0*/  MOV R0, R9 ;  /* 0x0000000900007202 */ /* 0x000fe20000000f00 */
[----:B------:R-:W-:-:S06]  /*16d0*/  IMAD R2, R3, -0x2000, R10 ;  /* 0xffffe00003027824 */ /* 0x000fcc00078e020a */
[----:B------:R-:W-:Y:S05]  /*16e0*/  @P0 BRA `(.L_x_191) ;  /* 0x0000000000bc0947 */ /* 0x000fea0003800000 */
[----:B------:R-:W0:Y:S08]  /*16f0*/  LDC R6, c[0x0][0x3a8] ;  /* 0x0000ea00ff067b82 */ /* 0x000e300000000800 */
[----:B------:R-:W1:Y:S02]  /*1700*/  LDC.64 R4, c[0x0][0x380] ;  /* 0x0000e000ff047b82 */ /* 0x000e640000000a00 */
.L_x_192:
[----:B------:R-:W2:Y:S02]  /*1710*/  S2R R10, SR_TID.X ;  /* 0x00000000000a7919 */ /* 0x000ea40000002100 */
[----:B--2---:R-:W-:-:S05]  /*1720*/  IADD3 R11, PT, PT, R10, R9, RZ ;  /* 0x000000090a0b7210 */ /* 0x004fca0007ffe0ff */
[----:B-1----:R-:W-:-:S05]  /*1730*/  IMAD.WIDE.U32 R10, R11, 0x4, R4 ;  /* 0x000000040b0a7825 */ /* 0x002fca00078e0004 */
        /* <DEDUP_REMOVED lines=13> */
[----:B---3--:R-:W-:-:S02]  /*1810*/  FADD R14, R14, R15 ;  /* 0x0000000f0e0e7221 */ /* 0x008fc40000000000 */
[----:B------:R-:W2:Y:S01]  /*1820*/  LDG.E R15, desc[UR6][R10.64+0x7000] ;  /* 0x007000060a0f7981 */ /* 0x000ea2000c1e1900 */
[----:B----4-:R-:W-:-:S03]  /*1830*/  FADD R12, R16, R17 ;  /* 0x00000011100c7221 */ /* 0x010fc60000000000 */
[----:B------:R-:W3:Y:S04]  /*1840*/  LDG.E R17, desc[UR6][R10.64+0x5800] ;  /* 0x005800060a117981 */ /* 0x000ee8000c1e1900 */
[----:B------:R-:W2:Y:S01]  /*1850*/  LDG.E R16, desc[UR6][R10.64+0x6800] ;  /* 0x006800060a107981 */ /* 0x000ea2000c1e1900 */
[----:B------:R-:W-:-:S03]  /*1860*/  FADD R14, R23, R14 ;  /* 0x0000000e170e7221 */ /* 0x000fc60000000000 */
[----:B------:R-:W4:Y:S01]  /*1870*/  LDG.E R23, desc[UR6][R10.64+0x7800] ;  /* 0x007800060a177981 */ /* 0x000f22000c1e1900 */
[----:B-----5:R-:W-:-:S04]  /*1880*/  FADD R19, R19, R20 ;  /* 0x0000001413137221 */ /* 0x020fc80000000000 */
[----:B------:R-:W-:Y:S01]  /*1890*/  FADD R19, R12, R19 ;  /* 0x000000130c137221 */ /* 0x000fe20000000000 */
[----:B0-----:R-:W-:Y:S01]  /*18a0*/  IADD3 R12, PT, PT, -R9, R6, RZ ;  /* 0x00000006090c7210 */ /* 0x001fe20007ffe1ff */
[----:B------:R-:W-:-:S03]  /*18b0*/  FADD R21, R21, R22 ;  /* 0x0000001615157221 */ /* 0x000fc60000000000 */
[----:B------:R-:W-:Y:S01]  /*18c0*/  ISETP.GE.U32.AND P0, PT, R12, R13, PT ;  /* 0x0000000d0c00720c */ /* 0x000fe20003f06070 */
[----:B------:R-:W-:-:S04]  /*18d0*/  FADD R24, R24, R25 ;  /* 0x0000001918187221 */ /* 0x000fc80000000000 */
[----:B------:R-:W-:Y:S01]  /*18e0*/  FADD R21, R21, R24 ;  /* 0x0000001815157221 */ /* 0x000fe20000000000 */
[----:B------:R-:W-:Y:S01]  /*18f0*/  FADD R14, R14, R19 ;  /* 0x000000130e0e7221 */ /* 0x000fe20000000000 */
[----:B---3--:R-:W-:Y:S01]  /*1900*/  FADD R17, R17, R18 ;  /* 0x0000001211117221 */ /* 0x008fe20000000000 */
[----:B--2---:R-:W-:-:S04]  /*1910*/  FADD R16, R16, R15 ;  /* 0x0000000f10107221 */ /* 0x004fc80000000000 */
[----:B------:R-:W-:-:S04]  /*1920*/  FADD R16, R17, R16 ;  /* 0x0000001011107221 */ /* 0x000fc80000000000 */
[----:B------:R-:W-:-:S04]  /*1930*/  FADD R21, R21, R16 ;  /* 0x0000001015157221 */ /* 0x000fc80000000000 */
[----:B------:R-:W-:-:S04]  /*1940*/  FADD R14, R14, R21 ;  /* 0x000000150e0e7221 */ /* 0x000fc80000000000 */
[----:B----4-:R-:W-:Y:S01]  /*1950*/  FADD R23, R23, R14 ;  /* 0x0000000e17177221 */ /* 0x010fe20000000000 */
[----:B------:R-:W-:Y:S06]  /*1960*/  @!P0 BRA `(.L_x_190) ;  /* 0x0000000800d08947 */ /* 0x000fec0003800000 */
[C---:B------:R-:W-:Y:S01]  /*1970*/  IADD3 R9, PT, PT, R13.reuse, R9, RZ ;  /* 0x000000090d097210 */ /* 0x040fe20007ffe0ff */
[----:B------:R-:W-:Y:S01]  /*1980*/  UIADD3 UR4, UPT, UPT, UR4, 0x1, URZ ;  /* 0x0000000104047890 */ /* 0x000fe2000fffe0ff */
[----:B------:R-:W-:Y:S02]  /*1990*/  IADD3 R0, PT, PT, R13, R0, RZ ;  /* 0x000000000d007210 */ /* 0x000fe40007ffe0ff */
[----:B------:R-:W-:Y:S02]  /*19a0*/  ISETP.GT.U32.AND P0, PT, R9, R8, PT ;  /* 0x000000080900720c */ /* 0x000fe40003f04070 */
[C---:B------:R-:W-:Y:S02]  /*19b0*/  IADD3 R2, PT, PT, -R13.reuse, R2, RZ ;  /* 0x000000020d027210 */ /* 0x040fe40007ffe1ff */
[----:B------:R-:W-:-:S09]  /*19c0*/  IADD3 R7, PT, PT, R13, R7, RZ ;  /* 0x000000070d077210 */ /* 0x000fd20007ffe0ff */
[----:B------:R-:W-:Y:S05]  /*19d0*/  @!P0 BRA `(.L_x_192) ;  /* 0xfffffffc004c8947 */ /* 0x000fea000383ffff */
.L_x_191:
[----:B------:R-:W0:Y:S01]  /*19e0*/  S2R R16, SR_TID.X ;  /* 0x0000000000107919 */ /* 0x000e220000002100 */
[----:B------:R-:W-:Y:S01]  /*19f0*/  IADD3 R8, PT, PT, -R9, R6, RZ ;  /* 0x0000000609087210 */ /* 0x000fe20007ffe1ff */
[----:B------:R-:W-:Y:S03]  /*1a00*/  BSSY.RECONVERGENT B1, `(.L_x_190) ;  /* 0x00000aa000017945 */ /* 0x000fe60003800200 */
[----:B0-----:R-:W-:-:S04]  /*1a10*/  ISETP.GE.AND P0, PT, R16, R8, PT ;  /* 0x000000081000720c */ /* 0x001fc80003f06270 */
[----:B------:R-:W-:-:S13]  /*1a20*/  ISETP.GE.U32.OR P0, PT, R9, R6, P0 ;  /* 0x000000060900720c */ /* 0x000fda0000706470 */
[----:B------:R-:W-:Y:S05]  /*1a30*/  @P0 BRA `(.L_x_193) ;  /* 0x0000000800980947 */ /* 0x000fea0003800000 */
[----:B------:R-:W0:Y:S01]  /*1a40*/  LDC R10, c[0x0][0x3ac] ;  /* 0x0000eb00ff0a7b82 */ /* 0x000e220000000800 */
[----:B------:R-:W-:Y:S01]  /*1a50*/  LOP3.LUT R11, RZ, R16, RZ, 0x33, !PT ;  /* 0x00000010ff0b7212 */ /* 0x000fe200078e33ff */
[----:B------:R-:W-:Y:S06]  /*1a60*/  BSSY.RECONVERGENT B2, `(.L_x_194) ;  /* 0x0000056000027945 */ /* 0x000fec0003800200 */
[----:B------:R-:W1:Y:S01]  /*1a70*/  LDC R8, c[0x0][0x3ac] ;  /* 0x0000eb00ff087b82 */ /* 0x000e620000000800 */
[----:B0-----:R-:W-:-:S04]  /*1a80*/  SHF.L.U32 R10, R10, 0xd, RZ ;  /* 0x0000000d0a0a7819 */ /* 0x001fc800000006ff */
[----:B------:R-:W-:-:S04]  /*1a90*/  LEA R10, R3, R10, 0xd ;  /* 0x0000000a030a7211 */ /* 0x000fc800078e68ff */
[----:B------:R-:W-:Y:S01]  /*1aa0*/  IADD3 R6, PT, PT, -R10, R6, R11 ;  /* 0x000000060a067210 */ /* 0x000fe20007ffe10b */
[----:B-1----:R-:W-:-:S04]  /*1ab0*/  IMAD R11, R8, UR4, RZ ;  /* 0x00000004080b7c24 */ /* 0x002fc8000f8e02ff */
[----:B------:R-:W-:-:S05]  /*1ac0*/  IMAD R6, R11, -0x2000, R6 ;  /* 0xffffe0000b067824 */ /* 0x000fca00078e0206 */
[C---:B------:R-:W-:Y:S02]  /*1ad0*/  ISETP.GE.U32.AND P0, PT, R6.reuse, 0x1e00, PT ;  /* 0x00001e000600780c */ /* 0x040fe40003f06070 */
[----:B------:R-:W-:-:S04]  /*1ae0*/  LEA.HI R6, R6, 0x1, RZ, 0x17 ;  /* 0x0000000106067811 */ /* 0x000fc800078fb8ff */
[----:B------:R-:W-:-:S07]  /*1af0*/  LOP3.LUT R8, R6, 0xf, RZ, 0xc0, !PT ;  /* 0x0000000f06087812 */ /* 0x000fce00078ec0ff */
[----:B------:R-:W-:Y:S05]  /*1b00*/  @!P0 BRA `(.L_x_195) ;  /* 0x00000004002c8947 */ /* 0x000fea0003800000 */
[----:B------:R-:W-:Y:S01]  /*1b10*/  LEA.HI R10, R2, 0x1, RZ, 0x17 ;  /* 0x00000001020a7811 */ /* 0x000fe200078fb8ff */
[----:B------:R-:W-:Y:S01]  /*1b20*/  BSSY.RECONVERGENT B3, `(.L_x_196) ;  /* 0x0000048000037945 */ /* 0x000fe20003800200 */
[----:B------:R-:W-:Y:S02]  /*1b30*/  LOP3.LUT R11, R16, 0x1000, RZ, 0xfc, !PT ;  /* 0x00001000100b7812 */ /* 0x000fe400078efcff */
[----:B------:R-:W-:-:S04]  /*1b40*/  LOP3.LUT R10, R10, 0xfffff0, RZ, 0xc0, !PT ;  /* 0x00fffff00a0a7812 */ /* 0x000fc800078ec0ff */
[----:B------:R-:W-:-:S07]  /*1b50*/  IADD3 R13, PT, PT, -R10, RZ, RZ ;  /* 0x000000ff0a0d7210 */ /* 0x000fce0007ffe1ff */
.L_x_197:
[C---:B------:R-:W-:Y:S02]  /*1b60*/  IADD3 R15, PT, PT, R7.reuse, -0x1000, RZ ;  /* 0xfffff000070f7810 */ /* 0x040fe40007ffe0ff */
[----:B------:R-:W-:-:S03]  /*1b70*/  IADD3 R25, PT, PT, R7, -0xe00, RZ ;  /* 0xfffff20007197810 */ /* 0x000fc60007ffe0ff */
[----:B------:R-:W-:Y:S01]  /*1b80*/  IMAD.WIDE.U32 R14, R15, 0x4, R4 ;  /* 0x000000040f0e7825 */ /* 0x000fe200078e0004 */
[----:B------:R-:W-:-:S04]  /*1b90*/  IADD3 R21, PT, PT, R7, -0xc00, RZ ;  /* 0xfffff40007157810 */ /* 0x000fc80007ffe0ff */
[----:B------:R0:W2:Y:S01]  /*1ba0*/  LDG.E R22, desc[UR6][R14.64] ;  /* 0x000000060e167981 */ /* 0x0000a2000c1e1900 */
[----:B------:R-:W-:-:S04]  /*1bb0*/  IMAD.WIDE.U32 R24, R25, 0x4, R4 ;  /* 0x0000000419187825 */ /* 0x000fc800078e0004 */
[--C-:B------:R-:W-:Y:S01]  /*1bc0*/  IMAD.WIDE.U32 R20, R21, 0x4, R4.reuse ;  /* 0x0000000415147825 */ /* 0x100fe200078e0004 */
[----:B------:R-:W3:Y:S04]  /*1bd0*/  LDG.E R16, desc[UR6][R24.64] ;  /* 0x0000000618107981 */ /* 0x000ee8000c1e1900 */
[----:B------:R1:W4:Y:S01]  /*1be0*/  LDG.E R17, desc[UR6][R20.64] ;  /* 0x0000000614117981 */ /* 0x000322000c1e1900 */
[C---:B------:R-:W-:Y:S02]  /*1bf0*/  IADD3 R19, PT, PT, R7.reuse, -0xa00, RZ ;  /* 0xfffff60007137810 */ /* 0x040fe40007ffe0ff */
[C---:B------:R-:W-:Y:S02]  /*1c00*/  IADD3 R29, PT, PT, R7.reuse, -0x800, RZ ;  /* 0xfffff800071d7810 */ /* 0x040fe40007ffe0ff */
[----:B------:R-:W-:Y:S01]  /*1c10*/  IADD3 R27, PT, PT, R7, -0x600, RZ ;  /* 0xfffffa00071b7810 */ /* 0x000fe20007ffe0ff */
[----:B------:R-:W-:Y:S01]  /*1c20*/  IMAD.WIDE.U32 R18, R19, 0x4, R4 ;  /* 0x0000000413127825 */ /* 0x000fe200078e0004 */
[----:B------:R-:W-:-:S03]  /*1c30*/  IADD3 R12, PT, PT, R7, -0x400, RZ ;  /* 0xfffffc00070c7810 */ /* 0x000fc60007ffe0ff */
[--C-:B------:R-:W-:Y:S01]  /*1c40*/  IMAD.WIDE.U32 R28, R29, 0x4, R4.reuse ;  /* 0x000000041d1c7825 */ /* 0x100fe200078e0004 */
[----:B------:R-:W5:Y:S03]  /*1c50*/  LDG.E R10, desc[UR6][R18.64] ;  /* 0x00000006120a7981 */ /* 0x000f66000c1e1900 */
[----:B0-----:R-:W-:Y:S01]  /*1c60*/  IMAD.WIDE.U32 R14, R27, 0x4, R4 ;  /* 0x000000041b0e7825 */ /* 0x001fe200078e0004 */
[----:B------:R-:W-:-:S03]  /*1c70*/  IADD3 R27, PT, PT, R7, -0x200, RZ ;  /* 0xfffffe00071b7810 */ /* 0x000fc60007ffe0ff */
[--C-:B-1----:R-:W-:Y:S02]  /*1c80*/  IMAD.WIDE.U32 R20, R12, 0x4, R4.reuse ;  /* 0x000000040c147825 */ /* 0x102fe400078e0004 */
[----:B------:R0:W5:Y:S04]  /*1c90*/  LDG.E R12, desc[UR6][R14.64] ;  /* 0x000000060e0c7981 */ /* 0x000168000c1e1900 */
[----:B------:R1:W5:Y:S01]  /*1ca0*/  LDG.E R18, desc[UR6][R28.64] ;  /* 0x000000061c127981 */ /* 0x000362000c1e1900 */
[----:B------:R-:W-:-:S04]  /*1cb0*/  IMAD.WIDE.U32 R24, R7, 0x4, R4 ;  /* 0x0000000407187825 */ /* 0x000fc800078e0004 */
[----:B0-----:R-:W-:Y:S01]  /*1cc0*/  IMAD.WIDE.U32 R14, R27, 0x4, R4 ;  /* 0x000000041b0e7825 */ /* 0x001fe200078e0004 */
[----:B------:R-:W5:Y:S04]  /*1cd0*/  LDG.E R19, desc[UR6][R24.64] ;  /* 0x0000000618137981 */ /* 0x000f68000c1e1900 */
[----:B------:R0:W5:Y:S01]  /*1ce0*/  LDG.E R27, desc[UR6][R20.64] ;  /* 0x00000006141b7981 */ /* 0x000162000c1e1900 */
[----:B-1----:R-:W-:-:S03]  /*1cf0*/  IADD3 R29, PT, PT, R7, 0x200, RZ ;  /* 0x00000200071d7810 */ /* 0x002fc60007ffe0ff */
[----:B------:R1:W5:Y:S01]  /*1d00*/  LDG.E R26, desc[UR6][R14.64] ;  /* 0x000000060e1a7981 */ /* 0x000362000c1e1900 */
[----:B0-----:R-:W-:Y:S01]  /*1d10*/  IADD3 R21, PT, PT, R7, 0x400, RZ ;  /* 0x0000040007157810 */ /* 0x001fe20007ffe0ff */
[----:B------:R-:W-:Y:S01]  /*1d20*/  IMAD.WIDE.U32 R28, R29, 0x4, R4 ;  /* 0x000000041d1c7825 */ /* 0x000fe200078e0004 */
[----:B-1----:R-:W-:-:S05]  /*1d30*/  IADD3 R15, PT, PT, R7, 0x800, RZ ;  /* 0x00000800070f7810 */ /* 0x002fca0007ffe0ff */
[----:B------:R-:W5:Y:S01]  /*1d40*/  LDG.E R28, desc[UR6][R28.64] ;  /* 0x000000061c1c7981 */ /* 0x000f62000c1e1900 */
[----:B------:R-:W-:-:S06]  /*1d50*/  IMAD.WIDE.U32 R14, R15, 0x4, R4 ;  /* 0x000000040f0e7825 */ /* 0x000fcc00078e0004 */
[----:B------:R-:W5:Y:S01]  /*1d60*/  LDG.E R14, desc[UR6][R14.64] ;  /* 0x000000060e0e7981 */ /* 0x000f62000c1e1900 */
[----:B--2---:R-:W-:Y:S01]  /*1d70*/  FADD R25, R22, R23 ;  /* 0x0000001716197221 */ /* 0x004fe20000000000 */
[----:B------:R-:W-:Y:S01]  /*1d80*/  IMAD.WIDE.U32 R22, R21, 0x4, R4 ;  /* 0x0000000415167825 */ /* 0x000fe200078e0004 */
[----:B------:R-:W-:-:S03]  /*1d90*/  IADD3 R21, PT, PT, R7, 0x600, RZ ;  /* 0x0000060007157810 */ /* 0x000fc60007ffe0ff */
[----:B---3--:R-:W-:Y:S02]  /*1da0*/  FADD R16, R25, R16 ;  /* 0x0000001019107221 */ /* 0x008fe40000000000 */
[----:B------:R-:W-:Y:S01]  /*1db0*/  IMAD.WIDE.U32 R20, R21, 0x4, R4 ;  /* 0x0000000415147825 */ /* 0x000fe200078e0004 */
[----:B------:R-:W-:Y:S01]  /*1dc0*/  IADD3 R25, PT, PT, R7, 0xa00, RZ ;  /* 0x00000a0007197810 */ /* 0x000fe20007ffe0ff */
[----:B------:R-:W2:Y:S04]  /*1dd0*/  LDG.E R29, desc[UR6][R22.64] ;  /* 0x00000006161d7981 */ /* 0x000ea8000c1e1900 */
[----:B------:R4:W3:Y:S02]  /*1de0*/  LDG.E R20, desc[UR6][R20.64] ;  /* 0x0000000614147981 */ /* 0x0008e4000c1e1900 */
[----:B----4-:R-:W-:Y:S01]  /*1df0*/  FADD R21, R16, R17 ;  /* 0x0000001110157221 */ /* 0x010fe20000000000 */
[----:B------:R-:W-:Y:S01]  /*1e00*/  IMAD.WIDE.U32 R16, R25, 0x4, R4 ;  /* 0x0000000419107825 */ /* 0x000fe200078e0004 */
[----:B------:R-:W-:-:S05]  /*1e10*/  IADD3 R25, PT, PT, R7, 0xc00, RZ ;  /* 0x00000c0007197810 */ /* 0x000fca0007ffe0ff */
[--C-:B------:R-:W-:Y:S01]  /*1e20*/  IMAD.WIDE.U32 R22, R25, 0x4, R4.reuse ;  /* 0x0000000419167825 */ /* 0x100fe200078e0004 */
[----:B------:R-:W-:Y:S01]  /*1e30*/  IADD3 R25, PT, PT, R7, 0xe00, RZ ;  /* 0x00000e0007197810 */ /* 0x000fe20007ffe0ff */
[----:B------:R-:W4:Y:S04]  /*1e40*/  LDG.E R16, desc[UR6][R16.64] ;  /* 0x0000000610107981 */ /* 0x000f28000c1e1900 */
[----:B------:R-:W-:Y:S01]  /*1e50*/  IMAD.WIDE.U32 R24, R25, 0x4, R4 ;  /* 0x0000000419187825 */ /* 0x000fe200078e0004 */
[----:B------:R-:W4:Y:S05]  /*1e60*/  LDG.E R22, desc[UR6][R22.64] ;  /* 0x0000000616167981 */ /* 0x000f2a000c1e1900 */
[----:B------:R-:W4:Y:S01]  /*1e70*/  LDG.E R24, desc[UR6][R24.64] ;  /* 0x0000000618187981 */ /* 0x000f22000c1e1900 */
[----:B-----5:R-:W-:-:S04]  /*1e80*/  FADD R21, R21, R10 ;  /* 0x0000000a15157221 */ /* 0x020fc80000000000 */
[----:B------:R-:W-:-:S04]  /*1e90*/  FADD R21, R21, R18 ;  /* 0x0000001215157221 */ /* 0x000fc80000000000 */
[----:B------:R-:W-:-:S04]  /*1ea0*/  FADD R12, R21, R12 ;  /* 0x0000000c150c7221 */ /* 0x000fc80000000000 */
[----:B------:R-:W-:-:S04]  /*1eb0*/  FADD R27, R12, R27 ;  /* 0x0000001b0c1b7221 */ /* 0x000fc80000000000 */
[----:B------:R-:W-:-:S04]  /*1ec0*/  FADD R26, R27, R26 ;  /* 0x0000001a1b1a7221 */ /* 0x000fc80000000000 */
[----:B------:R-:W-:-:S04]  /*1ed0*/  FADD R19, R26, R19 ;  /* 0x000000131a137221 */ /* 0x000fc80000000000 */
[----:B------:R-:W-:Y:S01]  /*1ee0*/  FADD R28, R19, R28 ;  /* 0x0000001c131c7221 */ /* 0x000fe20000000000 */
[----:B------:R-:W-:-:S04]  /*1ef0*/  IADD3 R13, PT, PT, R13, 0x10, RZ ;  /* 0x000000100d0d7810 */ /* 0x000fc80007ffe0ff */
[----:B------:R-:W-:Y:S02]  /*1f00*/  ISETP.NE.AND P0, PT, R13, RZ, PT ;  /* 0x000000ff0d00720c */ /* 0x000fe40003f05270 */
[----:B------:R-:W-:Y:S02]  /*1f10*/  IADD3 R11, PT, PT, R11, 0x2000, RZ ;  /* 0x000020000b0b7810 */ /* 0x000fe40007ffe0ff */
[----:B------:R-:W-:Y:S01]  /*1f20*/  IADD3 R7, PT, PT, R7, 0x2000, RZ ;  /* 0x0000200007077810 */ /* 0x000fe20007ffe0ff */
[----:B--2---:R-:W-:-:S04]  /*1f30*/  FADD R29, R28, R29 ;  /* 0x0000001d1c1d7221 */ /* 0x004fc80000000000 */
[----:B---3--:R-:W-:-:S04]  /*1f40*/  FADD R29, R29, R20 ;  /* 0x000000141d1d7221 */ /* 0x008fc80000000000 */
[----:B------:R-:W-:-:S04]  /*1f50*/  FADD R29, R29, R14 ;  /* 0x0000000e1d1d7221 */ /* 0x000fc80000000000 */
[----:B----4-:R-:W-:-:S04]  /*1f60*/  FADD R29, R29, R16 ;  /* 0x000000101d1d7221 */ /* 0x010fc80000000000 */
[----:B------:R-:W-:-:S04]  /*1f70*/  FADD R29, R29, R22 ;  /* 0x000000161d1d7221 */ /* 0x000fc80000000000 */
[----:B------:R-:W-:Y:S01]  /*1f80*/  FADD R23, R29, R24 ;  /* 0x000000181d177221 */ /* 0x000fe20000000000 */
[----:B------:R-:W-:Y:S06]  /*1f90*/  @P0 BRA `(.L_x_197) ;  /* 0xfffffff800f00947 */ /* 0x000fec000383ffff */
[----:B------:R-:W-:Y:S05]  /*1fa0*/  BSYNC.RECONVERGENT B3 ;  /* 0x0000000000037941 */ /* 0x000fea0003800200 */
.L_x_196:
[----:B------:R-:W-:-:S07]  /*1fb0*/  IADD3 R16, PT, PT, R11, -0x1000, RZ ;  /* 0xfffff0000b107810 */ /* 0x000fce0007ffe0ff */
.L_x_195:
[----:B------:R-:W-:Y:S05]  /*1fc0*/  BSYNC.RECONVERGENT B2 ;  /* 0x0000000000027941 */ /* 0x000fea0003800200 */
.L_x_194:
[----:B------:R-:W-:-:S13]  /*1fd0*/  ISETP.NE.AND P0, PT, R8, RZ, PT ;  /* 0x000000ff0800720c */ /* 0x000fda0003f05270 */
[----:B------:R-:W-:Y:S05]  /*1fe0*/  @!P0 BRA `(.L_x_193) ;  /* 0x00000004002c8947 */ /* 0x000fea0003800000 */
[----:B------:R-:W-:Y:S01]  /*1ff0*/  ISETP.GE.U32.AND P0, PT, R8, 0x8, PT ;  /* 0x000000080800780c */ /* 0x000fe20003f06070 */
[----:B------:R-:W-:Y:S01]  /*2000*/  BSSY.RECONVERGENT B2, `(.L_x_198) ;  /* 0x0000025000027945 */ /* 0x000fe20003800200 */
[----:B------:R-:W-:-:S04]  /*2010*/  LOP3.LUT R22, R6, 0x7, RZ, 0xc0, !PT ;  /* 0x0000000706167812 */ /* 0x000fc800078ec0ff */
[----:B------:R-:W-:-:S07]  /*2020*/  ISETP.NE.AND P1, PT, R22, RZ, PT ;  /* 0x000000ff1600720c */ /* 0x000fce0003f25270 */
[----:B------:R-:W-:Y:S06]  /*2030*/  @!P0 BRA `(.L_x_199) ;  /* 0x0000000000848947 */ /* 0x000fec0003800000 */
[----:B------:R-:W-:-:S04]  /*2040*/  IADD3 R7, PT, PT, R16, R9, RZ ;  /* 0x0000000910077210 */ /* 0x000fc80007ffe0ff */
[C---:B------:R-:W-:Y:S01]  /*2050*/  IADD3 R21, PT, PT, R7.reuse, 0x200, RZ ;  /* 0x0000020007157810 */ /* 0x040fe20007ffe0ff */
[C---:B------:R-:W-:Y:S01]  /*2060*/  IMAD.WIDE.U32 R14, R7.reuse, 0x4, R4 ;  /* 0x00000004070e7825 */ /* 0x040fe200078e0004 */
[----:B------:R-:W-:-:S03]  /*2070*/  IADD3 R19, PT, PT, R7, 0x400, RZ ;  /* 0x0000040007137810 */ /* 0x000fc60007ffe0ff */
[--C-:B------:R-:W-:Y:S01]  /*2080*/  IMAD.WIDE.U32 R20, R21, 0x4, R4.reuse ;  /* 0x0000000415147825 */ /* 0x100fe200078e0004 */
[----:B------:R0:W2:Y:S01]  /*2090*/  LDG.E R8, desc[UR6][R14.64] ;  /* 0x000000060e087981 */ /* 0x0000a2000c1e1900 */
[----:B------:R-:W-:Y:S02]  /*20a0*/  IADD3 R11, PT, PT, R7, 0x600, RZ ;  /* 0x00000600070b7810 */ /* 0x000fe40007ffe0ff */
[--C-:B------:R-:W-:Y:S01]  /*20b0*/  IMAD.WIDE.U32 R18, R19, 0x4, R4.reuse ;  /* 0x0000000413127825 */ /* 0x100fe200078e0004 */
[----:B------:R1:W3:Y:S01]  /*20c0*/  LDG.E R17, desc[UR6][R20.64] ;  /* 0x0000000614117981 */ /* 0x0002e2000c1e1900 */
[----:B------:R-:W-:Y:S02]  /*20d0*/  IADD3 R13, PT, PT, R7, 0x800, RZ ;  /* 0x00000800070d7810 */ /* 0x000fe40007ffe0ff */
[--C-:B------:R-:W-:Y:S01]  /*20e0*/  IMAD.WIDE.U32 R10, R11, 0x4, R4.reuse ;  /* 0x000000040b0a7825 */ /* 0x100fe200078e0004 */
[----:B------:R-:W-:Y:S01]  /*20f0*/  IADD3 R25, PT, PT, R7, 0xa00, RZ ;  /* 0x00000a0007197810 */ /* 0x000fe20007ffe0ff */
[----:B------:R-:W4:Y:S02]  /*2100*/  LDG.E R18, desc[UR6][R18.64] ;  /* 0x0000000612127981 */ /* 0x000f24000c1e1900 */
[--C-:B------:R-:W-:Y:S01]  /*2110*/  IMAD.WIDE.U32 R12, R13, 0x4, R4.reuse ;  /* 0x000000040d0c7825 */ /* 0x100fe200078e0004 */
[----:B------:R-:W-:Y:S01]  /*2120*/  IADD3 R27, PT, PT, R7, 0xc00, RZ ;  /* 0x00000c00071b7810 */ /* 0x000fe20007ffe0ff */
[----:B------:R-:W5:Y:S02]  /*2130*/  LDG.E R10, desc[UR6][R10.64] ;  /* 0x000000060a0a7981 */ /* 0x000f64000c1e1900 */
[--C-:B0-----:R-:W-:Y:S01]  /*2140*/  IMAD.WIDE.U32 R14, R25, 0x4, R4.reuse ;  /* 0x00000004190e7825 */ /* 0x101fe200078e0004 */
[----:B------:R-:W-:Y:S01]  /*2150*/  IADD3 R25, PT, PT, R7, 0xe00, RZ ;  /* 0x00000e0007197810 */ /* 0x000fe20007ffe0ff */
[----:B------:R-:W5:Y:S02]  /*2160*/  LDG.E R12, desc[UR6][R12.64] ;  /* 0x000000060c0c7981 */ /* 0x000f64000c1e1900 */
[----:B-1----:R-:W-:-:S02]  /*2170*/  IMAD.WIDE.U32 R20, R27, 0x4, R4 ;  /* 0x000000041b147825 */ /* 0x002fc400078e0004 */
[----:B------:R-:W5:Y:S02]  /*2180*/  LDG.E R15, desc[UR6][R14.64] ;  /* 0x000000060e0f7981 */ /* 0x000f64000c1e1900 */
[----:B------:R-:W-:Y:S02]  /*2190*/  IMAD.WIDE.U32 R24, R25, 0x4, R4 ;  /* 0x0000000419187825 */ /* 0x000fe400078e0004 */
        /* <DEDUP_REMOVED lines=11> */
.L_x_199:
[----:B------:R-:W-:Y:S05]  /*2250*/  BSYNC.RECONVERGENT B2 ;  /* 0x0000000000027941 */ /* 0x000fea0003800200 */
.L_x_198:
[----:B------:R-:W-:Y:S05]  /*2260*/  @!P1 BRA `(.L_x_193) ;  /* 0x00000000008c9947 */ /* 0x000fea0003800000 */
[----:B------:R-:W-:Y:S01]  /*2270*/  ISETP.GE.U32.AND P0, PT, R22, 0x4, PT ;  /* 0x000000041600780c */ /* 0x000fe20003f06070 */
[----:B------:R-:W-:Y:S01]  /*2280*/  BSSY.RECONVERGENT B2, `(.L_x_200) ;  /* 0x0000014000027945 */ /* 0x000fe20003800200 */
[----:B------:R-:W-:-:S11]  /*2290*/  LOP3.LUT P1, RZ, R6, 0x3, RZ, 0xc0, !PT ;  /* 0x0000000306ff7812 */ /* 0x000fd6000782c0ff */
[----:B------:R-:W-:Y:S05]  /*22a0*/  @!P0 BRA `(.L_x_201) ;  /* 0x0000000000448947 */ /* 0x000fea0003800000 */
[----:B------:R-:W-:-:S04]  /*22b0*/  IADD3 R11, PT, PT, R16, R9, RZ ;  /* 0x00000009100b7210 */ /* 0x000fc80007ffe0ff */
[C---:B------:R-:W-:Y:S01]  /*22c0*/  IADD3 R9, PT, PT, R11.reuse, 0x200, RZ ;  /* 0x000002000b097810 */ /* 0x040fe20007ffe0ff */
[C---:B------:R-:W-:Y:S01]  /*22d0*/  IMAD.WIDE.U32 R6, R11.reuse, 0x4, R4 ;  /* 0x000000040b067825 */ /* 0x040fe200078e0004 */
[----:B------:R-:W-:-:S03]  /*22e0*/  IADD3 R13, PT, PT, R11, 0x400, RZ ;  /* 0x000004000b0d7810 */ /* 0x000fc60007ffe0ff */
[--C-:B------:R-:W-:Y:S01]  /*22f0*/  IMAD.WIDE.U32 R8, R9, 0x4, R4.reuse ;  /* 0x0000000409087825 */ /* 0x100fe200078e0004 */
[----:B------:R-:W-:Y:S01]  /*2300*/  IADD3 R15, PT, PT, R11, 0x600, RZ ;  /* 0x000006000b0f7810 */ /* 0x000fe20007ffe0ff */
[----:B------:R-:W2:Y:S02]  /*2310*/  LDG.E R6, desc[UR6][R6.64] ;  /* 0x0000000606067981 */ /* 0x000ea4000c1e1900 */
[--C-:B------:R-:W-:Y:S02]  /*2320*/  IMAD.WIDE.U32 R10, R13, 0x4, R4.reuse ;  /* 0x000000040d0a7825 */ /* 0x100fe400078e0004 */
[----:B------:R-:W3:Y:S02]  /*2330*/  LDG.E R8, desc[UR6][R8.64] ;  /* 0x0000000608087981 */ /* 0x000ee4000c1e1900 */
[----:B------:R-:W-:Y:S02]  /*2340*/  IMAD.WIDE.U32 R12, R15, 0x4, R4 ;  /* 0x000000040f0c7825 */ /* 0x000fe400078e0004 */
[----:B------:R-:W4:Y:S04]  /*2350*/  LDG.E R10, desc[UR6][R10.64] ;  /* 0x000000060a0a7981 */ /* 0x000f28000c1e1900 */
[----:B------:R-:W5:Y:S01]  /*2360*/  LDG.E R12, desc[UR6][R12.64] ;  /* 0x000000060c0c7981 */ /* 0x000f62000c1e1900 */
[----:B------:R-:W-:Y:S01]  /*2370*/  IADD3 R16, PT, PT, R16, 0x800, RZ ;  /* 0x0000080010107810 */ /* 0x000fe20007ffe0ff */
[----:B--2---:R-:W-:-:S04]  /*2380*/  FADD R23, R23, R6 ;  /* 0x0000000617177221 */ /* 0x004fc80000000000 */
[----:B---3--:R-:W-:-:S04]  /*2390*/  FADD R23, R23, R8 ;  /* 0x0000000817177221 */ /* 0x008fc80000000000 */
[----:B----4-:R-:W-:-:S04]  /*23a0*/  FADD R23, R23, R10 ;  /* 0x0000000a17177221 */ /* 0x010fc80000000000 */
[----:B-----5:R-:W-:-:S07]  /*23b0*/  FADD R23, R23, R12 ;  /* 0x0000000c17177221 */ /* 0x020fce0000000000 */
.L_x_201:
[----:B------:R-:W-:Y:S05]  /*23c0*/  BSYNC.RECONVERGENT B2 ;  /* 0x0000000000027941 */ /* 0x000fea0003800200 */
.L_x_200:
[----:B------:R-:W-:Y:S05]  /*23d0*/  @!P1 BRA `(.L_x_193) ;  /* 0x0000000000309947 */ /* 0x000fea0003800000 */
[----:B------:R-:W-:Y:S02]  /*23e0*/  LOP3.LUT R2, R2, 0xffff, RZ, 0xc0, !PT ;  /* 0x0000ffff02027812 */ /* 0x000fe400078ec0ff */
[----:B------:R-:W-:Y:S02]  /*23f0*/  IADD3 R9, PT, PT, R16, R0, RZ ;  /* 0x0000000010097210 */ /* 0x000fe40007ffe0ff */
[----:B------:R-:W-:-:S04]  /*2400*/  LEA.HI R2, R2, 0x1, RZ, 0x17 ;  /* 0x0000000102027811 */ /* 0x000fc800078fb8ff */
[----:B------:R-:W-:-:S04]  /*2410*/  LOP3.LUT R2, R2, 0x3, RZ, 0xc0, !PT ;  /* 0x0000000302027812 */ /* 0x000fc800078ec0ff */
[----:B------:R-:W-:-:S07]  /*2420*/  IADD3 R2, PT, PT, -R2, RZ, RZ ;  /* 0x000000ff02027210 */ /* 0x000fce0007ffe1ff */
.L_x_202:
[----:B------:R-:W-:-:S06]  /*2430*/  IMAD.WIDE.U32 R6, R9, 0x4, R4 ;  /* 0x0000000409067825 */ /* 0x000fcc00078e0004 */
[----:B------:R-:W2:Y:S01]  /*2440*/  LDG.E R6, desc[UR6][R6.64] ;  /* 0x0000000606067981 */ /* 0x000ea2000c1e1900 */
[----:B------:R-:W-:Y:S02]  /*2450*/  IADD3 R2, PT, PT, R2, 0x1, RZ ;  /* 0x0000000102027810 */ /* 0x000fe40007ffe0ff */
[----:B------:R-:W-:Y:S02]  /*2460*/  IADD3 R9, PT, PT, R9, 0x200, RZ ;  /* 0x0000020009097810 */ /* 0x000fe40007ffe0ff */
[----:B------:R-:W-:Y:S01]  /*2470*/  ISETP.NE.AND P0, PT, R2, RZ, PT ;  /* 0x000000ff0200720c */ /* 0x000fe20003f05270 */
[----:B--2---:R-:W-:-:S12]  /*2480*/  FADD R23, R6, R23 ;  /* 0x0000001706177221 */ /* 0x004fd80000000000 */
[----:B------:R-:W-:Y:S05]  /*2490*/  @P0 BRA `(.L_x_202) ;  /* 0xfffffffc00e40947 */ /* 0x000fea000383ffff */
.L_x_193:
[----:B------:R-:W-:Y:S05]  /*24a0*/  BSYNC.RECONVERGENT B1 ;  /* 0x0000000000017941 */ /* 0x000fea0003800200 */
.L_x_190:
        /* <DEDUP_REMOVED lines=33> */
[----:B------:R-:W1:Y:S04]  /*26c0*/  LDS.128 R8, [UR4+0x20] ;  /* 0x00002004ff087984 */ /* 0x000e680008000c00 */
[----:B--2---:R-:W2:Y:S04]  /*26d0*/  LDS.128 R4, [UR4+0x30] ;  /* 0x00003004ff047984 */ /* 0x004ea80008000c00 */
        /* <DEDUP_REMOVED lines=16> */
.L_x_189:
[----:B------:R-:W-:Y:S05]  /*27e0*/  BSYNC.RECONVERGENT B0 ;  /* 0x0000000000007941 */ /* 0x000fea0003800200 */
.L_x_173:
[----:B------:R-:W-:Y:S05]  /*27f0*/  @P0 EXIT ;  /* 0x000000000000094d */ /* 0x000fea0003800000 */
[----:B012---:R-:W0:Y:S02]  /*2800*/  LDC.64 R4, c[0x0][0x388] ;  /* 0x0000e200ff047b82 */ /* 0x007e240000000a00 */
[----:B0-----:R-:W-:-:S05]  /*2810*/  IMAD.WIDE.U32 R2, R3, 0x4, R4 ;  /* 0x0000000403027825 */ /* 0x001fca00078e0004 */
[----:B------:R-:W-:Y:S01]  /*2820*/  STG.E desc[UR6][R2.64], R20 ;  /* 0x0000001402007986 */ /* 0x000fe2000c101906 */
[----:B------:R-:W-:Y:S05]  /*2830*/  EXIT ;  /* 0x000000000000794d */ /* 0x000fea0003800000 */
.L_x_203:
        /* <DEDUP_REMOVED lines=12> */
.L_x_241:


//--------------------- .text._ZN3cub18CUB_300001_SM_10006detail6reduce28DeviceReduceSingleTileKernelINS2_10policy_hubIfjN4cuda3std3__44plusIfEEE10Policy1000EN6thrust24THRUST_300001_SM_1000_NS10device_ptrIfEEPfjS9_ffNS7_10__identityEEEvT0_T1_T2_T3_T4_T6_ --------------------------
	.section	.text._ZN3cub18CUB_300001_SM_10006detail6reduce28DeviceReduceSingleTileKernelINS2_10policy_hubIfjN4cuda3std3__44plusIfEEE10Policy1000EN6thrust24THRUST_300001_SM_1000_NS10device_ptrIfEEPfjS9_ffNS7_10__identityEEEvT0_T1_T2_T3_T4_T6_,"ax",@progbits
	.align	128
        .global         _ZN3cub18CUB_300001_SM_10006detail6reduce28DeviceReduceSingleTileKernelINS2_10policy_hubIfjN4cuda3std3__44plusIfEEE10Policy1000EN6thrust24THRUST_300001_SM_1000_NS10device_ptrIfEEPfjS9_ffNS7_10__identityEEEvT0_T1_T2_T3_T4_T6_
        .type           _ZN3cub18CUB_300001_SM_10006detail6reduce28DeviceReduceSingleTileKernelINS2_10policy_hubIfjN4cuda3std3__44plusIfEEE10Policy1000EN6thrust24THRUST_300001_SM_1000_NS10device_ptrIfEEPfjS9_ffNS7_10__identityEEEvT0_T1_T2_T3_T4_T6_,@function
        .size           _ZN3cub18CUB_300001_SM_10006detail6reduce28DeviceReduceSingleTileKernelINS2_10policy_hubIfjN4cuda3std3__44plusIfEEE10Policy1000EN6thrust24THRUST_300001_SM_1000_NS10device_ptrIfEEPfjS9_ffNS7_10__identityEEEvT0_T1_T2_T3_T4_T6_,(.L_x_242 - _ZN3cub18CUB_300001_SM_10006detail6reduce28DeviceReduceSingleTileKernelINS2_10policy_hubIfjN4cuda3std3__44plusIfEEE10Policy1000EN6thrust24THRUST_300001_SM_1000_NS10device_ptrIfEEPfjS9_ffNS7_10__identityEEEvT0_T1_T2_T3_T4_T6_)
        .other          _ZN3cub18CUB_300001_SM_10006detail6reduce28DeviceReduceSingleTileKernelINS2_10policy_hubIfjN4cuda3std3__44plusIfEEE10Policy1000EN6thrust24THRUST_300001_SM_1000_NS10device_ptrIfEEPfjS9_ffNS7_10__identityEEEvT0_T1_T2_T3_T4_T6_,@"STO_CUDA_ENTRY STV_DEFAULT"
_ZN3cub18CUB_300001_SM_10006detail6reduce28DeviceReduceSingleTileKernelINS2_10policy_hubIfjN4cuda3std3__44plusIfEEE10Policy1000EN6thrust24THRUST_300001_SM_1000_NS10device_ptrIfEEPfjS9_ffNS7_10__identityEEEvT0_T1_T2_T3_T4_T6_:
.text._ZN3cub18CUB_300001_SM_10006detail6reduce28DeviceReduceSingleTileKernelINS2_10policy_hubIfjN4cuda3std3__44plusIfEEE10Policy1000EN6thrust24THRUST_300001_SM_1000_NS10device_ptrIfEEPfjS9_ffNS7_10__identityEEEvT0_T1_T2_T3_T4_T6_:
        /* <DEDUP_REMOVED lines=13> */
.L_x_204:
[----:B------:R-:W-:Y:S01]  /*00d0*/  ISETP.GT.U32.AND P0, PT, R4, 0x1fff, PT ;  /* 0x00001fff0400780c */ /* 0x000fe20003f04070 */
[----:B------:R-:W-:-:S12]  /*00e0*/  BSSY.RECONVERGENT B0, `(.L_x_205) ;  /* 0x000022c000007945 */ /* 0x000fd80003800200 */
[----:B------:R-:W-:Y:S05]  /*00f0*/  @P0 BRA `(.L_x_206) ;  /* 0x0000001000000947 */ /* 0x000fea0003800000 */
[----:B------:R-:W0:Y:S01]  /*0100*/  S2R R5, SR_TID.X ;  /* 0x0000000000057919 */ /* 0x000e220000002100 */
[----:B------:R-:W-:Y:S01]  /*0110*/  BSSY.RECONVERGENT B1, `(.L_x_207) ;  /* 0x0000009000017945 */ /* 0x000fe20003800200 */
[----:B------:R-:W-:Y:S01]  /*0120*/  HFMA2 R0, -RZ, RZ, 0, 0 ;  /* 0x00000000ff007431 */ /* 0x000fe200000001ff */
[----:B0-----:R-:W-:Y:S02]  /*0130*/  ISETP.GE.U32.AND P0, PT, R5, R4, PT ;  /* 0x000000040500720c */ /* 0x001fe40003f06070 */
[----:B------:R-:W-:-:S11]  /*0140*/  MOV R7, R5 ;  /* 0x0000000500077202 */ /* 0x000fd60000000f00 */
[----:B------:R-:W-:Y:S05]  /*0150*/  @P0 BRA `(.L_x_208) ;  /* 0x0000000000100947 */ /* 0x000fea0003800000 */
[----:B------:R-:W0:Y:S02]  /*0160*/  LDC.64 R2, c[0x0][0x380] ;  /* 0x0000e000ff027b82 */ /* 0x000e240000000a00 */
[----:B0-----:R-:W-:-:S05]  /*0170*/  IMAD.WIDE.U32 R2, R5, 0x4, R2 ;  /* 0x0000000405027825 */ /* 0x001fca00078e0002 */
[----:B------:R0:W5:Y:S01]  /*0180*/  LDG.E R0, desc[UR6][R2.64] ;  /* 0x0000000602007981 */ /* 0x000162000c1e1900 */
[----:B------:R-:W-:-:S07]  /*0190*/  IADD3 R7, PT, PT, R5, 0x200, RZ ;  /* 0x0000020005077810 */ /* 0x000fce0007ffe0ff */
.L_x_208:
[----:B------:R-:W-:Y:S05]  /*01a0*/  BSYNC.RECONVERGENT B1 ;  /* 0x0000000000017941 */ /* 0x000fea0003800200 */
.L_x_207:
[----:B------:R-:W-:Y:S01]  /*01b0*/  ISETP.GE.U32.AND P0, PT, R7, R4, PT ;  /* 0x000000040700720c */ /* 0x000fe20003f06070 */
[----:B------:R-:W-:-:S12]  /*01c0*/  BSSY.RECONVERGENT B1, `(.L_x_209) ;  /* 0x0000070000017945 */ /* 0x000fd80003800200 */
[----:B------:R-:W-:Y:S05]  /*01d0*/  @P0 BRA `(.L_x_210) ;  /* 0x0000000400b80947 */ /* 0x000fea0003800000 */
[----:B0-----:R-:W-:Y:S01]  /*01e0*/  LOP3.LUT R3, RZ, R7, RZ, 0x33, !PT ;  /* 0x00000007ff037212 */ /* 0x001fe200078e33ff */
[----:B------:R-:W-:Y:S03]  /*01f0*/  BSSY.RECONVERGENT B2, `(.L_x_211) ;  /* 0x0000033000027945 */ /* 0x000fe60003800200 */
[----:B------:R-:W-:-:S04]  /*0200*/  IADD3 R3, PT, PT, R3, R4, RZ ;  /* 0x0000000403037210 */ /* 0x000fc80007ffe0ff */
        /* <DEDUP_REMOVED lines=9> */
[----:B------:R-:W-:-:S04]  /*02a0*/  IADD3 R2, P0, PT, R2, 0x4000, RZ ;  /* 0x0000400002027810 */ /* 0x000fc80007f1e0ff */
[----:B------:R-:W-:-:S09]  /*02b0*/  IADD3.X R3, PT, PT, RZ, R3, RZ, P0, !PT ;  /* 0x00000003ff037210 */ /* 0x000fd200007fe4ff */
.L_x_213:
        /* <DEDUP_REMOVED lines=19> */
[----:B0-----:R-:W-:-:S04]  /*03f0*/  IADD3 R2, P2, PT, R2, 0x8000, RZ ;  /* 0x0000800002027810 */ /* 0x001fc80007f5e0ff */
[----:B------:R-:W-:Y:S01]  /*0400*/  IADD3.X R3, PT, PT, RZ, R3, RZ, P2, !PT ;  /* 0x00000003ff037210 */ /* 0x000fe200017fe4ff */
        /* <DEDUP_REMOVED lines=17> */
.L_x_212:
[----:B------:R-:W-:Y:S05]  /*0520*/  BSYNC.RECONVERGENT B2 ;  /* 0x0000000000027941 */ /* 0x000fea0003800200 */
.L_x_211:
[----:B------:R-:W-:Y:S05]  /*0530*/  @!P1 BRA `(.L_x_210) ;  /* 0x0000000000e09947 */ /* 0x000fea0003800000 */
[----:B------:R-:W-:Y:S01]  /*0540*/  ISETP.GE.U32.AND P0, PT, R22, 0x8, PT ;  /* 0x000000081600780c */ /* 0x000fe20003f06070 */
[----:B------:R-:W-:Y:S01]  /*0550*/  BSSY.RECONVERGENT B2, `(.L_x_214) ;  /* 0x0000017000027945 */ /* 0x000fe20003800200 */
[----:B------:R-:W-:-:S04]  /*0560*/  LOP3.LUT R10, R6, 0x7, RZ, 0xc0, !PT ;  /* 0x00000007060a7812 */ /* 0x000fc800078ec0ff */
[----:B------:R-:W-:-:S07]  /*0570*/  ISETP.NE.AND P1, PT, R10, RZ, PT ;  /* 0x000000ff0a00720c */ /* 0x000fce0003f25270 */
[----:B------:R-:W-:Y:S06]  /*0580*/  @!P0 BRA `(.L_x_215) ;  /* 0x00000000004c8947 */ /* 0x000fec0003800000 */
[----:B------:R-:W0:Y:S02]  /*0590*/  LDC.64 R2, c[0x0][0x380] ;  /* 0x0000e000ff027b82 */ /* 0x000e240000000a00 */
[----:B0-----:R-:W-:-:S05]  /*05a0*/  IMAD.WIDE.U32 R2, R7, 0x4, R2 ;  /* 0x0000000407027825 */ /* 0x001fca00078e0002 */
        /* <DEDUP_REMOVED lines=17> */
.L_x_215:
[----:B------:R-:W-:Y:S05]  /*06c0*/  BSYNC.RECONVERGENT B2 ;  /* 0x0000000000027941 */ /* 0x000fea0003800200 */
.L_x_214:
        /* <DEDUP_REMOVED lines=17> */
.L_x_217:
[----:B------:R-:W-:Y:S05]  /*07e0*/  BSYNC.RECONVERGENT B2 ;  /* 0x0000000000027941 */ /* 0x000fea0003800200 */
.L_x_216:
[----:B------:R-:W-:Y:S05]  /*07f0*/  @!P1 BRA `(.L_x_210) ;  /* 0x0000000000309947 */ /* 0x000fea0003800000 */
[----:B------:R-:W0:Y:S01]  /*0800*/  LDC.64 R2, c[0x0][0x380] ;  /* 0x0000e000ff027b82 */ /* 0x000e220000000a00 */
[----:B------:R-:W-:Y:S01]  /*0810*/  IADD3 R6, PT, PT, -R6, RZ, RZ ;  /* 0x000000ff06067210 */ /* 0x000fe20007ffe1ff */
[----:B0-----:R-:W-:-:S05]  /*0820*/  IMAD.WIDE.U32 R2, R7, 0x4, R2 ;  /* 0x0000000407027825 */ /* 0x001fca00078e0002 */
[----:B------:R-:W-:-:S07]  /*0830*/  MOV R7, R3 ;  /* 0x0000000300077202 */ /* 0x000fce0000000f00 */
.L_x_218:
[----:B------:R-:W-:-:S06]  /*0840*/  MOV R3, R7 ;  /* 0x0000000700037202 */ /* 0x000fcc0000000f00 */
[----:B------:R0:W2:Y:S01]  /*0850*/  LDG.E R3, desc[UR6][R2.64] ;  /* 0x0000000602037981 */ /* 0x0000a2000c1e1900 */
[----:B------:R-:W-:-:S04]  /*0860*/  IADD3 R6, PT, PT, R6, 0x1, RZ ;  /* 0x0000000106067810 */ /* 0x000fc80007ffe0ff */
[----:B------:R-:W-:Y:S02]  /*0870*/  ISETP.NE.AND P0, PT, R6, RZ, PT ;  /* 0x000000ff0600720c */ /* 0x000fe40003f05270 */
[----:B0-----:R-:W-:-:S04]  /*0880*/  IADD3 R2, P1, PT, R2, 0x800, RZ ;  /* 0x0000080002027810 */ /* 0x001fc80007f3e0ff */
[----:B------:R-:W-:Y:S01]  /*0890*/  IADD3.X R7, PT, PT, RZ, R7, RZ, P1, !PT ;  /* 0x00000007ff077210 */ /* 0x000fe20000ffe4ff */
[----:B--2--5:R-:W-:-:S06]  /*08a0*/  FADD R0, R3, R0 ;  /* 0x0000000003007221 */ /* 0x024fcc0000000000 */
[----:B------:R-:W-:Y:S05]  /*08b0*/  @P0 BRA `(.L_x_218) ;  /* 0xfffffffc00e00947 */ /* 0x000fea000383ffff */
.L_x_210:
[----:B------:R-:W-:Y:S05]  /*08c0*/  BSYNC.RECONVERGENT B1 ;  /* 0x0000000000017941 */ /* 0x000fea0003800200 */
.L_x_209:
[----:B------:R-:W-:Y:S02]  /*08d0*/  ISETP.GE.U32.AND P0, PT, R4, 0x200, PT ;  /* 0x000002000400780c */ /* 0x000fe40003f06070 */
        /* <DEDUP_REMOVED lines=36> */
[----:B------:R-:W3:Y:S04]  /*0b20*/  LDS.128 R8, [UR4+0x30] ;  /* 0x00003004ff087984 */ /* 0x000ee80008000c00 */
[----:B------:R-:W4:Y:S01]  /*0b30*/  LDS.128 R16, [UR4+0x40] ;  /* 0x00004004ff107984 */ /* 0x000f220008000c00 */
[----:B0-----:R-:W-:-:S04]  /*0b40*/  FADD R5, R0, R5 ;  /* 0x0000000500057221 */ /* 0x001fc80000000000 */
        /* <DEDUP_REMOVED lines=9> */
[----:B------:R-:W-:-:S04]  /*0be0*/  FADD R11, R10, R11 ;  /* 0x0000000b0a0b7221 */ /* 0x000fc80000000000 */
[----:B----4-:R-:W-:-:S04]  /*0bf0*/  FADD R16, R11, R16 ;  /* 0x000000100b107221 */ /* 0x010fc80000000000 */
[----:B------:R-:W-:-:S04]  /*0c00*/  FADD R17, R16, R17 ;  /* 0x0000001110117221 */ /* 0x000fc80000000000 */
[----:B------:R-:W-:-:S04]  /*0c10*/  FADD R18, R17, R18 ;  /* 0x0000001211127221 */ /* 0x000fc80000000000 */
[----:B------:R-:W-:Y:S01]  /*0c20*/  FADD R0, R18, R19 ;  /* 0x0000001312007221 */ /* 0x000fe20000000000 */
[----:B------:R-:W-:Y:S06]  /*0c30*/  BRA `(.L_x_220) ;  /* 0x0000001400d87947 */ /* 0x000fec0003800000 */
.L_x_219:
[----:B------:R-:W1:Y:S01]  /*0c40*/  S2R R6, SR_LANEID ;  /* 0x0000000000067919 */ /* 0x000e620000000000 */
[----:B------:R-:W-:-:S04]  /*0c50*/  LOP3.LUT R0, R5, 0x3e0, RZ, 0xc0, !PT ;  /* 0x000003e005007812 */ /* 0x000fc800078ec0ff */
[----:B0-----:R-:W-:Y:S02]  /*0c60*/  IADD3 R3, PT, PT, R0, 0x20, RZ ;  /* 0x0000002000037810 */ /* 0x001fe40007ffe0ff */
[----:B------:R-:W-:Y:S02]  /*0c70*/  LOP3.LUT R7, RZ, R0, RZ, 0x33, !PT ;  /* 0x00000000ff077212 */ /* 0x000fe400078e33ff */
[-C--:B------:R-:W-:Y:S02]  /*0c80*/  ISETP.GT.U32.AND P0, PT, R3, R4.reuse, PT ;  /* 0x000000040300720c */ /* 0x080fe40003f04070 */
        /* <DEDUP_REMOVED lines=40> */
[----:B------:R-:W0:Y:S04]  /*0f10*/  LDS.128 R20, [UR4+0x10] ;  /* 0x00001004ff147984 */ /* 0x000e280008000c00 */
        /* <DEDUP_REMOVED lines=30> */
.L_x_206:
[----:B------:R-:W0:Y:S01]  /*1100*/  S2R R0, SR_TID.X ;  /* 0x0000000000007919 */ /* 0x000e220000002100 */
[----:B------:R-:W1:Y:S02]  /*1110*/  LDCU.64 UR4, c[0x0][0x380] ;  /* 0x00007000ff0477ac */ /* 0x000e640008000a00 */
[----:B-1----:R-:W-:Y:S02]  /*1120*/  MOV R12, UR4 ;  /* 0x00000004000c7c02 */ /* 0x002fe40008000f00 */
[----:B------:R-:W-:-:S03]  /*1130*/  MOV R13, UR5 ;  /* 0x00000005000d7c02 */ /* 0x000fc60008000f00 */
        /* <DEDUP_REMOVED lines=17> */
[----:B------:R-:W-:Y:S01]  /*1250*/  UMOV UR4, 0x2000 ;  /* 0x0000200000047882 */ /* 0x000fe20000000000 */
[----:B--2---:R-:W-:Y:S01]  /*1260*/  FADD R20, R20, R21 ;  /* 0x0000001514147221 */ /* 0x004fe20000000000 */
[----:B------:R-:W-:-:S04]  /*1270*/  IADD3 R21, PT, PT, R4, -0x2000, RZ ;  /* 0xffffe00004157810 */ /* 0x000fc80007ffe0ff */
[----:B------:R-:W-:Y:S01]  /*1280*/  ISETP.GE.U32.AND P0, PT, R21, 0x2000, PT ;  /* 0x000020001500780c */ /* 0x000fe20003f06070 */
[----:B---3--:R-:W-:Y:S01]  /*1290*/  FADD R6, R6, R7 ;  /* 0x0000000706067221 */ /* 0x008fe20000000000 */
[----:B----4-:R-:W-:-:S04]  /*12a0*/  FADD R9, R8, R9 ;  /* 0x0000000908097221 */ /* 0x010fc80000000000 */
[----:B------:R-:W-:Y:S01]  /*12b0*/  FADD R6, R6, R9 ;  /* 0x0000000906067221 */ /* 0x000fe20000000000 */
[----:B-----5:R-:W-:Y:S01]  /*12c0*/  FADD R10, R10, R11 ;  /* 0x0000000b0a0a7221 */ /* 0x020fe20000000000 */
[----:B------:R-:W-:-:S04]  /*12d0*/  FADD R15, R14, R15 ;  /* 0x0000000f0e0f7221 */ /* 0x000fc80000000000 */
[----:B------:R-:W-:Y:S01]  /*12e0*/  FADD R15, R10, R15 ;  /* 0x0000000f0a0f7221 */ /* 0x000fe20000000000 */
[----:B------:R-:W-:Y:S01]  /*12f0*/  FADD R16, R16, R17 ;  /* 0x0000001110107221 */ /* 0x000fe20000000000 */
[----:B------:R-:W-:-:S04]  /*1300*/  FADD R19, R18, R19 ;  /* 0x0000001312137221 */ /* 0x000fc80000000000 */
[----:B------:R-:W-:Y:S01]  /*1310*/  FADD R16, R16, R19 ;  /* 0x0000001310107221 */ /* 0x000fe20000000000 */
[----:B------:R-:W-:-:S04]  /*1320*/  FADD R5, R5, R22 ;  /* 0x0000001605057221 */ /* 0x000fc80000000000 */
[----:B------:R-:W-:Y:S01]  /*1330*/  FADD R5, R20, R5 ;  /* 0x0000000514057221 */ /* 0x000fe20000000000 */
[----:B------:R-:W-:-:S03]  /*1340*/  FADD R6, R6, R15 ;  /* 0x0000000f06067221 */ /* 0x000fc60000000000 */
[----:B------:R-:W-:-:S04]  /*1350*/  FADD R5, R16, R5 ;  /* 0x0000000510057221 */ /* 0x000fc80000000000 */
[----:B------:R-:W-:Y:S01]  /*1360*/  FADD R5, R6, R5 ;  /* 0x0000000506057221 */ /* 0x000fe20000000000 */
[----:B------:R-:W-:Y:S06]  /*1370*/  @!P0 BRA `(.L_x_221) ;  /* 0x0000000000ac8947 */ /* 0x000fec0003800000 */
[----:B------:R-:W0:Y:S01]  /*1380*/  LDC R4, c[0x0][0x390] ;  /* 0x0000e400ff047b82 */ /* 0x000e220000000800 */
[----:B------:R-:W-:-:S07]  /*1390*/  UMOV UR4, 0x2000 ;  /* 0x0000200000047882 */ /* 0x000fce0000000000 */
[----:B------:R-:W1:Y:S02]  /*13a0*/  LDC.64 R12, c[0x0][0x380] ;  /* 0x0000e000ff0c7b82 */ /* 0x000e640000000a00 */
.L_x_223:
[----:B------:R-:W-:-:S05]  /*13b0*/  IADD3 R3, PT, PT, R0, UR4, RZ ;  /* 0x0000000400037c10 */ /* 0x000fca000fffe0ff */
        /* <DEDUP_REMOVED lines=17> */
[----:B0-----:R-:W-:-:S04]  /*14d0*/  IADD3 R2, PT, PT, R4, -UR4, RZ ;  /* 0x8000000404027c10 */ /* 0x001fc8000fffe0ff */
        /* <DEDUP_REMOVED lines=18> */
[----:B------:R-:W-:-:S06]  /*1600*/  UIADD3 UR4, UPT, UPT, UR4, 0x2000, URZ ;  /* 0x0000200004047890 */ /* 0x000fcc000fffe0ff */
[----:B------:R-:W-:-:S13]  /*1610*/  ISETP.LT.U32.AND P0, PT, R21, UR4, PT ;  /* 0x0000000415007c0c */ /* 0x000fda000bf01070 */
[----:B------:R-:W-:Y:S05]  /*1620*/  @!P0 BRA `(.L_x_223) ;  /* 0xfffffffc00608947 */ /* 0x000fea000383ffff */
.L_x_221:
[----:B------:R-:W-:Y:S01]  /*1630*/  IADD3 R3, PT, PT, R4, -UR4, RZ ;  /* 0x8000000404037c10 */ /* 0x000fe2000fffe0ff */
[----:B------:R-:W-:Y:S03]  /*1640*/  BSSY.RECONVERGENT B1, `(.L_x_222) ;  /* 0x00000a3000017945 */ /* 0x000fe60003800200 */
[----:B------:R-:W-:-:S04]  /*1650*/  ISETP.GE.AND P0, PT, R0, R3, PT ;  /* 0x000000030000720c */ /* 0x000fc80003f06270 */
[----:B------:R-:W-:-:S13]  /*1660*/  ISETP.LE.U32.OR P0, PT, R4, UR4, P0 ;  /* 0x0000000404007c0c */ /* 0x000fda0008703470 */
[----:B------:R-:W-:Y:S05]  /*1670*/  @P0 BRA `(.L_x_224) ;  /* 0x00000008007c0947 */ /* 0x000fea0003800000 */
[-C--:B------:R-:W-:Y:S01]  /*1680*/  LOP3.LUT R3, RZ, R0.reuse, RZ, 0x33, !PT ;  /* 0x00000000ff037212 */ /* 0x080fe200078e33ff */
[----:B------:R-:W-:Y:S01]  /*1690*/  BSSY.RECONVERGENT B2, `(.L_x_225) ;  /* 0x0000052000027945 */ /* 0x000fe20003800200 */
[----:B------:R-:W-:Y:S02]  /*16a0*/  MOV R6, R0 ;  /* 0x0000000000067202 */ /* 0x000fe40000000f00 */
[----:B------:R-:W-:-:S04]  /*16b0*/  IADD3 R3, PT, PT, R4, -UR4, R3 ;  /* 0x8000000404037c10 */ /* 0x000fc8000fffe003 */
[C---:B------:R-:W-:Y:S02]  /*16c0*/  ISETP.GE.U32.AND P0, PT, R3.reuse, 0x1e00, PT ;  /* 0x00001e000300780c */ /* 0x040fe40003f06070 */
[----:B------:R-:W-:-:S04]  /*16d0*/  LEA.HI R3, R3, 0x1, RZ, 0x17 ;  /* 0x0000000103037811 */ /* 0x000fc800078fb8ff */
[----:B------:R-:W-:-:S07]  /*16e0*/  LOP3.LUT R4, R3, 0xf, RZ, 0xc0, !PT ;  /* 0x0000000f03047812 */ /* 0x000fce00078ec0ff */
[----:B------:R-:W-:Y:S05]  /*16f0*/  @!P0 BRA `(.L_x_226) ;  /* 0x00000004002c8947 */ /* 0x000fea0003800000 */
[----:B------:R-:W-:Y:S01]  /*1700*/  LOP3.LUT R7, R3, 0xfffff0, RZ, 0xc0, !PT ;  /* 0x00fffff003077812 */ /* 0x000fe200078ec0ff */
[----:B------:R-:W-:Y:S01]  /*1710*/  BSSY.RECONVERGENT B3, `(.L_x_227) ;  /* 0x0000048000037945 */ /* 0x000fe20003800200 */
[C---:B------:R-:W-:Y:S02]  /*1720*/  LOP3.LUT R6, R0.reuse, 0x1000, RZ, 0xfc, !PT ;  /* 0x0000100000067812 */ /* 0x040fe400078efcff */
[----:B------:R-:W-:Y:S02]  /*1730*/  IADD3 R2, PT, PT, R0, UR4, RZ ;  /* 0x0000000400027c10 */ /* 0x000fe4000fffe0ff */
[----:B------:R-:W-:-:S07]  /*1740*/  IADD3 R7, PT, PT, -R7, RZ, RZ ;  /* 0x000000ff07077210 */ /* 0x000fce0007ffe1ff */
.L_x_228:
[C---:B------:R-:W-:Y:S01]  /*1750*/  IADD3 R19, PT, PT, R2.reuse, 0x200, RZ ;  /* 0x0000020002137810 */ /* 0x040fe20007ffe0ff */
[C---:B------:R-:W-:Y:S01]  /*1760*/  IMAD.WIDE.U32 R14, R2.reuse, 0x4, R12 ;  /* 0x00000004020e7825 */ /* 0x040fe200078e000c */
[----:B------:R-:W-:-:S03]  /*1770*/  IADD3 R11, PT, PT, R2, 0x400, RZ ;  /* 0x00000400020b7810 */ /* 0x000fc60007ffe0ff */
[--C-:B------:R-:W-:Y:S01]  /*1780*/  IMAD.WIDE.U32 R18, R19, 0x4, R12.reuse ;  /* 0x0000000413127825 */ /* 0x100fe200078e000c */
[----:B------:R0:W2:Y:S01]  /*1790*/  LDG.E R8, desc[UR6][R14.64] ;  /* 0x000000060e087981 */ /* 0x0000a2000c1e1900 */
[C---:B------:R-:W-:Y:S02]  /*17a0*/  IADD3 R21, PT, PT, R2.reuse, 0x600, RZ ;  /* 0x0000060002157810 */ /* 0x040fe40007ffe0ff */
[--C-:B------:R-:W-:Y:S01]  /*17b0*/  IMAD.WIDE.U32 R10, R11, 0x4, R12.reuse ;  /* 0x000000040b0a7825 */ /* 0x100fe200078e000c */
[----:B------:R1:W3:Y:S01]  /*17c0*/  LDG.E R9, desc[UR6][R18.64] ;  /* 0x0000000612097981 */ /* 0x0002e2000c1e1900 */
[C---:B------:R-:W-:Y:S02]  /*17d0*/  IADD3 R17, PT, PT, R2.reuse, 0x800, RZ ;  /* 0x0000080002117810 */ /* 0x040fe40007ffe0ff */
[--C-:B------:R-:W-:Y:S02]  /*17e0*/  IMAD.WIDE.U32 R20, R21, 0x4, R12.reuse ;  /* 0x0000000415147825 */ /* 0x100fe400078e000c */
[----:B------:R4:W5:Y:S01]  /*17f0*/  LDG.E R10, desc[UR6][R10.64] ;  /* 0x000000060a0a7981 */ /* 0x000962000c1e1900 */
[----:B------:R-:W-:Y:S01]  /*1800*/  IADD3 R29, PT, PT, R2, 0xa00, RZ ;  /* 0x00000a00021d7810 */ /* 0x000fe20007ffe0ff */
[----:B------:R-:W-:-:S02]  /*1810*/  IMAD.WIDE.U32 R16, R17, 0x4, R12 ;  /* 0x0000000411107825 */ /* 0x000fc400078e000c */
[----:B------:R4:W5:Y:S01]  /*1820*/  LDG.E R27, desc[UR6][R20.64] ;  /* 0x00000006141b7981 */ /* 0x000962000c1e1900 */
[C---:B------:R-:W-:Y:S01]  /*1830*/  IADD3 R23, PT, PT, R2.reuse, 0xc00, RZ ;  /* 0x00000c0002177810 */ /* 0x040fe20007ffe0ff */
[--C-:B------:R-:W-:Y:S02]  /*1840*/  IMAD.WIDE.U32 R28, R29, 0x4, R12.reuse ;  /* 0x000000041d1c7825 */ /* 0x100fe400078e000c */
[----:B------:R-:W5:Y:S01]  /*1850*/  LDG.E R26, desc[UR6][R16.64] ;  /* 0x00000006101a7981 */ /* 0x000f62000c1e1900 */
[C---:B------:R-:W-:Y:S01]  /*1860*/  IADD3 R22, PT, PT, R2.reuse, 0xe00, RZ ;  /* 0x00000e0002167810 */ /* 0x040fe20007ffe0ff */
[--C-:B0-----:R-:W-:Y:S02]  /*1870*/  IMAD.WIDE.U32 R14, R23, 0x4, R12.reuse ;  /* 0x00000004170e7825 */ /* 0x101fe400078e000c */
[----:B------:R0:W5:Y:S01]  /*1880*/  LDG.E R25, desc[UR6][R28.64] ;  /* 0x000000061c197981 */ /* 0x000162000c1e1900 */
[----:B------:R-:W-:Y:S01]  /*1890*/  IADD3 R23, PT, PT, R2, 0x1000, RZ ;  /* 0x0000100002177810 */ /* 0x000fe20007ffe0ff */
[----:B-1----:R-:W-:-:S02]  /*18a0*/  IMAD.WIDE.U32 R18, R22, 0x4, R12 ;  /* 0x0000000416127825 */ /* 0x002fc400078e000c */
[----:B------:R1:W5:Y:S01]  /*18b0*/  LDG.E R24, desc[UR6][R14.64] ;  /* 0x000000060e187981 */ /* 0x000362000c1e1900 */
[C---:B----4-:R-:W-:Y:S01]  /*18c0*/  IADD3 R11, PT, PT, R2.reuse, 0x1200, RZ ;  /* 0x00001200020b7810 */ /* 0x050fe20007ffe0ff */
[--C-:B------:R-:W-:Y:S02]  /*18d0*/  IMAD.WIDE.U32 R20, R23, 0x4, R12.reuse ;  /* 0x0000000417147825 */ /* 0x100fe400078e000c */
[----:B------:R4:W5:Y:S01]  /*18e0*/  LDG.E R23, desc[UR6][R18.64] ;  /* 0x0000000612177981 */ /* 0x000962000c1e1900 */
[C---:B0-----:R-:W-:Y:S01]  /*18f0*/  IADD3 R29, PT, PT, R2.reuse, 0x1400, RZ ;  /* 0x00001400021d7810 */ /* 0x041fe20007ffe0ff */
[--C-:B------:R-:W-:Y:S02]  /*1900*/  IMAD.WIDE.U32 R16, R11, 0x4, R12.reuse ;  /* 0x000000040b107825 */ /* 0x100fe400078e000c */
[----:B------:R-:W5:Y:S01]  /*1910*/  LDG.E R22, desc[UR6][R20.64] ;  /* 0x0000000614167981 */ /* 0x000f62000c1e1900 */
[----:B-1----:R-:W-:Y:S01]  /*1920*/  IADD3 R15, PT, PT, R2, 0x1600, RZ ;  /* 0x00001600020f7810 */ /* 0x002fe20007ffe0ff */
[----:B------:R-:W-:-:S02]  /*1930*/  IMAD.WIDE.U32 R28, R29, 0x4, R12 ;  /* 0x000000041d1c7825 */ /* 0x000fc400078e000c */
[----:B------:R0:W5:Y:S01]  /*1940*/  LDG.E R11, desc[UR6][R16.64] ;  /* 0x00000006100b7981 */ /* 0x000162000c1e1900 */
[C---:B----4-:R-:W-:Y:S01]  /*1950*/  IADD3 R19, PT, PT, R2.reuse, 0x1800, RZ ;  /* 0x0000180002137810 */ /* 0x050fe20007ffe0ff */
[--C-:B------:R-:W-:Y:S02]  /*1960*/  IMAD.WIDE.U32 R14, R15, 0x4, R12.reuse ;  /* 0x000000040f0e7825 */ /* 0x100fe400078e000c */
[----:B------:R-:W4:Y:S02]  /*1970*/  LDG.E R28, desc[UR6][R28.64] ;  /* 0x000000061c1c7981 */ /* 0x000f24000c1e1900 */
[----:B------:R-:W-:Y:S01]  /*1980*/  IMAD.WIDE.U32 R18, R19, 0x4, R12 ;  /* 0x0000000413127825 */ /* 0x000fe200078e000c */
[C---:B0-----:R-:W-:Y:S02]  /*1990*/  IADD3 R17, PT, PT, R2.reuse, 0x1a00, RZ ;  /* 0x00001a0002117810 */ /* 0x041fe40007ffe0ff */
[----:B------:R-:W-:-:S03]  /*19a0*/  IADD3 R21, PT, PT, R2, 0x1c00, RZ ;  /* 0x00001c0002157810 */ /* 0x000fc60007ffe0ff */
[----:B------:R-:W4:Y:S04]  /*19b0*/  LDG.E R18, desc[UR6][R18.64] ;  /* 0x0000000612127981 */ /* 0x000f28000c1e1900 */
[----:B------:R0:W4:Y:S01]  /*19c0*/  LDG.E R29, desc[UR6][R14.64] ;  /* 0x000000060e1d7981 */ /* 0x000122000c1e1900 */
[----:B------:R-:W-:Y:S01]  /*19d0*/  IADD3 R20, PT, PT, R2, 0x1e00, RZ ;  /* 0x00001e0002147810 */ /* 0x000fe20007ffe0ff */
[----:B0-----:R-:W-:-:S04]  /*19e0*/  IMAD.WIDE.U32 R14, R17, 0x4, R12 ;  /* 0x00000004110e7825 */ /* 0x001fc800078e000c */
[--C-:B------:R-:W-:Y:S02]  /*19f0*/  IMAD.WIDE.U32 R16, R21, 0x4, R12.reuse ;  /* 0x0000000415107825 */ /* 0x100fe400078e000c */
[----:B------:R-:W4:Y:S02]  /*1a00*/  LDG.E R14, desc[UR6][R14.64] ;  /* 0x000000060e0e7981 */ /* 0x000f24000c1e1900 */
[----:B------:R-:W-:Y:S02]  /*1a10*/  IMAD.WIDE.U32 R20, R20, 0x4, R12 ;  /* 0x0000000414147825 */ /* 0x000fe400078e000c */
[----:B------:R-:W4:Y:S04]  /*1a20*/  LDG.E R16, desc[UR6][R16.64] ;  /* 0x0000000610107981 */ /* 0x000f28000c1e1900 */
[----:B------:R-:W4:Y:S01]  /*1a30*/  LDG.E R20, desc[UR6][R20.64] ;  /* 0x0000000614147981 */ /* 0x000f22000c1e1900 */
[----:B------:R-:W-:-:S04]  /*1a40*/  IADD3 R7, PT, PT, R7, 0x10, RZ ;  /* 0x0000001007077810 */ /* 0x000fc80007ffe0ff */
[----:B------:R-:W-:Y:S02]  /*1a50*/  ISETP.NE.AND P0, PT, R7, RZ, PT ;  /* 0x000000ff0700720c */ /* 0x000fe40003f05270 */
[----:B------:R-:W-:Y:S02]  /*1a60*/  IADD3 R6, PT, PT, R6, 0x2000, RZ ;  /* 0x0000200006067810 */ /* 0x000fe40007ffe0ff */
[----:B------:R-:W-:Y:S01]  /*1a70*/  IADD3 R2, PT, PT, R2, 0x2000, RZ ;  /* 0x0000200002027810 */ /* 0x000fe20007ffe0ff */
[----:B--2---:R-:W-:-:S04]  /*1a80*/  FADD R8, R8, R5 ;  /* 0x0000000508087221 */ /* 0x004fc80000000000 */
[----:B---3--:R-:W-:-:S04]  /*1a90*/  FADD R9, R8, R9 ;  /* 0x0000000908097221 */ /* 0x008fc80000000000 */
        /* <DEDUP_REMOVED lines=8> */
[----:B----4-:R-:W-:-:S04]  /*1b20*/  FADD R28, R11, R28 ;  /* 0x0000001c0b1c7221 */ /* 0x010fc80000000000 */
[----:B------:R-:W-:-:S04]  /*1b30*/  FADD R29, R28, R29 ;  /* 0x0000001d1c1d7221 */ /* 0x000fc80000000000 */
[----:B------:R-:W-:-:S04]  /*1b40*/  FADD R29, R29, R18 ;  /* 0x000000121d1d7221 */ /* 0x000fc80000000000 */
[----:B------:R-:W-:-:S04]  /*1b50*/  FADD R29, R29, R14 ;  /* 0x0000000e1d1d7221 */ /* 0x000fc80000000000 */
[----:B------:R-:W-:-:S04]  /*1b60*/  FADD R29, R29, R16 ;  /* 0x000000101d1d7221 */ /* 0x000fc80000000000 */
[----:B------:R-:W-:Y:S01]  /*1b70*/  FADD R5, R29, R20 ;  /* 0x000000141d057221 */ /* 0x000fe20000000000 */
[----:B------:R-:W-:Y:S06]  /*1b80*/  @P0 BRA `(.L_x_228) ;  /* 0xfffffff800f00947 */ /* 0x000fec000383ffff */
[----:B------:R-:W-:Y:S05]  /*1b90*/  BSYNC.RECONVERGENT B3 ;  /* 0x0000000000037941 */ /* 0x000fea0003800200 */
.L_x_227:
[----:B------:R-:W-:-:S07]  /*1ba0*/  IADD3 R6, PT, PT, R6, -0x1000, RZ ;  /* 0xfffff00006067810 */ /* 0x000fce0007ffe0ff */
.L_x_226:
[----:B------:R-:W-:Y:S05]  /*1bb0*/  BSYNC.RECONVERGENT B2 ;  /* 0x0000000000027941 */ /* 0x000fea0003800200 */
.L_x_225:
[----:B------:R-:W-:-:S13]  /*1bc0*/  ISETP.NE.AND P0, PT, R4, RZ, PT ;  /* 0x000000ff0400720c */ /* 0x000fda0003f05270 */
[----:B------:R-:W-:Y:S05]  /*1bd0*/  @!P0 BRA `(.L_x_224) ;  /* 0x0000000400248947 */ /* 0x000fea0003800000 */
[----:B------:R-:W-:Y:S01]  /*1be0*/  ISETP.GE.U32.AND P0, PT, R4, 0x8, PT ;  /* 0x000000080400780c */ /* 0x000fe20003f06070 */
[----:B------:R-:W-:Y:S01]  /*1bf0*/  BSSY.RECONVERGENT B2, `(.L_x_229) ;  /* 0x0000025000027945 */ /* 0x000fe20003800200 */
[----:B------:R-:W-:-:S04]  /*1c00*/  LOP3.LUT R22, R3, 0x7, RZ, 0xc0, !PT ;  /* 0x0000000703167812 */ /* 0x000fc800078ec0ff */
[----:B------:R-:W-:-:S07]  /*1c10*/  ISETP.NE.AND P1, PT, R22, RZ, PT ;  /* 0x000000ff1600720c */ /* 0x000fce0003f25270 */
[----:B------:R-:W-:Y:S06]  /*1c20*/  @!P0 BRA `(.L_x_230) ;  /* 0x0000000000848947 */ /* 0x000fec0003800000 */
[----:B------:R-:W-:-:S04]  /*1c30*/  IADD3 R7, PT, PT, R6, UR4, RZ ;  /* 0x0000000406077c10 */ /* 0x000fc8000fffe0ff */
        /* <DEDUP_REMOVED lines=32> */
.L_x_230:
[----:B------:R-:W-:Y:S05]  /*1e40*/  BSYNC.RECONVERGENT B2 ;  /* 0x0000000000027941 */ /* 0x000fea0003800200 */
.L_x_229:
        /* <DEDUP_REMOVED lines=23> */
.L_x_232:
[----:B------:R-:W-:Y:S05]  /*1fc0*/  BSYNC.RECONVERGENT B2 ;  /* 0x0000000000027941 */ /* 0x000fea0003800200 */
.L_x_231:
[----:B------:R-:W-:Y:S05]  /*1fd0*/  @!P1 BRA `(.L_x_224) ;  /* 0x0000000000249947 */ /* 0x000fea0003800000 */
[----:B------:R-:W-:Y:S02]  /*1fe0*/  IADD3 R7, PT, PT, R6, UR4, RZ ;  /* 0x0000000406077c10 */ /* 0x000fe4000fffe0ff */
[----:B------:R-:W-:-:S07]  /*1ff0*/  IADD3 R4, PT, PT, -R4, RZ, RZ ;  /* 0x000000ff04047210 */ /* 0x000fce0007ffe1ff */
.L_x_233:
[----:B------:R-:W-:-:S06]  /*2000*/  IMAD.WIDE.U32 R2, R7, 0x4, R12 ;  /* 0x0000000407027825 */ /* 0x000fcc00078e000c */
[----:B------:R-:W2:Y:S01]  /*2010*/  LDG.E R2, desc[UR6][R2.64] ;  /* 0x0000000602027981 */ /* 0x000ea2000c1e1900 */
[----:B------:R-:W-:Y:S02]  /*2020*/  IADD3 R4, PT, PT, R4, 0x1, RZ ;  /* 0x0000000104047810 */ /* 0x000fe40007ffe0ff */
[----:B------:R-:W-:Y:S02]  /*2030*/  IADD3 R7, PT, PT, R7, 0x200, RZ ;  /* 0x0000020007077810 */ /* 0x000fe40007ffe0ff */
[----:B------:R-:W-:Y:S01]  /*2040*/  ISETP.NE.AND P0, PT, R4, RZ, PT ;  /* 0x000000ff0400720c */ /* 0x000fe20003f05270 */
[----:B--2---:R-:W-:-:S12]  /*2050*/  FADD R5, R2, R5 ;  /* 0x0000000502057221 */ /* 0x004fd80000000000 */
[----:B------:R-:W-:Y:S05]  /*2060*/  @P0 BRA `(.L_x_233) ;  /* 0xfffffffc00e40947 */ /* 0x000fea000383ffff */
.L_x_224:
[----:B------:R-:W-:Y:S05]  /*2070*/  BSYNC.RECONVERGENT B1 ;  /* 0x0000000000017941 */ /* 0x000fea0003800200 */
.L_x_222:
        /* <DEDUP_REMOVED lines=33> */
[----:B------:R-:W3:Y:S04]  /*2290*/  LDS.128 R8, [UR4+0x30] ;  /* 0x00003004ff087984 */ /* 0x000ee80008000c00 */
[----:B------:R-:W4:Y:S01]  /*22a0*/  LDS.128 R16, [UR4+0x40] ;  /* 0x00004004ff107984 */ /* 0x000f220008000c00 */
[----:B0-----:R-:W-:-:S04]  /*22b0*/  FADD R5, R0, R5 ;  /* 0x0000000500057221 */ /* 0x001fc80000000000 */
        /* <DEDUP_REMOVED lines=13> */
[----:B------:R-:W-:-:S07]  /*2390*/  FADD R0, R18, R19 ;  /* 0x0000001312007221 */ /* 0x000fce0000000000 */
.L_x_220:
[----:B------:R-:W-:Y:S05]  /*23a0*/  BSYNC.RECONVERGENT B0 ;  /* 0x0000000000007941 */ /* 0x000fea0003800200 */
.L_x_205:
[----:B------:R-:W-:Y:S05]  /*23b0*/  @P0 EXIT ;  /* 0x000000000000094d */ /* 0x000fea0003800000 */
[----:B012---:R-:W0:Y:S01]  /*23c0*/  LDC.64 R2, c[0x0][0x388] ;  /* 0x0000e200ff027b82 */ /* 0x007e220000000a00 */
[----:B------:R-:W1:Y:S02]  /*23d0*/  LDCU UR4, c[0x0][0x398] ;  /* 0x00007300ff0477ac */ /* 0x000e640008000800 */
[----:B-1----:R-:W-:-:S05]  /*23e0*/  FADD R5, R0, UR4 ;  /* 0x0000000400057e21 */ /* 0x002fca0008000000 */
[----:B0-----:R-:W-:Y:S01]  /*23f0*/  STG.E desc[UR6][R2.64], R5 ;  /* 0x0000000502007986 */ /* 0x001fe2000c101906 */
[----:B------:R-:W-:Y:S05]  /*2400*/  EXIT ;  /* 0x000000000000794d */ /* 0x000fea0003800000 */
.L_x_234:
        /* <DEDUP_REMOVED lines=15> */
.L_x_242:


//--------------------- .text._ZN3cub18CUB_300001_SM_10006detail11EmptyKernelIvEEvv --------------------------
	.section	.text._ZN3cub18CUB_300001_SM_10006detail11EmptyKernelIvEEvv,"ax",@progbits
	.align	128
        .global         _ZN3cub18CUB_300001_SM_10006detail11EmptyKernelIvEEvv
        .type           _ZN3cub18CUB_300001_SM_10006detail11EmptyKernelIvEEvv,@function
        .size           _ZN3cub18CUB_300001_SM_10006detail11EmptyKernelIvEEvv,(.L_x_243 - _ZN3cub18CUB_300001_SM_10006detail11EmptyKernelIvEEvv)
        .other          _ZN3cub18CUB_300001_SM_10006detail11EmptyKernelIvEEvv,@"STO_CUDA_ENTRY STV_DEFAULT"
_ZN3cub18CUB_300001_SM_10006detail11EmptyKernelIvEEvv:
.text._ZN3cub18CUB_300001_SM_10006detail11EmptyKernelIvEEvv:
[----:B------:R-:W-:Y:S01]  /*0000*/  LDC R1, c[0x0][0x37c] ;  /* 0x0000df00ff017b82 */ /* 0x000fe20000000800 */
[----:B------:R-:W-:Y:S05]  /*0010*/  EXIT ;  /* 0x000000000000794d */ /* 0x000fea0003800000 */
.L_x_235:
        /* <DEDUP_REMOVED lines=14> */
.L_x_243:


//--------------------- .text._Z9reduce_v1PfS_i   --------------------------
	.section	.text._Z9reduce_v1PfS_i,"ax",@progbits
	.align	128
        .global         _Z9reduce_v1PfS_i
        .type           _Z9reduce_v1PfS_i,@function
        .size           _Z9reduce_v1PfS_i,(.L_x_244 - _Z9reduce_v1PfS_i)
        .other          _Z9reduce_v1PfS_i,@"STO_CUDA_ENTRY STV_DEFAULT"
_Z9reduce_v1PfS_i:
.text._Z9reduce_v1PfS_i:
[----:B------:R-:W-:Y:S01]  /*0000*/  LDC R1, c[0x0][0x37c] ;  /* 0x0000df00ff017b82 */ /* 0x000fe20000000800 */
[----:B------:R-:W0:Y:S07]  /*0010*/  S2R R9, SR_TID.X ;  /* 0x0000000000097919 */ /* 0x000e2e0000002100 */
[----:B------:R-:W0:Y:S01]  /*0020*/  S2UR UR4, SR_CTAID.X ;  /* 0x00000000000479c3 */ /* 0x000e220000002500 */
[----:B------:R-:W1:Y:S01]  /*0030*/  LDCU UR5, c[0x0][0x390] ;  /* 0x00007200ff0577ac */ /* 0x000e620008000800 */
[----:B------:R-:W-:-:S06]  /*0040*/  HFMA2 R0, -RZ, RZ, 0, 0 ;  /* 0x00000000ff007431 */ /* 0x000fcc00000001ff */
[----:B------:R-:W0:Y:S02]  /*0050*/  LDC R10, c[0x0][0x360] ;  /* 0x0000d800ff0a7b82 */ /* 0x000e240000000800 */
[----:B0-----:R-:W-:-:S05]  /*0060*/  IMAD R5, R10, UR4, R9 ;  /* 0x000000040a057c24 */ /* 0x001fca000f8e0209 */
[----:B-1----:R-:W-:Y:S01]  /*0070*/  ISETP.GE.AND P0, PT, R5, UR5, PT ;  /* 0x0000000505007c0c */ /* 0x002fe2000bf06270 */
[----:B------:R-:W0:-:S12]  /*0080*/  LDCU.64 UR4, c[0x0][0x358] ;  /* 0x00006b00ff0477ac */ /* 0x000e180008000a00 */
[----:B------:R-:W1:Y:S02]  /*0090*/  @!P0 LDC.64 R2, c[0x0][0x380] ;  /* 0x0000e000ff028b82 */ /* 0x000e640000000a00 */
[----:B-1----:R-:W-:-:S05]  /*00a0*/  @!P0 IMAD.WIDE R2, R5, 0x4, R2 ;  /* 0x0000000405028825 */ /* 0x002fca00078e0202 */
[----:B0-----:R-:W2:Y:S01]  /*00b0*/  @!P0 LDG.E R0, desc[UR4][R2.64] ;  /* 0x0000000402008981 */ /* 0x001ea2000c1e1900 */
[----:B------:R-:W0:Y:S02]  /*00c0*/  S2R R8, SR_TID.Y ;  /* 0x0000000000087919 */ /* 0x000e240000002200 */
[----:B0-----:R-:W-:-:S05]  /*00d0*/  IMAD R8, R10, R8, R9 ;  /* 0x000000080a087224 */ /* 0x001fca00078e0209 */
[C---:B------:R-:W-:Y:S02]  /*00e0*/  LOP3.LUT P0, R9, R8.reuse, 0x1f, RZ, 0xc0, !PT ;  /* 0x0000001f08097812 */ /* 0x040fe4000780c0ff */
[----:B------:R-:W-:-:S11]  /*00f0*/  ISETP.GT.U32.AND P1, PT, R8, 0x1f, PT ;  /* 0x0000001f0800780c */ /* 0x000fd60003f24070 */
[----:B------:R-:W0:Y:S01]  /*0100*/  @!P0 S2R R11, SR_CgaCtaId ;  /* 0x00000000000b8919 */ /* 0x000e220000008800 */
[----:B--2---:R-:W1:Y:S02]  /*0110*/  SHFL.DOWN PT, R5, R0, 0x10, 0x1f ;  /* 0x0a001f0000057f89 */ /* 0x004e6400000e0000 */
[----:B-1----:R-:W-:Y:S01]  /*0120*/  FADD R5, R5, R0 ;  /* 0x0000000005057221 */ /* 0x002fe20000000000 */
[----:B------:R-:W-:-:S04]  /*0130*/  @!P0 MOV R0, 0x400 ;  /* 0x0000040000008802 */ /* 0x000fc80000000f00 */
[----:B------:R-:W1:Y:S02]  /*0140*/  SHFL.DOWN PT, R4, R5, 0x8, 0x1f ;  /* 0x09001f0005047f89 */ /* 0x000e6400000e0000 */
[----:B-1----:R-:W-:Y:S01]  /*0150*/  FADD R4, R5, R4 ;  /* 0x0000000405047221 */ /* 0x002fe20000000000 */
[----:B0-----:R-:W-:-:S04]  /*0160*/  @!P0 LEA R5, R11, R0, 0x18 ;  /* 0x000000000b058211 */ /* 0x001fc800078ec0ff */
[----:B------:R-:W0:Y:S01]  /*0170*/  SHFL.DOWN PT, R7, R4, 0x4, 0x1f ;  /* 0x08801f0004077f89 */ /* 0x000e2200000e0000 */
[----:B------:R-:W-:Y:S01]  /*0180*/  @!P0 LEA.HI R5, R8, R5, RZ, 0x1d ;  /* 0x0000000508058211 */ /* 0x000fe200078fe8ff */
[----:B0-----:R-:W-:-:S05]  /*0190*/  FADD R7, R4, R7 ;  /* 0x0000000704077221 */ /* 0x001fca0000000000 */
[----:B------:R-:W0:Y:S02]  /*01a0*/  SHFL.DOWN PT, R6, R7, 0x2, 0x1f ;  /* 0x08401f0007067f89 */ /* 0x000e2400000e0000 */
[----:B0-----:R-:W-:-:S05]  /*01b0*/  FADD R6, R7, R6 ;  /* 0x0000000607067221 */ /* 0x001fca0000000000 */
[----:B------:R-:W0:Y:S02]  /*01c0*/  SHFL.DOWN PT, R3, R6, 0x1, 0x1f ;  /* 0x08201f0006037f89 */ /* 0x000e2400000e0000 */
[----:B0-----:R-:W-:-:S05]  /*01d0*/  FADD R0, R6, R3 ;  /* 0x0000000306007221 */ /* 0x001fca0000000000 */
[----:B------:R0:W-:Y:S01]  /*01e0*/  @!P0 STS [R5], R0 ;  /* 0x0000000005008388 */ /* 0x0001e20000000800 */
[----:B------:R-:W-:Y:S06]  /*01f0*/  BAR.SYNC.DEFER_BLOCKING 0x0 ;  /* 0x0000000000007b1d */ /* 0x000fec0000010000 */
[----:B------:R-:W-:Y:S05]  /*0200*/  @P1 EXIT ;  /* 0x000000000000194d */ /* 0x000fea0003800000 */
[----:B0-----:R-:W-:-:S04]  /*0210*/  SHF.R.U32.HI R0, RZ, 0x5, R10 ;  /* 0x00000005ff007819 */ /* 0x001fc8000001160a */
[----:B------:R-:W-:-:S13]  /*0220*/  ISETP.GE.U32.AND P0, PT, R9, R0, PT ;  /* 0x000000000900720c */ /* 0x000fda0003f06070 */
[----:B------:R-:W0:Y:S01]  /*0230*/  @!P0 S2R R3, SR_CgaCtaId ;  /* 0x0000000000038919 */ /* 0x000e220000008800 */
[----:B------:R-:W-:-:S04]  /*0240*/  @!P0 MOV R0, 0x400 ;  /* 0x0000040000008802 */ /* 0x000fc80000000f00 */
[----:B0-----:R-:W-:Y:S02]  /*0250*/  @!P0 LEA R2, R3, R0, 0x18 ;  /* 0x0000000003028211 */ /* 0x001fe400078ec0ff */
[----:B------:R-:W-:Y:S02]  /*0260*/  MOV R0, RZ ;  /* 0x000000ff00007202 */ /* 0x000fe40000000f00 */
[----:B------:R-:W-:-:S05]  /*0270*/  @!P0 LEA R2, R9, R2, 0x2 ;  /* 0x0000000209028211 */ /* 0x000fca00078e10ff */
[----:B------:R-:W0:Y:S01]  /*0280*/  @!P0 LDS R0, [R2] ;  /* 0x0000000002008984 */ /* 0x000e220000000800 */
[----:B------:R-:W-:-:S03]  /*0290*/  ISETP.NE.AND P0, PT, R9, RZ, PT ;  /* 0x000000ff0900720c */ /* 0x000fc60003f05270 */
[----:B0-----:R-:W0:Y:S02]  /*02a0*/  SHFL.DOWN PT, R3, R0, 0x10, 0x1f ;  /* 0x0a001f0000037f89 */ /* 0x001e2400000e0000 */
[----:B0-----:R-:W-:-:S05]  /*02b0*/  FADD R3, R3, R0 ;  /* 0x0000000003037221 */ /* 0x001fca0000000000 */
[----:B------:R-:W0:Y:S02]  /*02c0*/  SHFL.DOWN PT, R4, R3, 0x8, 0x1f ;  /* 0x09001f0003047f89 */ /* 0x000e2400000e0000 */
[----:B0-----:R-:W-:-:S05]  /*02d0*/  FADD R4, R3, R4 ;  /* 0x0000000403047221 */ /* 0x001fca0000000000 */
[----:B------:R-:W0:Y:S02]  /*02e0*/  SHFL.DOWN PT, R5, R4, 0x4, 0x1f ;  /* 0x08801f0004057f89 */ /* 0x000e2400000e0000 */
[----:B0-----:R-:W-:-:S05]  /*02f0*/  FADD R5, R4, R5 ;  /* 0x0000000504057221 */ /* 0x001fca0000000000 */
[----:B------:R-:W0:Y:S02]  /*0300*/  SHFL.DOWN PT, R6, R5, 0x2, 0x1f ;  /* 0x08401f0005067f89 */ /* 0x000e2400000e0000 */
[----:B0-----:R-:W-:-:S05]  /*0310*/  FADD R6, R5, R6 ;  /* 0x0000000605067221 */ /* 0x001fca0000000000 */
[----:B------:R0:W1:Y:S01]  /*0320*/  SHFL.DOWN PT, R7, R6, 0x1, 0x1f ;  /* 0x08201f0006077f89 */ /* 0x00006200000e0000 */
[----:B------:R-:W-:Y:S05]  /*0330*/  @P0 EXIT ;  /* 0x000000000000094d */ /* 0x000fea0003800000 */
[----:B------:R-:W2:Y:S01]  /*0340*/  LDC.64 R2, c[0x0][0x388] ;  /* 0x0000e200ff027b82 */ /* 0x000ea20000000a00 */
[----:B-1----:R-:W-:-:S05]  /*0350*/  FADD R7, R6, R7 ;  /* 0x0000000706077221 */ /* 0x002fca0000000000 */
[----:B--2---:R-:W-:Y:S01]  /*0360*/  REDG.E.ADD.F32.FTZ.RN.STRONG.GPU desc[UR4][R2.64], R7 ;  /* 0x00000007020079a6 */ /* 0x004fe2000c12f304 */
[----:B------:R-:W-:Y:S05]  /*0370*/  EXIT ;  /* 0x000000000000794d */ /* 0x000fea0003800000 */
.L_x_236:
        /* <DEDUP_REMOVED lines=16> */
.L_x_244:


//--------------------- .nv.shared._ZN3cub18CUB_300001_SM_10006detail6reduce28DeviceReduceSingleTileKernelINS2_10policy_hubIfyN4cuda3std3__44plusIfEEE10Policy1000EPfSC_iS9_ffNS7_10__identityEEEvT0_T1_T2_T3_T4_T6_ --------------------------
	.section	.nv.shared._ZN3cub18CUB_300001_SM_10006detail6reduce28DeviceReduceSingleTileKernelINS2_10policy_hubIfyN4cuda3std3__44plusIfEEE10Policy1000EPfSC_iS9_ffNS7_10__identityEEEvT0_T1_T2_T3_T4_T6_,"aw",@nobits
	.sectionflags	@""
	.align	4
.nv.shared._ZN3cub18CUB_300001_SM_10006detail6reduce28DeviceReduceSingleTileKernelINS2_10policy_hubIfyN4cuda3std3__44plusIfEEE10Policy1000EPfSC_iS9_ffNS7_10__identityEEEvT0_T1_T2_T3_T4_T6_:
	.zero		1068


//--------------------- .nv.shared.reserved.0     --------------------------
	.section	.nv.shared.reserved.0,"aw",@nobits
	.weak		__nv_reservedSMEM_offset_0_alias
	.size		__nv_reservedSMEM_offset_0_alias, 0, 64
	.other		__nv_reservedSMEM_offset_0_alias,@"STO_CUDA_RESERVED_SHARED STV_DEFAULT"
__nv_reservedSMEM_offset_0_alias:
	.zero		0
	.zero		64


//--------------------- .nv.global                --------------------------
	.section	.nv.global,"aw",@nobits
.nv.global:
	.type		_ZN34_INTERNAL_b243b05e_4_k_cu_6df654256thrust24THRUST_300001_SM_1000_NS3seqE,@object
	.size		_ZN34_INTERNAL_b243b05e_4_k_cu_6df654256thrust24THRUST_300001_SM_1000_NS3seqE,(_ZN34_INTERNAL_b243b05e_4_k_cu_6df654254cuda3std3__48in_placeE - _ZN34_INTERNAL_b243b05e_4_k_cu_6df654256thrust24THRUST_300001_SM_1000_NS3seqE)
_ZN34_INTERNAL_b243b05e_4_k_cu_6df654256thrust24THRUST_300001_SM_1000_NS3seqE:
	.zero		1
	.type		_ZN34_INTERNAL_b243b05e_4_k_cu_6df654254cuda3std3__48in_placeE,@object
	.size		_ZN34_INTERNAL_b243b05e_4_k_cu_6df654254cuda3std3__48in_placeE,(_ZN34_INTERNAL_b243b05e_4_k_cu_6df654254cuda3std6ranges3__45__cpo4sizeE - _ZN34_INTERNAL_b243b05e_4_k_cu_6df654254cuda3std3__48in_placeE)
_ZN34_INTERNAL_b243b05e_4_k_cu_6df654254cuda3std3__48in_placeE:
	.zero		1
	.type		_ZN34_INTERNAL_b243b05e_4_k_cu_6df654254cuda3std6ranges3__45__cpo4sizeE,@object
	.size		_ZN34_INTERNAL_b243b05e_4_k_cu_6df654254cuda3std6ranges3__45__cpo4sizeE,(_ZN34_INTERNAL_b243b05e_4_k_cu_6df654256thrust24THRUST_300001_SM_1000_NS12placeholders2_3E - _ZN34_INTERNAL_b243b05e_4_k_cu_6df654254cuda3std6ranges3__45__cpo4sizeE)
_ZN34_INTERNAL_b243b05e_4_k_cu_6df654254cuda3std6ranges3__45__cpo4sizeE:
	.zero		1
	.type		_ZN34_INTERNAL_b243b05e_4_k_cu_6df654256thrust24THRUST_300001_SM_1000_NS12placeholders2_3E,@object
	.size		_ZN34_INTERNAL_b243b05e_4_k_cu_6df654256thrust24THRUST_300001_SM_1000_NS12placeholders2_3E,(_ZN34_INTERNAL_b243b05e_4_k_cu_6df654254cuda3std3__45__cpo6cbeginE - _ZN34_INTERNAL_b243b05e_4_k_cu_6df654256thrust24THRUST_300001_SM_1000_NS12placeholders2_3E)
_ZN34_INTERNAL_b243b05e_4_k_cu_6df654256thrust24THRUST_300001_SM_1000_NS12placeholders2_3E:
	.zero		1
	.type		_ZN34_INTERNAL_b243b05e_4_k_cu_6df654254cuda3std3__45__cpo6cbeginE,@object
	.size		_ZN34_INTERNAL_b243b05e_4_k_cu_6df654254cuda3std3__45__cpo6cbeginE,(_ZN34_INTERNAL_b243b05e_4_k_cu_6df654254cuda3std6ranges3__45__cpo6cbeginE - _ZN34_INTERNAL_b243b05e_4_k_cu_6df654254cuda3std3__45__cpo6cbeginE)
_ZN34_INTERNAL_b243b05e_4_k_cu_6df654254cuda3std3__45__cpo6cbeginE:
	.zero		1
	.type		_ZN34_INTERNAL_b243b05e_4_k_cu_6df654254cuda3std6ranges3__45__cpo6cbeginE,@object
	.size		_ZN34_INTERNAL_b243b05e_4_k_cu_6df654254cuda3std6ranges3__45__cpo6cbeginE,(_ZN34_INTERNAL_b243b05e_4_k_cu_6df654256thrust24THRUST_300001_SM_1000_NS12placeholders2_7E - _ZN34_INTERNAL_b243b05e_4_k_cu_6df654254cuda3std6ranges3__45__cpo6cbeginE)
_ZN34_INTERNAL_b243b05e_4_k_cu_6df654254cuda3std6ranges3__45__cpo6cbeginE:
	.zero		1
	.type		_ZN34_INTERNAL_b243b05e_4_k_cu_6df654256thrust24THRUST_300001_SM_1000_NS12placeholders2_7E,@object
	.size		_ZN34_INTERNAL_b243b05e_4_k_cu_6df654256thrust24THRUST_300001_SM_1000_NS12placeholders2_7E,(_ZN34_INTERNAL_b243b05e_4_k_cu_6df654254cuda3std3__45__cpo7crbeginE - _ZN34_INTERNAL_b243b05e_4_k_cu_6df654256thrust24THRUST_300001_SM_1000_NS12placeholders2_7E)
_ZN34_INTERNAL_b243b05e_4_k_cu_6df654256thrust24THRUST_300001_SM_1000_NS12placeholders2_7E:
	.zero		1
	.type		_ZN34_INTERNAL_b243b05e_4_k_cu_6df654254cuda3std3__45__cpo7crbeginE,@object
	.size		_ZN34_INTERNAL_b243b05e_4_k_cu_6df654254cuda3std3__45__cpo7crbeginE,(_ZN34_INTERNAL_b243b05e_4_k_cu_6df654254cuda3std6ranges3__45__cpo4nextE - _ZN34_INTERNAL_b243b05e_4_k_cu_6df654254cuda3std3__45__cpo7crbeginE)
_ZN34_INTERNAL_b243b05e_4_k_cu_6df654254cuda3std3__45__cpo7crbeginE:
	.zero		1
	.type		_ZN34_INTERNAL_b243b05e_4_k_cu_6df654254cuda3std6ranges3__45__cpo4nextE,@object
	.size		_ZN34_INTERNAL_b243b05e_4_k_cu_6df654254cuda3std6ranges3__45__cpo4nextE,(_ZN34_INTERNAL_b243b05e_4_k_cu_6df654254cuda3std6ranges3__45__cpo4swapE - _ZN34_INTERNAL_b243b05e_4_k_cu_6df654254cuda3std6ranges3__45__cpo4nextE)
_ZN34_INTERNAL_b243b05e_4_k_cu_6df654254cuda3std6ranges3__45__cpo4nextE:
	.zero		1
	.type		_ZN34_INTERNAL_b243b05e_4_k_cu_6df654254cuda3std6ranges3__45__cpo4swapE,@object
	.size		_ZN34_INTERNAL_b243b05e_4_k_cu_6df654254cuda3std6ranges3__45__cpo4swapE,(_ZN34_INTERNAL_b243b05e_4_k_cu_6df654256thrust24THRUST_300001_SM_1000_NS8cuda_cub10par_nosyncE - _ZN34_INTERNAL_b243b05e_4_k_cu_6df654254cuda3std6ranges3__45__cpo4swapE)
_ZN34_INTERNAL_b243b05e_4_k_cu_6df654254cuda3std6ranges3__45__cpo4swapE:
	.zero		1
	.type		_ZN34_INTERNAL_b243b05e_4_k_cu_6df654256thrust24THRUST_300001_SM_1000_NS8cuda_cub10par_nosyncE,@object
	.size		_ZN34_INTERNAL_b243b05e_4_k_cu_6df654256thrust24THRUST_300001_SM_1000_NS8cuda_cub10par_nosyncE,(_ZN34_INTERNAL_b243b05e_4_k_cu_6df654256thrust24THRUST_300001_SM_1000_NS12placeholders2_9E - _ZN34_INTERNAL_b243b05e_4_k_cu_6df654256thrust24THRUST_300001_SM_1000_NS8cuda_cub10par_nosyncE)
_ZN34_INTERNAL_b243b05e_4_k_cu_6df654256thrust24THRUST_300001_SM_1000_NS8cuda_cub10par_nosyncE:
	.zero		1
	.type		_ZN34_INTERNAL_b243b05e_4_k_cu_6df654256thrust24THRUST_300001_SM_1000_NS12placeholders2_9E,@object
	.size		_ZN34_INTERNAL_b243b05e_4_k_cu_6df654256thrust24THRUST_300001_SM_1000_NS12placeholders2_9E,(_ZN34_INTERNAL_b243b05e_4_k_cu_6df654254cuda3std3__436_GLOBAL__N__b243b05e_4_k_cu_6df654256ignoreE - _ZN34_INTERNAL_b243b05e_4_k_cu_6df654256thrust24THRUST_300001_SM_1000_NS12placeholders2_9E)
_ZN34_INTERNAL_b243b05e_4_k_cu_6df654256thrust24THRUST_300001_SM_1000_NS12placeholders2_9E:
	.zero		1
	.type		_ZN34_INTERNAL_b243b05e_4_k_cu_6df654254cuda3std3__436_GLOBAL__N__b243b05e_4_k_cu_6df654256ignoreE,@object
	.size		_ZN34_INTERNAL_b243b05e_4_k_cu_6df654254cuda3std3__436_GLOBAL__N__b243b05e_4_k_cu_6df654256ignoreE,(_ZN34_INTERNAL_b243b05e_4_k_cu_6df654254cuda3std6ranges3__45__cpo4dataE - _ZN34_INTERNAL_b243b05e_4_k_cu_6df654254cuda3std3__436_GLOBAL__N__b243b05e_4_k_cu_6df654256ignoreE)
_ZN34_INTERNAL_b243b05e_4_k_cu_6df654254cuda3std3__436_GLOBAL__N__b243b05e_4_k_cu_6df654256ignoreE:
	.zero		1
	.type		_ZN34_INTERNAL_b243b05e_4_k_cu_6df654254cuda3std6ranges3__45__cpo4dataE,@object
	.size		_ZN34_INTERNAL_b243b05e_4_k_cu_6df654254cuda3std6ranges3__45__cpo4dataE,(_ZN34_INTERNAL_b243b05e_4_k_cu_6df654256thrust24THRUST_300001_SM_1000_NS12placeholders2_1E - _ZN34_INTERNAL_b243b05e_4_k_cu_6df654254cuda3std6ranges3__45__cpo4dataE)
_ZN34_INTERNAL_b243b05e_4_k_cu_6df654254cuda3std6ranges3__45__cpo4dataE:
	.zero		1
	.type		_ZN34_INTERNAL_b243b05e_4_k_cu_6df654256thrust24THRUST_300001_SM_1000_NS12placeholders2_1E,@object
	.size		_ZN34_INTERNAL_b243b05e_4_k_cu_6df654256thrust24THRUST_300001_SM_1000_NS12placeholders2_1E,(_ZN34_INTERNAL_b243b05e_4_k_cu_6df654254cuda3std3__45__cpo5beginE - _ZN34_INTERNAL_b243b05e_4_k_cu_6df654256thrust24THRUST_300001_SM_1000_NS12placeholders2_1E)
_ZN34_INTERNAL_b243b05e_4_k_cu_6df654256thrust24THRUST_300001_SM_1000_NS12placeholders2_1E:
	.zero		1
	.type		_ZN34_INTERNAL_b243b05e_4_k_cu_6df654254cuda3std3__45__cpo5beginE,@object
	.size		_ZN34_INTERNAL_b243b05e_4_k_cu_6df654254cuda3std3__45__cpo5beginE,(_ZN34_INTERNAL_b243b05e_4_k_cu_6df654254cuda3std6ranges3__45__cpo5beginE - _ZN34_INTERNAL_b243b05e_4_k_cu_6df654254cuda3std3__45__cpo5beginE)
_ZN34_INTERNAL_b243b05e_4_k_cu_6df654254cuda3std3__45__cpo5beginE:
	.zero		1
	.type		_ZN34_INTERNAL_b243b05e_4_k_cu_6df654254cuda3std6ranges3__45__cpo5beginE,@object
	.size		_ZN34_INTERNAL_b243b05e_4_k_cu_6df654254cuda3std6ranges3__45__cpo5beginE,(_ZN34_INTERNAL_b243b05e_4_k_cu_6df654256thrust24THRUST_300001_SM_1000_NS12placeholders2_5E - _ZN34_INTERNAL_b243b05e_4_k_cu_6df654254cuda3std6ranges3__45__cpo5beginE)
_ZN34_INTERNAL_b243b05e_4_k_cu_6df654254cuda3std6ranges3__45__cpo5beginE:
	.zero		1
	.type		_ZN34_INTERNAL_b243b05e_4_k_cu_6df654256thrust24THRUST_300001_SM_1000_NS12placeholders2_5E,@object
	.size		_ZN34_INTERNAL_b243b05e_4_k_cu_6df654256thrust24THRUST_300001_SM_1000_NS12placeholders2_5E,(_ZN34_INTERNAL_b243b05e_4_k_cu_6df654254cuda3std3__45__cpo6rbeginE - _ZN34_INTERNAL_b243b05e_4_k_cu_6df654256thrust24THRUST_300001_SM_1000_NS12placeholders2_5E)
_ZN34_INTERNAL_b243b05e_4_k_cu_6df654256thrust24THRUST_300001_SM_1000_NS12placeholders2_5E:
	.zero		1
	.type		_ZN34_INTERNAL_b243b05e_4_k_cu_6df654254cuda3std3__45__cpo6rbeginE,@object
	.size		_ZN34_INTERNAL_b243b05e_4_k_cu_6df654254cuda3std3__45__cpo6rbeginE,(_ZN34_INTERNAL_b243b05e_4_k_cu_6df654254cuda3std6ranges3__45__cpo7advanceE - _ZN34_INTERNAL_b243b05e_4_k_cu_6df654254cuda3std3__45__cpo6rbeginE)
_ZN34_INTERNAL_b243b05e_4_k_cu_6df654254cuda3std3__45__cpo6rbeginE:
	.zero		1
	.type		_ZN34_INTERNAL_b243b05e_4_k_cu_6df654254cuda3std6ranges3__45__cpo7advanceE,@object
	.size		_ZN34_INTERNAL_b243b05e_4_k_cu_6df654254cuda3std6ranges3__45__cpo7advanceE,(_ZN34_INTERNAL_b243b05e_4_k_cu_6df654254cuda3std3__47nulloptE - _ZN34_INTERNAL_b243b05e_4_k_cu_6df654254cuda3std6ranges3__45__cpo7advanceE)
_ZN34_INTERNAL_b243b05e_4_k_cu_6df654254cuda3std6ranges3__45__cpo7advanceE:
	.zero		1
	.type		_ZN34_INTERNAL_b243b05e_4_k_cu_6df654254cuda3std3__47nulloptE,@object
	.size		_ZN34_INTERNAL_b243b05e_4_k_cu_6df654254cuda3std3__47nulloptE,(_ZN34_INTERNAL_b243b05e_4_k_cu_6df654254cuda3std6ranges3__45__cpo8distanceE - _ZN34_INTERNAL_b243b05e_4_k_cu_6df654254cuda3std3__47nulloptE)
_ZN34_INTERNAL_b243b05e_4_k_cu_6df654254cuda3std3__47nulloptE:
	.zero		1
	.type		_ZN34_INTERNAL_b243b05e_4_k_cu_6df654254cuda3std6ranges3__45__cpo8distanceE,@object
	.size		_ZN34_INTERNAL_b243b05e_4_k_cu_6df654254cuda3std6ranges3__45__cpo8distanceE,(_ZN34_INTERNAL_b243b05e_4_k_cu_6df654256thrust24THRUST_300001_SM_1000_NS12placeholders3_10E - _ZN34_INTERNAL_b243b05e_4_k_cu_6df654254cuda3std6ranges3__45__cpo8distanceE)
_ZN34_INTERNAL_b243b05e_4_k_cu_6df654254cuda3std6ranges3__45__cpo8distanceE:
	.zero		1
	.type		_ZN34_INTERNAL_b243b05e_4_k_cu_6df654256thrust24THRUST_300001_SM_1000_NS12placeholders3_10E,@object
	.size		_ZN34_INTERNAL_b243b05e_4_k_cu_6df654256thrust24THRUST_300001_SM_1000_NS12placeholders3_10E,(_ZN34_INTERNAL_b243b05e_4_k_cu_6df654254cuda3std3__419piecewise_constructE - _ZN34_INTERNAL_b243b05e_4_k_cu_6df654256thrust24THRUST_300001_SM_1000_NS12placeholders3_10E)
_ZN34_INTERNAL_b243b05e_4_k_cu_6df654256thrust24THRUST_300001_SM_1000_NS12placeholders3_10E:
	.zero		1
	.type		_ZN34_INTERNAL_b243b05e_4_k_cu_6df654254cuda3std3__419piecewise_constructE,@object
	.size		_ZN34_INTERNAL_b243b05e_4_k_cu_6df654254cuda3std3__419piecewise_constructE,(_ZN34_INTERNAL_b243b05e_4_k_cu_6df654254cuda3std6ranges3__45__cpo5cdataE - _ZN34_INTERNAL_b243b05e_4_k_cu_6df654254cuda3std3__419piecewise_constructE)
_ZN34_INTERNAL_b243b05e_4_k_cu_6df654254cuda3std3__419piecewise_constructE:
	.zero		1
	.type		_ZN34_INTERNAL_b243b05e_4_k_cu_6df654254cuda3std6ranges3__45__cpo5cdataE,@object
	.size		_ZN34_INTERNAL_b243b05e_4_k_cu_6df654254cuda3std6ranges3__45__cpo5cdataE,(_ZN34_INTERNAL_b243b05e_4_k_cu_6df654256thrust24THRUST_300001_SM_1000_NS12placeholders2_2E - _ZN34_INTERNAL_b243b05e_4_k_cu_6df654254cuda3std6ranges3__45__cpo5cdataE)
_ZN34_INTERNAL_b243b05e_4_k_cu_6df654254cuda3std6ranges3__45__cpo5cdataE:
	.zero		1
	.type		_ZN34_INTERNAL_b243b05e_4_k_cu_6df654256thrust24THRUST_300001_SM_1000_NS12placeholders2_2E,@object
	.size		_ZN34_INTERNAL_b243b05e_4_k_cu_6df654256thrust24THRUST_300001_SM_1000_NS12placeholders2_2E,(_ZN34_INTERNAL_b243b05e_4_k_cu_6df654254cuda3std3__45__cpo3endE - _ZN34_INTERNAL_b243b05e_4_k_cu_6df654256thrust24THRUST_300001_SM_1000_NS12placeholders2_2E)
_ZN34_INTERNAL_b243b05e_4_k_cu_6df654256thrust24THRUST_300001_SM_1000_NS12placeholders2_2E:
	.zero		1
	.type		_ZN34_INTERNAL_b243b05e_4_k_cu_6df654254cuda3std3__45__cpo3endE,@object
	.size		_ZN34_INTERNAL_b243b05e_4_k_cu_6df654254cuda3std3__45__cpo3endE,(_ZN34_INTERNAL_b243b05e_4_k_cu_6df654254cuda3std6ranges3__45__cpo3endE - _ZN34_INTERNAL_b243b05e_4_k_cu_6df654254cuda3std3__45__cpo3endE)
_ZN34_INTERNAL_b243b05e_4_k_cu_6df654254cuda3std3__45__cpo3endE:
	.zero		1
	.type		_ZN34_INTERNAL_b243b05e_4_k_cu_6df654254cuda3std6ranges3__45__cpo3endE,@object
	.size		_ZN34_INTERNAL_b243b05e_4_k_cu_6df654254cuda3std6ranges3__45__cpo3endE,(_ZN34_INTERNAL_b243b05e_4_k_cu_6df654256thrust24THRUST_300001_SM_1000_NS12placeholders2_6E - _ZN34_INTERNAL_b243b05e_4_k_cu_6df654254cuda3std6ranges3__45__cpo3endE)
_ZN34_INTERNAL_b243b05e_4_k_cu_6df654254cuda3std6ranges3__45__cpo3endE:
	.zero		1
	.type		_ZN34_INTERNAL_b243b05e_4_k_cu_6df654256thrust24THRUST_300001_SM_1000_NS12placeholders2_6E,@object
	.size		_ZN34_INTERNAL_b243b05e_4_k_cu_6df654256thrust24THRUST_300001_SM_1000_NS12placeholders2_6E,(_ZN34_INTERNAL_b243b05e_4_k_cu_6df654254cuda3std3__45__cpo4rendE - _ZN34_INTERNAL_b243b05e_4_k_cu_6df654256thrust24THRUST_300001_SM_1000_NS12placeholders2_6E)
_ZN34_INTERNAL_b243b05e_4_k_cu_6df654256thrust24THRUST_300001_SM_1000_NS12placeholders2_6E:
	.zero		1
	.type		_ZN34_INTERNAL_b243b05e_4_k_cu_6df654254cuda3std3__45__cpo4rendE,@object
	.size		_ZN34_INTERNAL_b243b05e_4_k_cu_6df654254cuda3std3__45__cpo4rendE,(_ZN34_INTERNAL_b243b05e_4_k_cu_6df654254cuda3std6ranges3__45__cpo9iter_swapE - _ZN34_INTERNAL_b243b05e_4_k_cu_6df654254cuda3std3__45__cpo4rendE)
_ZN34_INTERNAL_b243b05e_4_k_cu_6df654254cuda3std3__45__cpo4rendE:
	.zero		1
	.type		_ZN34_INTERNAL_b243b05e_4_k_cu_6df654254cuda3std6ranges3__45__cpo9iter_swapE,@object
	.size		_ZN34_INTERNAL_b243b05e_4_k_cu_6df654254cuda3std6ranges3__45__cpo9iter_swapE,(_ZN34_INTERNAL_b243b05e_4_k_cu_6df654254cuda3std3__48unexpectE - _ZN34_INTERNAL_b243b05e_4_k_cu_6df654254cuda3std6ranges3__45__cpo9iter_swapE)
_ZN34_INTERNAL_b243b05e_4_k_cu_6df654254cuda3std6ranges3__45__cpo9iter_swapE:
	.zero		1
	.type		_ZN34_INTERNAL_b243b05e_4_k_cu_6df654254cuda3std3__48unexpectE,@object
	.size		_ZN34_INTERNAL_b243b05e_4_k_cu_6df654254cuda3std3__48unexpectE,(_ZN34_INTERNAL_b243b05e_4_k_cu_6df654256thrust24THRUST_300001_SM_1000_NS8cuda_cub3parE - _ZN34_INTERNAL_b243b05e_4_k_cu_6df654254cuda3std3__48unexpectE)
_ZN34_INTERNAL_b243b05e_4_k_cu_6df654254cuda3std3__48unexpectE:
	.zero		1
	.type		_ZN34_INTERNAL_b243b05e_4_k_cu_6df654256thrust24THRUST_300001_SM_1000_NS8cuda_cub3parE,@object
	.size		_ZN34_INTERNAL_b243b05e_4_k_cu_6df654256thrust24THRUST_300001_SM_1000_NS8cuda_cub3parE,(_ZN34_INTERNAL_b243b05e_4_k_cu_6df654256thrust24THRUST_300001_SM_1000_NS12placeholders2_4E - _ZN34_INTERNAL_b243b05e_4_k_cu_6df654256thrust24THRUST_300001_SM_1000_NS8cuda_cub3parE)
_ZN34_INTERNAL_b243b05e_4_k_cu_6df654256thrust24THRUST_300001_SM_1000_NS8cuda_cub3parE:
	.zero		1
	.type		_ZN34_INTERNAL_b243b05e_4_k_cu_6df654256thrust24THRUST_300001_SM_1000_NS12placeholders2_4E,@object
	.size		_ZN34_INTERNAL_b243b05e_4_k_cu_6df654256thrust24THRUST_300001_SM_1000_NS12placeholders2_4E,(_ZN34_INTERNAL_b243b05e_4_k_cu_6df654254cuda3std3__45__cpo4cendE - _ZN34_INTERNAL_b243b05e_4_k_cu_6df654256thrust24THRUST_300001_SM_1000_NS12placeholders2_4E)
_ZN34_INTERNAL_b243b05e_4_k_cu_6df654256thrust24THRUST_300001_SM_1000_NS12placeholders2_4E:
	.zero		1
	.type		_ZN34_INTERNAL_b243b05e_4_k_cu_6df654254cuda3std3__45__cpo4cendE,@object
	.size		_ZN34_INTERNAL_b243b05e_4_k_cu_6df654254cuda3std3__45__cpo4cendE,(_ZN34_INTERNAL_b243b05e_4_k_cu_6df654254cuda3std6ranges3__45__cpo4cendE - _ZN34_INTERNAL_b243b05e_4_k_cu_6df654254cuda3std3__45__cpo4cendE)
_ZN34_INTERNAL_b243b05e_4_k_cu_6df654254cuda3std3__45__cpo4cendE:
	.zero		1
	.type		_ZN34_INTERNAL_b243b05e_4_k_cu_6df654254cuda3std6ranges3__45__cpo4cendE,@object
	.size		_ZN34_INTERNAL_b243b05e_4_k_cu_6df654254cuda3std6ranges3__45__cpo4cendE,(_ZN34_INTERNAL_b243b05e_4_k_cu_6df654254cuda3std3__420unreachable_sentinelE - _ZN34_INTERNAL_b243b05e_4_k_cu_6df654254cuda3std6ranges3__45__cpo4cendE)
_ZN34_INTERNAL_b243b05e_4_k_cu_6df654254cuda3std6ranges3__45__cpo4cendE:
	.zero		1
	.type		_ZN34_INTERNAL_b243b05e_4_k_cu_6df654254cuda3std3__420unreachable_sentinelE,@object
	.size		_ZN34_INTERNAL_b243b05e_4_k_cu_6df654254cuda3std3__420unreachable_sentinelE,(_ZN34_INTERNAL_b243b05e_4_k_cu_6df654254cuda3std6ranges3__45__cpo5ssizeE - _ZN34_INTERNAL_b243b05e_4_k_cu_6df654254cuda3std3__420unreachable_sentinelE)
_ZN34_INTERNAL_b243b05e_4_k_cu_6df654254cuda3std3__420unreachable_sentinelE:
	.zero		1
	.type		_ZN34_INTERNAL_b243b05e_4_k_cu_6df654254cuda3std6ranges3__45__cpo5ssizeE,@object
	.size		_ZN34_INTERNAL_b243b05e_4_k_cu_6df654254cuda3std6ranges3__45__cpo5ssizeE,(_ZN34_INTERNAL_b243b05e_4_k_cu_6df654256thrust24THRUST_300001_SM_1000_NS12placeholders2_8E - _ZN34_INTERNAL_b243b05e_4_k_cu_6df654254cuda3std6ranges3__45__cpo5ssizeE)
_ZN34_INTERNAL_b243b05e_4_k_cu_6df654254cuda3std6ranges3__45__cpo5ssizeE:
	.zero		1
	.type		_ZN34_INTERNAL_b243b05e_4_k_cu_6df654256thrust24THRUST_300001_SM_1000_NS12placeholders2_8E,@object
	.size		_ZN34_INTERNAL_b243b05e_4_k_cu_6df654256thrust24THRUST_300001_SM_1000_NS12placeholders2_8E,(_ZN34_INTERNAL_b243b05e_4_k_cu_6df654254cuda3std3__45__cpo5crendE - _ZN34_INTERNAL_b243b05e_4_k_cu_6df654256thrust24THRUST_300001_SM_1000_NS12placeholders2_8E)
_ZN34_INTERNAL_b243b05e_4_k_cu_6df654256thrust24THRUST_300001_SM_1000_NS12placeholders2_8E:
	.zero		1
	.type		_ZN34_INTERNAL_b243b05e_4_k_cu_6df654254cuda3std3__45__cpo5crendE,@object
	.size		_ZN34_INTERNAL_b243b05e_4_k_cu_6df654254cuda3std3__45__cpo5crendE,(_ZN34_INTERNAL_b243b05e_4_k_cu_6df654254cuda3std6ranges3__45__cpo4prevE - _ZN34_INTERNAL_b243b05e_4_k_cu_6df654254cuda3std3__45__cpo5crendE)
_ZN34_INTERNAL_b243b05e_4_k_cu_6df654254cuda3std3__45__cpo5crendE:
	.zero		1
	.type		_ZN34_INTERNAL_b243b05e_4_k_cu_6df654254cuda3std6ranges3__45__cpo4prevE,@object
	.size		_ZN34_INTERNAL_b243b05e_4_k_cu_6df654254cuda3std6ranges3__45__cpo4prevE,(_ZN34_INTERNAL_b243b05e_4_k_cu_6df654254cuda3std6ranges3__45__cpo9iter_moveE - _ZN34_INTERNAL_b243b05e_4_k_cu_6df654254cuda3std6ranges3__45__cpo4prevE)
_ZN34_INTERNAL_b243b05e_4_k_cu_6df654254cuda3std6ranges3__45__cpo4prevE:
	.zero		1
	.type		_ZN34_INTERNAL_b243b05e_4_k_cu_6df654254cuda3std6ranges3__45__cpo9iter_moveE,@object
	.size		_ZN34_INTERNAL_b243b05e_4_k_cu_6df654254cuda3std6ranges3__45__cpo9iter_moveE,(_ZN34_INTERNAL_b243b05e_4_k_cu_6df654256thrust24THRUST_300001_SM_1000_NS6system6detail10sequential3seqE - _ZN34_INTERNAL_b243b05e_4_k_cu_6df654254cuda3std6ranges3__45__cpo9iter_moveE)
_ZN34_INTERNAL_b243b05e_4_k_cu_6df654254cuda3std6ranges3__45__cpo9iter_moveE:
	.zero		1
	.type		_ZN34_INTERNAL_b243b05e_4_k_cu_6df654256thrust24THRUST_300001_SM_1000_NS6system6detail10sequential3seqE,@object
	.size		_ZN34_INTERNAL_b243b05e_4_k_cu_6df654256thrust24THRUST_300001_SM_1000_NS6system6detail10sequential3seqE,(.L_31 - _ZN34_INTERNAL_b243b05e_4_k_cu_6df654256thrust24THRUST_300001_SM_1000_NS6system6detail10sequential3seqE)
_ZN34_INTERNAL_b243b05e_4_k_cu_6df654256thrust24THRUST_300001_SM_1000_NS6system6detail10sequential3seqE:
	.zero		1
.L_31:


//--------------------- .nv.shared._ZN3cub18CUB_300001_SM_10006detail6reduce18DeviceReduceKernelINS2_10policy_hubIfyN4cuda3std3__44plusIfEEE10Policy1000EN6thrust24THRUST_300001_SM_1000_NS10device_ptrIfEEyS9_fNS7_10__identityEEEvT0_PT3_T1_NS0_13GridEvenShareISK_EET2_T4_ --------------------------
	.section	.nv.shared._ZN3cub18CUB_300001_SM_10006detail6reduce18DeviceReduceKernelINS2_10policy_hubIfyN4cuda3std3__44plusIfEEE10Policy1000EN6thrust24THRUST_300001_SM_1000_NS10device_ptrIfEEyS9_fNS7_10__identityEEEvT0_PT3_T1_NS0_13GridEvenShareISK_EET2_T4_,"aw",@nobits
	.sectionflags	@""
	.align	4
.nv.shared._ZN3cub18CUB_300001_SM_10006detail6reduce18DeviceReduceKernelINS2_10policy_hubIfyN4cuda3std3__44plusIfEEE10Policy1000EN6thrust24THRUST_300001_SM_1000_NS10device_ptrIfEEyS9_fNS7_10__identityEEEvT0_PT3_T1_NS0_13GridEvenShareISK_EET2_T4_:
	.zero		1068


//--------------------- .nv.shared._ZN3cub18CUB_300001_SM_10006detail6reduce28DeviceReduceSingleTileKernelINS2_10policy_hubIfyN4cuda3std3__44plusIfEEE10Policy1000EN6thrust24THRUST_300001_SM_1000_NS10device_ptrIfEEPfyS9_ffNS7_10__identityEEEvT0_T1_T2_T3_T4_T6_ --------------------------
	.section	.nv.shared._ZN3cub18CUB_300001_SM_10006detail6reduce28DeviceReduceSingleTileKernelINS2_10policy_hubIfyN4cuda3std3__44plusIfEEE10Policy1000EN6thrust24THRUST_300001_SM_1000_NS10device_ptrIfEEPfyS9_ffNS7_10__identityEEEvT0_T1_T2_T3_T4_T6_,"aw",@nobits
	.sectionflags	@""
	.align	4
.nv.shared._ZN3cub18CUB_300001_SM_10006detail6reduce28DeviceReduceSingleTileKernelINS2_10policy_hubIfyN4cuda3std3__44plusIfEEE10Policy1000EN6thrust24THRUST_300001_SM_1000_NS10device_ptrIfEEPfyS9_ffNS7_10__identityEEEvT0_T1_T2_T3_T4_T6_:
	.zero		1068


//--------------------- .nv.shared._ZN3cub18CUB_300001_SM_10006detail6reduce28DeviceReduceSingleTileKernelINS2_10policy_hubIfjN4cuda3std3__44plusIfEEE10Policy1000EPfSC_iS9_ffNS7_10__identityEEEvT0_T1_T2_T3_T4_T6_ --------------------------
	.section	.nv.shared._ZN3cub18CUB_300001_SM_10006detail6reduce28DeviceReduceSingleTileKernelINS2_10policy_hubIfjN4cuda3std3__44plusIfEEE10Policy1000EPfSC_iS9_ffNS7_10__identityEEEvT0_T1_T2_T3_T4_T6_,"aw",@nobits
	.sectionflags	@""
	.align	4
.nv.shared._ZN3cub18CUB_300001_SM_10006detail6reduce28DeviceReduceSingleTileKernelINS2_10policy_hubIfjN4cuda3std3__44plusIfEEE10Policy1000EPfSC_iS9_ffNS7_10__identityEEEvT0_T1_T2_T3_T4_T6_:
	.zero		1108


//--------------------- .nv.shared._ZN3cub18CUB_300001_SM_10006detail6reduce18DeviceReduceKernelINS2_10policy_hubIfjN4cuda3std3__44plusIfEEE10Policy1000EN6thrust24THRUST_300001_SM_1000_NS10device_ptrIfEEjS9_fNS7_10__identityEEEvT0_PT3_T1_NS0_13GridEvenShareISK_EET2_T4_ --------------------------
	.section	.nv.shared._ZN3cub18CUB_300001_SM_10006detail6reduce18DeviceReduceKernelINS2_10policy_hubIfjN4cuda3std3__44plusIfEEE10Policy1000EN6thrust24THRUST_300001_SM_1000_NS10device_ptrIfEEjS9_fNS7_10__identityEEEvT0_PT3_T1_NS0_13GridEvenShareISK_EET2_T4_,"aw",@nobits
	.sectionflags	@""
	.align	4
.nv.shared._ZN3cub18CUB_300001_SM_10006detail6reduce18DeviceReduceKernelINS2_10policy_hubIfjN4cuda3std3__44plusIfEEE10Policy1000EN6thrust24THRUST_300001_SM_1000_NS10device_ptrIfEEjS9_fNS7_10__identityEEEvT0_PT3_T1_NS0_13GridEvenShareISK_EET2_T4_:
	.zero		1108


//--------------------- .nv.shared._ZN3cub18CUB_300001_SM_10006detail6reduce28DeviceReduceSingleTileKernelINS2_10policy_hubIfjN4cuda3std3__44plusIfEEE10Policy1000EN6thrust24THRUST_300001_SM_1000_NS10device_ptrIfEEPfjS9_ffNS7_10__identityEEEvT0_T1_T2_T3_T4_T6_ --------------------------
	.section	.nv.shared._ZN3cub18CUB_300001_SM_10006detail6reduce28DeviceReduceSingleTileKernelINS2_10policy_hubIfjN4cuda3std3__44plusIfEEE10Policy1000EN6thrust24THRUST_300001_SM_1000_NS10device_ptrIfEEPfjS9_ffNS7_10__identityEEEvT0_T1_T2_T3_T4_T6_,"aw",@nobits
	.sectionflags	@""
	.align	4
.nv.shared._ZN3cub18CUB_300001_SM_10006detail6reduce28DeviceReduceSingleTileKernelINS2_10policy_hubIfjN4cuda3std3__44plusIfEEE10Policy1000EN6thrust24THRUST_300001_SM_1000_NS10device_ptrIfEEPfjS9_ffNS7_10__identityEEEvT0_T1_T2_T3_T4_T6_:
	.zero		1108


//--------------------- .nv.shared._Z9reduce_v1PfS_i --------------------------
	.section	.nv.shared._Z9reduce_v1PfS_i,"aw",@nobits
	.sectionflags	@""
	.align	4
.nv.shared._Z9reduce_v1PfS_i:
	.zero		1152


//--------------------- .nv.constant0._ZN3cub18CUB_300001_SM_10006detail6reduce28DeviceReduceSingleTileKernelINS2_10policy_hubIfyN4cuda3std3__44plusIfEEE10Policy1000EPfSC_iS9_ffNS7_10__identityEEEvT0_T1_T2_T3_T4_T6_ --------------------------
	.section	.nv.constant0._ZN3cub18CUB_300001_SM_10006detail6reduce28DeviceReduceSingleTileKernelINS2_10policy_hubIfyN4cuda3std3__44plusIfEEE10Policy1000EPfSC_iS9_ffNS7_10__identityEEEvT0_T1_T2_T3_T4_T6_,"a",@progbits
	.sectionflags	@""
	.align	4
.nv.constant0._ZN3cub18CUB_300001_SM_10006detail6reduce28DeviceReduceSingleTileKernelINS2_10policy_hubIfyN4cuda3std3__44plusIfEEE10Policy1000EPfSC_iS9_ffNS7_10__identityEEEvT0_T1_T2_T3_T4_T6_:
	.zero		925


//--------------------- .nv.constant0._ZN3cub18CUB_300001_SM_10006detail6reduce18DeviceReduceKernelINS2_10policy_hubIfyN4cuda3std3__44plusIfEEE10Policy1000EN6thrust24THRUST_300001_SM_1000_NS10device_ptrIfEEyS9_fNS7_10__identityEEEvT0_PT3_T1_NS0_13GridEvenShareISK_EET2_T4_ --------------------------
	.section	.nv.constant0._ZN3cub18CUB_300001_SM_10006detail6reduce18DeviceReduceKernelINS2_10policy_hubIfyN4cuda3std3__44plusIfEEE10Policy1000EN6thrust24THRUST_300001_SM_1000_NS10device_ptrIfEEyS9_fNS7_10__identityEEEvT0_PT3_T1_NS0_13GridEvenShareISK_EET2_T4_,"a",@progbits
	.sectionflags	@""
	.align	4
.nv.constant0._ZN3cub18CUB_300001_SM_10006detail6reduce18DeviceReduceKernelINS2_10policy_hubIfyN4cuda3std3__44plusIfEEE10Policy1000EN6thrust24THRUST_300001_SM_1000_NS10device_ptrIfEEyS9_fNS7_10__identityEEEvT0_PT3_T1_NS0_13GridEvenShareISK_EET2_T4_:
	.zero		994


//--------------------- .nv.constant0._ZN3cub18CUB_300001_SM_10006detail6reduce28DeviceReduceSingleTileKernelINS2_10policy_hubIfyN4cuda3std3__44plusIfEEE10Policy1000EN6thrust24THRUST_300001_SM_1000_NS10device_ptrIfEEPfyS9_ffNS7_10__identityEEEvT0_T1_T2_T3_T4_T6_ --------------------------
	.section	.nv.constant0._ZN3cub18CUB_300001_SM_10006detail6reduce28DeviceReduceSingleTileKernelINS2_10policy_hubIfyN4cuda3std3__44plusIfEEE10Policy1000EN6thrust24THRUST_300001_SM_1000_NS10device_ptrIfEEPfyS9_ffNS7_10__identityEEEvT0_T1_T2_T3_T4_T6_,"a",@progbits
	.sectionflags	@""
	.align	4
.nv.constant0._ZN3cub18CUB_300001_SM_10006detail6reduce28DeviceReduceSingleTileKernelINS2_10policy_hubIfyN4cuda3std3__44plusIfEEE10Policy1000EN6thrust24THRUST_300001_SM_1000_NS10device_ptrIfEEPfyS9_ffNS7_10__identityEEEvT0_T1_T2_T3_T4_T6_:
	.zero		929


//--------------------- .nv.constant0._ZN3cub18CUB_300001_SM_10006detail6reduce28DeviceReduceSingleTileKernelINS2_10policy_hubIfjN4cuda3std3__44plusIfEEE10Policy1000EPfSC_iS9_ffNS7_10__identityEEEvT0_T1_T2_T3_T4_T6_ --------------------------
	.section	.nv.constant0._ZN3cub18CUB_300001_SM_10006detail6reduce28DeviceReduceSingleTileKernelINS2_10policy_hubIfjN4cuda3std3__44plusIfEEE10Policy1000EPfSC_iS9_ffNS7_10__identityEEEvT0_T1_T2_T3_T4_T6_,"a",@progbits
	.sectionflags	@""
	.align	4
.nv.constant0._ZN3cub18CUB_300001_SM_10006detail6reduce28DeviceReduceSingleTileKernelINS2_10policy_hubIfjN4cuda3std3__44plusIfEEE10Policy1000EPfSC_iS9_ffNS7_10__identityEEEvT0_T1_T2_T3_T4_T6_:
	.zero		925


//--------------------- .nv.constant0._ZN3cub18CUB_300001_SM_10006detail6reduce18DeviceReduceKernelINS2_10policy_hubIfjN4cuda3std3__44plusIfEEE10Policy1000EN6thrust24THRUST_300001_SM_1000_NS10device_ptrIfEEjS9_fNS7_10__identityEEEvT0_PT3_T1_NS0_13GridEvenShareISK_EET2_T4_ --------------------------
	.section	.nv.constant0._ZN3cub18CUB_300001_SM_10006detail6reduce18DeviceReduceKernelINS2_10policy_hubIfjN4cuda3std3__44plusIfEEE10Policy1000EN6thrust24THRUST_300001_SM_1000_NS10device_ptrIfEEjS9_fNS7_10__identityEEEvT0_PT3_T1_NS0_13GridEvenShareISK_EET2_T4_,"a",@progbits
	.sectionflags	@""
	.align	4
.nv.constant0._ZN3cub18CUB_300001_SM_10006detail6reduce18DeviceReduceKernelINS2_10policy_hubIfjN4cuda3std3__44plusIfEEE10Policy1000EN6thrust24THRUST_300001_SM_1000_NS10device_ptrIfEEjS9_fNS7_10__identityEEEvT0_PT3_T1_NS0_13GridEvenShareISK_EET2_T4_:
	.zero		958


//--------------------- .nv.constant0._ZN3cub18CUB_300001_SM_10006detail6reduce28DeviceReduceSingleTileKernelINS2_10policy_hubIfjN4cuda3std3__44plusIfEEE10Policy1000EN6thrust24THRUST_300001_SM_1000_NS10device_ptrIfEEPfjS9_ffNS7_10__identityEEEvT0_T1_T2_T3_T4_T6_ --------------------------
	.section	.nv.constant0._ZN3cub18CUB_300001_SM_10006detail6reduce28DeviceReduceSingleTileKernelINS2_10policy_hubIfjN4cuda3std3__44plusIfEEE10Policy1000EN6thrust24THRUST_300001_SM_1000_NS10device_ptrIfEEPfjS9_ffNS7_10__identityEEEvT0_T1_T2_T3_T4_T6_,"a",@progbits
	.sectionflags	@""
	.align	4
.nv.constant0._ZN3cub18CUB_300001_SM_10006detail6reduce28DeviceReduceSingleTileKernelINS2_10policy_hubIfjN4cuda3std3__44plusIfEEE10Policy1000EN6thrust24THRUST_300001_SM_1000_NS10device_ptrIfEEPfjS9_ffNS7_10__identityEEEvT0_T1_T2_T3_T4_T6_:
	.zero		925


//--------------------- .nv.constant0._ZN3cub18CUB_300001_SM_10006detail11EmptyKernelIvEEvv --------------------------
	.section	.nv.constant0._ZN3cub18CUB_300001_SM_10006detail11EmptyKernelIvEEvv,"a",@progbits
	.sectionflags	@""
	.align	4
.nv.constant0._ZN3cub18CUB_300001_SM_10006detail11EmptyKernelIvEEvv:
	.zero		896


//--------------------- .nv.constant0._Z9reduce_v1PfS_i --------------------------
	.section	.nv.constant0._Z9reduce_v1PfS_i,"a",@progbits
	.sectionflags	@""
	.align	4
.nv.constant0._Z9reduce_v1PfS_i:
	.zero		916


//--------------------- SYMBOLS --------------------------

	.type		.nv.reservedSmem.offset0,@object
	.size		.nv.reservedSmem.offset0,0x4
	.type		.nv.reservedSmem.cap,@object
	.size		.nv.reservedSmem.cap,0x4
